	.target	sm_90a

	.elftype	@"ET_EXEC"


//--------------------- .note.nv.tkinfo           --------------------------
	.section	.note.nv.tkinfo,"",@"SHT_NOTE"
	.sectionflags	@"SHF_NOTE_NV_TKINFO"
	.tkinfo
        /*0018*/ 	.word	0x00000002
        /*0030*/ 	.string	""
        /*0030*/ 	.string	"ptxas"
        /*0030*/ 	.string	"Cuda compilation tools, release 13.0, V13.0.88"
        /*0030*/ 	.string	"Build cuda_13.0.r13.0/compiler.36424714_0"
        /*0030*/ 	.string	"-arch sm_90a -m 64 "



//--------------------- .note.nv.cuinfo           --------------------------
	.section	.note.nv.cuinfo,"",@"SHT_NOTE"
	.sectionflags	@"SHF_NOTE_NV_CUINFO"
        /*0018*/ 	.short	0x0002
        /*001a*/ 	.short	0x005a
        /*001c*/ 	.short	0x0082
	.zero		2


//--------------------- .nv.info                  --------------------------
	.section	.nv.info,"",@"SHT_CUDA_INFO"
	.align	4


	//----- nvinfo : EIATTR_REGCOUNT
	.align		4
        /*0000*/ 	.byte	0x04, 0x2f
        /*0002*/ 	.short	(.L_12 - .L_11)
	.align		4
.L_11:
        /*0004*/ 	.word	index@(_ZN7cutlass13device_kernelIN5flash22FlashAttnBwdPreprocessIN4cute5tupleIJNS3_1CILi64EEENS5_ILi96EEEEEENS_10bfloat16_tEfNS_4arch4Sm80ELb1ELb1EEEEEvNT_6ParamsE)
        /*0008*/ 	.word	0x00000032


	//----- nvinfo : EIATTR_FRAME_SIZE
	.align		4
.L_12:
        /*000c*/ 	.byte	0x04, 0x11
        /*000e*/ 	.short	(.L_14 - .L_13)
	.align		4
.L_13:
        /*0010*/ 	.word	index@(_ZN7cutlass13device_kernelIN5flash22FlashAttnBwdPreprocessIN4cute5tupleIJNS3_1CILi64EEENS5_ILi96EEEEEENS_10bfloat16_tEfNS_4arch4Sm80ELb1ELb1EEEEEvNT_6ParamsE)
        /*0014*/ 	.word	0x00000000


	//----- nvinfo : EIATTR_REGCOUNT
	.align		4
.L_14:
        /*0018*/ 	.byte	0x04, 0x2f
        /*001a*/ 	.short	(.L_16 - .L_15)
	.align		4
.L_15:
        /*001c*/ 	.word	index@(_ZN7cutlass13device_kernelIN5flash19enable_sm80_to_sm89INS1_16FlashAttnBwdSm80INS1_25CollectiveMainloopBwdSm80ILi2ELi2EN4cute5tupleIJNS5_1CILi64EEENS7_ILi128EEENS7_ILi96EEEEEENS_10bfloat16_tEfNS_4arch4Sm80ELb1ELb0ELb1ELb1ELb1ELb0ELb0ELb0ELi2ELi2ELi4ELi2ELb0EEENS1_24CollectiveEpilogueBwdGQAISB_fSE_Li256ELb1ELb1EEENS1_25SingleTileBwdLPTSchedulerILb1ELi128ELb1EEEEEEEEEvNT_6ParamsE)
        /*0020*/ 	.word	0x00000004


	//----- nvinfo : EIATTR_FRAME_SIZE
	.align		4
.L_16:
        /*0024*/ 	.byte	0x04, 0x11
        /*0026*/ 	.short	(.L_18 - .L_17)
	.align		4
.L_17:
        /*0028*/ 	.word	index@(_ZN7cutlass13device_kernelIN5flash19enable_sm80_to_sm89INS1_16FlashAttnBwdSm80INS1_25CollectiveMainloopBwdSm80ILi2ELi2EN4cute5tupleIJNS5_1CILi64EEENS7_ILi128EEENS7_ILi96EEEEEENS_10bfloat16_tEfNS_4arch4Sm80ELb1ELb0ELb1ELb1ELb1ELb0ELb0ELb0ELi2ELi2ELi4ELi2ELb0EEENS1_24CollectiveEpilogueBwdGQAISB_fSE_Li256ELb1ELb1EEENS1_25SingleTileBwdLPTSchedulerILb1ELi128ELb1EEEEEEEEEvNT_6ParamsE)
        /*002c*/ 	.word	0x00000000


	//----- nvinfo : EIATTR_REGCOUNT
	.align		4
.L_18:
        /*0030*/ 	.byte	0x04, 0x2f
        /*0032*/ 	.short	(.L_20 - .L_19)
	.align		4
.L_19:
        /*0034*/ 	.word	index@(_ZN7cutlass13device_kernelIN5flash32FlashAttnBwdPostprocessConvertdQIN4cute5tupleIJNS3_1CILi64EEENS5_ILi96EEEEEENS_10bfloat16_tEfNS_4arch4Sm80ELi256ENS3_8TiledMMAINS3_8MMA_AtomIJNS3_30SM80_16x8x16_F32BF16BF16F32_TNEEEENS3_6LayoutINS4_IJNS5_ILi2EEENS5_ILi4EEENS5_ILi1EEEEEENS4_IJSJ_SH_NS5_ILi0EEEEEEEENS4_IJNS5_ILi32EEESO_NS5_ILi16EEEEEEEELb0EEEEEvNT_6ParamsE)
        /*0038*/ 	.word	0x0000002c


	//----- nvinfo : EIATTR_FRAME_SIZE
	.align		4
.L_20:
        /*003c*/ 	.byte	0x04, 0x11
        /*003e*/ 	.short	(.L_22 - .L_21)
	.align		4
.L_21:
        /*0040*/ 	.word	index@(_ZN7cutlass13device_kernelIN5flash32FlashAttnBwdPostprocessConvertdQIN4cute5tupleIJNS3_1CILi64EEENS5_ILi96EEEEEENS_10bfloat16_tEfNS_4arch4Sm80ELi256ENS3_8TiledMMAINS3_8MMA_AtomIJNS3_30SM80_16x8x16_F32BF16BF16F32_TNEEEENS3_6LayoutINS4_IJNS5_ILi2EEENS5_ILi4EEENS5_ILi1EEEEEENS4_IJSJ_SH_NS5_ILi0EEEEEEEENS4_IJNS5_ILi32EEESO_NS5_ILi16EEEEEEEELb0EEEEEvNT_6ParamsE)
        /*0044*/ 	.word	0x00000000


	//----- nvinfo : EIATTR_REGCOUNT
	.align		4
.L_22:
        /*0048*/ 	.byte	0x04, 0x2f
        /*004a*/ 	.short	(.L_24 - .L_23)
	.align		4
.L_23:
        /*004c*/ 	.word	index@(_ZN7cutlass13device_kernelIN5flash32FlashAttnBwdPostprocessConvertdQIN4cute5tupleIJNS3_1CILi128EEENS5_ILi96EEEEEENS_10bfloat16_tEfNS_4arch4Sm80ELi256ENS3_8TiledMMAINS3_8MMA_AtomIJNS3_30SM80_16x8x16_F32BF16BF16F32_TNEEEENS3_6LayoutINS4_IJNS5_ILi4EEENS5_ILi2EEENS5_ILi1EEEEEENS4_IJSJ_SH_NS5_ILi0EEEEEEEENS4_IJNS5_ILi64EEENS5_ILi32EEENS5_ILi16EEEEEEEELb0EEEEEvNT_6ParamsE)
        /*0050*/ 	.word	0x00000044


	//----- nvinfo : EIATTR_FRAME_SIZE
	.align		4
.L_24:
        /*0054*/ 	.byte	0x04, 0x11
        /*0056*/ 	.short	(.L_26 - .L_25)
	.align		4
.L_25:
        /*0058*/ 	.word	index@(_ZN7cutlass13device_kernelIN5flash32FlashAttnBwdPostprocessConvertdQIN4cute5tupleIJNS3_1CILi128EEENS5_ILi96EEEEEENS_10bfloat16_tEfNS_4arch4Sm80ELi256ENS3_8TiledMMAINS3_8MMA_AtomIJNS3_30SM80_16x8x16_F32BF16BF16F32_TNEEEENS3_6LayoutINS4_IJNS5_ILi4EEENS5_ILi2EEENS5_ILi1EEEEEENS4_IJSJ_SH_NS5_ILi0EEEEEEEENS4_IJNS5_ILi64EEENS5_ILi32EEENS5_ILi16EEEEEEEELb0EEEEEvNT_6ParamsE)
        /*005c*/ 	.word	0x00000000


	//----- nvinfo : EIATTR_REGCOUNT
	.align		4
.L_26:
        /*0060*/ 	.byte	0x04, 0x2f
        /*0062*/ 	.short	(.L_28 - .L_27)
	.align		4
.L_27:
        /*0064*/ 	.word	index@(_ZN7cutlass13device_kernelIN5flash19enable_sm80_to_sm89INS1_16FlashAttnBwdSm80INS1_25CollectiveMainloopBwdSm80ILi2ELi2EN4cute5tupleIJNS5_1CILi64EEENS7_ILi128EEENS7_ILi96EEEEEENS_10bfloat16_tEfNS_4arch4Sm80ELb1ELb0ELb1ELb1ELb0ELb0ELb0ELb0ELi2ELi2ELi4ELi2ELb0EEENS1_24CollectiveEpilogueBwdGQAISB_fSE_Li256ELb1ELb0EEENS1_25SingleTileBwdLPTSchedulerILb1ELi128ELb0EEEEEEEEEvNT_6ParamsE)
        /*0068*/ 	.word	0x00000004


	//----- nvinfo : EIATTR_FRAME_SIZE
	.align		4
.L_28:
        /*006c*/ 	.byte	0x04, 0x11
        /*006e*/ 	.short	(.L_30 - .L_29)
	.align		4
.L_29:
        /*0070*/ 	.word	index@(_ZN7cutlass13device_kernelIN5flash19enable_sm80_to_sm89INS1_16FlashAttnBwdSm80INS1_25CollectiveMainloopBwdSm80ILi2ELi2EN4cute5tupleIJNS5_1CILi64EEENS7_ILi128EEENS7_ILi96EEEEEENS_10bfloat16_tEfNS_4arch4Sm80ELb1ELb0ELb1ELb1ELb0ELb0ELb0ELb0ELi2ELi2ELi4ELi2ELb0EEENS1_24CollectiveEpilogueBwdGQAISB_fSE_Li256ELb1ELb0EEENS1_25SingleTileBwdLPTSchedulerILb1ELi128ELb0EEEEEEEEEvNT_6ParamsE)
        /*0074*/ 	.word	0x00000000


	//----- nvinfo : EIATTR_REGCOUNT
	.align		4
.L_30:
        /*0078*/ 	.byte	0x04, 0x2f
        /*007a*/ 	.short	(.L_32 - .L_31)
	.align		4
.L_31:
        /*007c*/ 	.word	index@(_ZN7cutlass13device_kernelIN5flash19enable_sm80_to_sm89INS1_16FlashAttnBwdSm80INS1_25CollectiveMainloopBwdSm80ILi2ELi2EN4cute5tupleIJNS5_1CILi64EEENS7_ILi128EEENS7_ILi96EEEEEENS_10bfloat16_tEfNS_4arch4Sm80ELb1ELb0ELb1ELb1ELb1ELb0ELb0ELb0ELi2ELi2ELi4ELi2ELb0EEENS1_21CollectiveEpilogueBwdISB_SC_SE_Li256ELb1ELb0ELi2EEENS1_25SingleTileBwdLPTSchedulerILb1ELi128ELb1EEEEEEEEEvNT_6ParamsE)
        /*0080*/ 	.word	0x00000004


	//----- nvinfo : EIATTR_FRAME_SIZE
	.align		4
.L_32:
        /*0084*/ 	.byte	0x04, 0x11
        /*0086*/ 	.short	(.L_34 - .L_33)
	.align		4
.L_33:
        /*0088*/ 	.word	index@(_ZN7cutlass13device_kernelIN5flash19enable_sm80_to_sm89INS1_16FlashAttnBwdSm80INS1_25CollectiveMainloopBwdSm80ILi2ELi2EN4cute5tupleIJNS5_1CILi64EEENS7_ILi128EEENS7_ILi96EEEEEENS_10bfloat16_tEfNS_4arch4Sm80ELb1ELb0ELb1ELb1ELb1ELb0ELb0ELb0ELi2ELi2ELi4ELi2ELb0EEENS1_21CollectiveEpilogueBwdISB_SC_SE_Li256ELb1ELb0ELi2EEENS1_25SingleTileBwdLPTSchedulerILb1ELi128ELb1EEEEEEEEEvNT_6ParamsE)
        /*008c*/ 	.word	0x00000000


	//----- nvinfo : EIATTR_REGCOUNT
	.align		4
.L_34:
        /*0090*/ 	.byte	0x04, 0x2f
        /*0092*/ 	.short	(.L_36 - .L_35)
	.align		4
.L_35:
        /*0094*/ 	.word	index@(_ZN7cutlass13device_kernelIN5flash19enable_sm80_to_sm89INS1_16FlashAttnBwdSm80INS1_25CollectiveMainloopBwdSm80ILi2ELi2EN4cute5tupleIJNS5_1CILi64EEENS7_ILi128EEENS7_ILi96EEEEEENS_10bfloat16_tEfNS_4arch4Sm80ELb1ELb0ELb1ELb1ELb0ELb0ELb0ELb0ELi2ELi2ELi4ELi2ELb0EEENS1_21CollectiveEpilogueBwdISB_SC_SE_Li256ELb1ELb0ELi2EEENS1_25SingleTileBwdLPTSchedulerILb1ELi128ELb0EEEEEEEEEvNT_6ParamsE)
        /*0098*/ 	.word	0x00000004


	//----- nvinfo : EIATTR_FRAME_SIZE
	.align		4
.L_36:
        /*009c*/ 	.byte	0x04, 0x11
        /*009e*/ 	.short	(.L_38 - .L_37)
	.align		4
.L_37:
        /*00a0*/ 	.word	index@(_ZN7cutlass13device_kernelIN5flash19enable_sm80_to_sm89INS1_16FlashAttnBwdSm80INS1_25CollectiveMainloopBwdSm80ILi2ELi2EN4cute5tupleIJNS5_1CILi64EEENS7_ILi128EEENS7_ILi96EEEEEENS_10bfloat16_tEfNS_4arch4Sm80ELb1ELb0ELb1ELb1ELb0ELb0ELb0ELb0ELi2ELi2ELi4ELi2ELb0EEENS1_21CollectiveEpilogueBwdISB_SC_SE_Li256ELb1ELb0ELi2EEENS1_25SingleTileBwdLPTSchedulerILb1ELi128ELb0EEEEEEEEEvNT_6ParamsE)
        /*00a4*/ 	.word	0x00000000


	//----- nvinfo : EIATTR_REGCOUNT
	.align		4
.L_38:
        /*00a8*/ 	.byte	0x04, 0x2f
        /*00aa*/ 	.short	(.L_40 - .L_39)
	.align		4
.L_39:
        /*00ac*/ 	.word	index@(_ZN7cutlass13device_kernelIN5flash22FlashAttnBwdPreprocessIN4cute5tupleIJNS3_1CILi64EEENS5_ILi96EEEEEENS_10bfloat16_tEfNS_4arch4Sm80ELb1ELb0EEEEEvNT_6ParamsE)
        /*00b0*/ 	.word	0x0000002c


	//----- nvinfo : EIATTR_FRAME_SIZE
	.align		4
.L_40:
        /*00b4*/ 	.byte	0x04, 0x11
        /*00b6*/ 	.short	(.L_42 - .L_41)
	.align		4
.L_41:
        /*00b8*/ 	.word	index@(_ZN7cutlass13device_kernelIN5flash22FlashAttnBwdPreprocessIN4cute5tupleIJNS3_1CILi64EEENS5_ILi96EEEEEENS_10bfloat16_tEfNS_4arch4Sm80ELb1ELb0EEEEEvNT_6ParamsE)
        /*00bc*/ 	.word	0x00000000


	//----- nvinfo : EIATTR_REGCOUNT
	.align		4
.L_42:
        /*00c0*/ 	.byte	0x04, 0x2f
        /*00c2*/ 	.short	(.L_44 - .L_43)
	.align		4
.L_43:
        /*00c4*/ 	.word	index@(_ZN7cutlass13device_kernelIN5flash19enable_sm80_to_sm89INS1_16FlashAttnBwdSm80INS1_25CollectiveMainloopBwdSm80ILi2ELi2EN4cute5tupleIJNS5_1CILi64EEENS7_ILi128EEENS7_ILi96EEEEEENS_10bfloat16_tEfNS_4arch4Sm80ELb1ELb0ELb1ELb0ELb1ELb0ELb0ELb0ELi2ELi2ELi4ELi2ELb0EEENS1_24CollectiveEpilogueBwdGQAISB_fSE_Li256ELb0ELb1EEENS1_25SingleTileBwdLPTSchedulerILb0ELi128ELb1EEEEEEEEEvNT_6ParamsE)
        /*00c8*/ 	.word	0x00000004


	//----- nvinfo : EIATTR_FRAME_SIZE
	.align		4
.L_44:
        /*00cc*/ 	.byte	0x04, 0x11
        /*00ce*/ 	.short	(.L_46 - .L_45)
	.align		4
.L_45:
        /*00d0*/ 	.word	index@(_ZN7cutlass13device_kernelIN5flash19enable_sm80_to_sm89INS1_16FlashAttnBwdSm80INS1_25CollectiveMainloopBwdSm80ILi2ELi2EN4cute5tupleIJNS5_1CILi64EEENS7_ILi128EEENS7_ILi96EEEEEENS_10bfloat16_tEfNS_4arch4Sm80ELb1ELb0ELb1ELb0ELb1ELb0ELb0ELb0ELi2ELi2ELi4ELi2ELb0EEENS1_24CollectiveEpilogueBwdGQAISB_fSE_Li256ELb0ELb1EEENS1_25SingleTileBwdLPTSchedulerILb0ELi128ELb1EEEEEEEEEvNT_6ParamsE)
        /*00d4*/ 	.word	0x00000000


	//----- nvinfo : EIATTR_REGCOUNT
	.align		4
.L_46:
        /*00d8*/ 	.byte	0x04, 0x2f
        /*00da*/ 	.short	(.L_48 - .L_47)
	.align		4
.L_47:
        /*00dc*/ 	.word	index@(_ZN7cutlass13device_kernelIN5flash19enable_sm80_to_sm89INS1_16FlashAttnBwdSm80INS1_25CollectiveMainloopBwdSm80ILi2ELi2EN4cute5tupleIJNS5_1CILi64EEENS7_ILi128EEENS7_ILi96EEEEEENS_10bfloat16_tEfNS_4arch4Sm80ELb1ELb0ELb1ELb0ELb0ELb0ELb0ELb0ELi2ELi2ELi4ELi2ELb0EEENS1_24CollectiveEpilogueBwdGQAISB_fSE_Li256ELb0ELb0EEENS1_25SingleTileBwdLPTSchedulerILb0ELi128ELb0EEEEEEEEEvNT_6ParamsE)
        /*00e0*/ 	.word	0x00000004


	//----- nvinfo : EIATTR_FRAME_SIZE
	.align		4
.L_48:
        /*00e4*/ 	.byte	0x04, 0x11
        /*00e6*/ 	.short	(.L_50 - .L_49)
	.align		4
.L_49:
        /*00e8*/ 	.word	index@(_ZN7cutlass13device_kernelIN5flash19enable_sm80_to_sm89INS1_16FlashAttnBwdSm80INS1_25CollectiveMainloopBwdSm80ILi2ELi2EN4cute5tupleIJNS5_1CILi64EEENS7_ILi128EEENS7_ILi96EEEEEENS_10bfloat16_tEfNS_4arch4Sm80ELb1ELb0ELb1ELb0ELb0ELb0ELb0ELb0ELi2ELi2ELi4ELi2ELb0EEENS1_24CollectiveEpilogueBwdGQAISB_fSE_Li256ELb0ELb0EEENS1_25SingleTileBwdLPTSchedulerILb0ELi128ELb0EEEEEEEEEvNT_6ParamsE)
        /*00ec*/ 	.word	0x00000000


	//----- nvinfo : EIATTR_REGCOUNT
	.align		4
.L_50:
        /*00f0*/ 	.byte	0x04, 0x2f
        /*00f2*/ 	.short	(.L_52 - .L_51)
	.align		4
.L_51:
        /*00f4*/ 	.word	index@(_ZN7cutlass13device_kernelIN5flash19enable_sm80_to_sm89INS1_16FlashAttnBwdSm80INS1_25CollectiveMainloopBwdSm80ILi2ELi2EN4cute5tupleIJNS5_1CILi64EEENS7_ILi128EEENS7_ILi96EEEEEENS_10bfloat16_tEfNS_4arch4Sm80ELb1ELb0ELb1ELb0ELb1ELb0ELb0ELb0ELi2ELi2ELi4ELi2ELb0EEENS1_21CollectiveEpilogueBwdISB_SC_SE_Li256ELb0ELb0ELi2EEENS1_25SingleTileBwdLPTSchedulerILb0ELi128ELb1EEEEEEEEEvNT_6ParamsE)
        /*00f8*/ 	.word	0x00000004


	//----- nvinfo : EIATTR_FRAME_SIZE
	.align		4
.L_52:
        /*00fc*/ 	.byte	0x04, 0x11
        /*00fe*/ 	.short	(.L_54 - .L_53)
	.align		4
.L_53:
        /*0100*/ 	.word	index@(_ZN7cutlass13device_kernelIN5flash19enable_sm80_to_sm89INS1_16FlashAttnBwdSm80INS1_25CollectiveMainloopBwdSm80ILi2ELi2EN4cute5tupleIJNS5_1CILi64EEENS7_ILi128EEENS7_ILi96EEEEEENS_10bfloat16_tEfNS_4arch4Sm80ELb1ELb0ELb1ELb0ELb1ELb0ELb0ELb0ELi2ELi2ELi4ELi2ELb0EEENS1_21CollectiveEpilogueBwdISB_SC_SE_Li256ELb0ELb0ELi2EEENS1_25SingleTileBwdLPTSchedulerILb0ELi128ELb1EEEEEEEEEvNT_6ParamsE)
        /*0104*/ 	.word	0x00000000


	//----- nvinfo : EIATTR_REGCOUNT
	.align		4
.L_54:
        /*0108*/ 	.byte	0x04, 0x2f
        /*010a*/ 	.short	(.L_56 - .L_55)
	.align		4
.L_55:
        /*010c*/ 	.word	index@(_ZN7cutlass13device_kernelIN5flash19enable_sm80_to_sm89INS1_16FlashAttnBwdSm80INS1_25CollectiveMainloopBwdSm80ILi2ELi2EN4cute5tupleIJNS5_1CILi64EEENS7_ILi128EEENS7_ILi96EEEEEENS_10bfloat16_tEfNS_4arch4Sm80ELb1ELb0ELb1ELb0ELb0ELb0ELb0ELb0ELi2ELi2ELi4ELi2ELb0EEENS1_21CollectiveEpilogueBwdISB_SC_SE_Li256ELb0ELb0ELi2EEENS1_25SingleTileBwdLPTSchedulerILb0ELi128ELb0EEEEEEEEEvNT_6ParamsE)
        /*0110*/ 	.word	0x00000004


	//----- nvinfo : EIATTR_FRAME_SIZE
	.align		4
.L_56:
        /*0114*/ 	.byte	0x04, 0x11
        /*0116*/ 	.short	(.L_58 - .L_57)
	.align		4
.L_57:
        /*0118*/ 	.word	index@(_ZN7cutlass13device_kernelIN5flash19enable_sm80_to_sm89INS1_16FlashAttnBwdSm80INS1_25CollectiveMainloopBwdSm80ILi2ELi2EN4cute5tupleIJNS5_1CILi64EEENS7_ILi128EEENS7_ILi96EEEEEENS_10bfloat16_tEfNS_4arch4Sm80ELb1ELb0ELb1ELb0ELb0ELb0ELb0ELb0ELi2ELi2ELi4ELi2ELb0EEENS1_21CollectiveEpilogueBwdISB_SC_SE_Li256ELb0ELb0ELi2EEENS1_25SingleTileBwdLPTSchedulerILb0ELi128ELb0EEEEEEEEEvNT_6ParamsE)
        /*011c*/ 	.word	0x00000000


	//----- nvinfo : EIATTR_REGCOUNT
	.align		4
.L_58:
        /*0120*/ 	.byte	0x04, 0x2f
        /*0122*/ 	.short	(.L_60 - .L_59)
	.align		4
.L_59:
        /*0124*/ 	.word	index@(_ZN7cutlass13device_kernelIN5flash19enable_sm80_to_sm89INS1_16FlashAttnBwdSm80INS1_25CollectiveMainloopBwdSm80ILi2ELi2EN4cute5tupleIJNS5_1CILi64EEENS7_ILi128EEENS7_ILi96EEEEEENS_10bfloat16_tEfNS_4arch4Sm80ELb0ELb1ELb1ELb1ELb1ELb0ELb0ELb0ELi2ELi2ELi4ELi2ELb0EEENS1_24CollectiveEpilogueBwdGQAISB_fSE_Li256ELb1ELb1EEENS1_19SingleTileSchedulerILb1ELb0ELb0ELi128EEEEEEEEEvNT_6ParamsE)
        /*0128*/ 	.word	0x00000004


	//----- nvinfo : EIATTR_FRAME_SIZE
	.align		4
.L_60:
        /*012c*/ 	.byte	0x04, 0x11
        /*012e*/ 	.short	(.L_62 - .L_61)
	.align		4
.L_61:
        /*0130*/ 	.word	index@(_ZN7cutlass13device_kernelIN5flash19enable_sm80_to_sm89INS1_16FlashAttnBwdSm80INS1_25CollectiveMainloopBwdSm80ILi2ELi2EN4cute5tupleIJNS5_1CILi64EEENS7_ILi128EEENS7_ILi96EEEEEENS_10bfloat16_tEfNS_4arch4Sm80ELb0ELb1ELb1ELb1ELb1ELb0ELb0ELb0ELi2ELi2ELi4ELi2ELb0EEENS1_24CollectiveEpilogueBwdGQAISB_fSE_Li256ELb1ELb1EEENS1_19SingleTileSchedulerILb1ELb0ELb0ELi128EEEEEEEEEvNT_6ParamsE)
        /*0134*/ 	.word	0x00000000


	//----- nvinfo : EIATTR_REGCOUNT
	.align		4
.L_62:
        /*0138*/ 	.byte	0x04, 0x2f
        /*013a*/ 	.short	(.L_64 - .L_63)
	.align		4
.L_63:
        /*013c*/ 	.word	index@(_ZN7cutlass13device_kernelIN5flash19enable_sm80_to_sm89INS1_16FlashAttnBwdSm80INS1_25CollectiveMainloopBwdSm80ILi2ELi2EN4cute5tupleIJNS5_1CILi64EEENS7_ILi128EEENS7_ILi96EEEEEENS_10bfloat16_tEfNS_4arch4Sm80ELb0ELb1ELb1ELb1ELb0ELb0ELb0ELb0ELi2ELi2ELi4ELi2ELb0EEENS1_24CollectiveEpilogueBwdGQAISB_fSE_Li256ELb1ELb0EEENS1_19SingleTileSchedulerILb1ELb0ELb0ELi128EEEEEEEEEvNT_6ParamsE)
        /*0140*/ 	.word	0x00000004


	//----- nvinfo : EIATTR_FRAME_SIZE
	.align		4
.L_64:
        /*0144*/ 	.byte	0x04, 0x11
        /*0146*/ 	.short	(.L_66 - .L_65)
	.align		4
.L_65:
        /*0148*/ 	.word	index@(_ZN7cutlass13device_kernelIN5flash19enable_sm80_to_sm89INS1_16FlashAttnBwdSm80INS1_25CollectiveMainloopBwdSm80ILi2ELi2EN4cute5tupleIJNS5_1CILi64EEENS7_ILi128EEENS7_ILi96EEEEEENS_10bfloat16_tEfNS_4arch4Sm80ELb0ELb1ELb1ELb1ELb0ELb0ELb0ELb0ELi2ELi2ELi4ELi2ELb0EEENS1_24CollectiveEpilogueBwdGQAISB_fSE_Li256ELb1ELb0EEENS1_19SingleTileSchedulerILb1ELb0ELb0ELi128EEEEEEEEEvNT_6ParamsE)
        /*014c*/ 	.word	0x00000000


	//----- nvinfo : EIATTR_REGCOUNT
	.align		4
.L_66:
        /*0150*/ 	.byte	0x04, 0x2f
        /*0152*/ 	.short	(.L_68 - .L_67)
	.align		4
.L_67:
        /*0154*/ 	.word	index@(_ZN7cutlass13device_kernelIN5flash19enable_sm80_to_sm89INS1_16FlashAttnBwdSm80INS1_25CollectiveMainloopBwdSm80ILi2ELi2EN4cute5tupleIJNS5_1CILi64EEENS7_ILi128EEENS7_ILi96EEEEEENS_10bfloat16_tEfNS_4arch4Sm80ELb0ELb1ELb1ELb1ELb1ELb0ELb0ELb0ELi2ELi2ELi4ELi2ELb0EEENS1_21CollectiveEpilogueBwdISB_SC_SE_Li256ELb1ELb0ELi2EEENS1_19SingleTileSchedulerILb1ELb0ELb0ELi128EEEEEEEEEvNT_6ParamsE)
        /*0158*/ 	.word	0x00000004


	//----- nvinfo : EIATTR_FRAME_SIZE
	.align		4
.L_68:
        /*015c*/ 	.byte	0x04, 0x11
        /*015e*/ 	.short	(.L_70 - .L_69)
	.align		4
.L_69:
        /*0160*/ 	.word	index@(_ZN7cutlass13device_kernelIN5flash19enable_sm80_to_sm89INS1_16FlashAttnBwdSm80INS1_25CollectiveMainloopBwdSm80ILi2ELi2EN4cute5tupleIJNS5_1CILi64EEENS7_ILi128EEENS7_ILi96EEEEEENS_10bfloat16_tEfNS_4arch4Sm80ELb0ELb1ELb1ELb1ELb1ELb0ELb0ELb0ELi2ELi2ELi4ELi2ELb0EEENS1_21CollectiveEpilogueBwdISB_SC_SE_Li256ELb1ELb0ELi2EEENS1_19SingleTileSchedulerILb1ELb0ELb0ELi128EEEEEEEEEvNT_6ParamsE)
        /*0164*/ 	.word	0x00000000


	//----- nvinfo : EIATTR_REGCOUNT
	.align		4
.L_70:
        /*0168*/ 	.byte	0x04, 0x2f
        /*016a*/ 	.short	(.L_72 - .L_71)
	.align		4
.L_71:
        /*016c*/ 	.word	index@(_ZN7cutlass13device_kernelIN5flash19enable_sm80_to_sm89INS1_16FlashAttnBwdSm80INS1_25CollectiveMainloopBwdSm80ILi2ELi2EN4cute5tupleIJNS5_1CILi64EEENS7_ILi128EEENS7_ILi96EEEEEENS_10bfloat16_tEfNS_4arch4Sm80ELb0ELb1ELb1ELb1ELb0ELb0ELb0ELb0ELi2ELi2ELi4ELi2ELb0EEENS1_21CollectiveEpilogueBwdISB_SC_SE_Li256ELb1ELb0ELi2EEENS1_19SingleTileSchedulerILb1ELb0ELb0ELi128EEEEEEEEEvNT_6ParamsE)
        /*0170*/ 	.word	0x00000004


	//----- nvinfo : EIATTR_FRAME_SIZE
	.align		4
.L_72:
        /*0174*/ 	.byte	0x04, 0x11
        /*0176*/ 	.short	(.L_74 - .L_73)
	.align		4
.L_73:
        /*0178*/ 	.word	index@(_ZN7cutlass13device_kernelIN5flash19enable_sm80_to_sm89INS1_16FlashAttnBwdSm80INS1_25CollectiveMainloopBwdSm80ILi2ELi2EN4cute5tupleIJNS5_1CILi64EEENS7_ILi128EEENS7_ILi96EEEEEENS_10bfloat16_tEfNS_4arch4Sm80ELb0ELb1ELb1ELb1ELb0ELb0ELb0ELb0ELi2ELi2ELi4ELi2ELb0EEENS1_21CollectiveEpilogueBwdISB_SC_SE_Li256ELb1ELb0ELi2EEENS1_19SingleTileSchedulerILb1ELb0ELb0ELi128EEEEEEEEEvNT_6ParamsE)
        /*017c*/ 	.word	0x00000000


	//----- nvinfo : EIATTR_REGCOUNT
	.align		4
.L_74:
        /*0180*/ 	.byte	0x04, 0x2f
        /*0182*/ 	.short	(.L_76 - .L_75)
	.align		4
.L_75:
        /*0184*/ 	.word	index@(_ZN7cutlass13device_kernelIN5flash19enable_sm80_to_sm89INS1_16FlashAttnBwdSm80INS1_25CollectiveMainloopBwdSm80ILi2ELi2EN4cute5tupleIJNS5_1CILi64EEENS7_ILi128EEENS7_ILi96EEEEEENS_10bfloat16_tEfNS_4arch4Sm80ELb0ELb1ELb1ELb0ELb1ELb0ELb0ELb0ELi2ELi2ELi4ELi2ELb0EEENS1_24CollectiveEpilogueBwdGQAISB_fSE_Li256ELb0ELb1EEENS1_19SingleTileSchedulerILb0ELb0ELb0ELi128EEEEEEEEEvNT_6ParamsE)
        /*0188*/ 	.word	0x00000004


	//----- nvinfo : EIATTR_FRAME_SIZE
	.align		4
.L_76:
        /*018c*/ 	.byte	0x04, 0x11
        /*018e*/ 	.short	(.L_78 - .L_77)
	.align		4
.L_77:
        /*0190*/ 	.word	index@(_ZN7cutlass13device_kernelIN5flash19enable_sm80_to_sm89INS1_16FlashAttnBwdSm80INS1_25CollectiveMainloopBwdSm80ILi2ELi2EN4cute5tupleIJNS5_1CILi64EEENS7_ILi128EEENS7_ILi96EEEEEENS_10bfloat16_tEfNS_4arch4Sm80ELb0ELb1ELb1ELb0ELb1ELb0ELb0ELb0ELi2ELi2ELi4ELi2ELb0EEENS1_24CollectiveEpilogueBwdGQAISB_fSE_Li256ELb0ELb1EEENS1_19SingleTileSchedulerILb0ELb0ELb0ELi128EEEEEEEEEvNT_6ParamsE)
        /*0194*/ 	.word	0x00000000


	//----- nvinfo : EIATTR_REGCOUNT
	.align		4
.L_78:
        /*0198*/ 	.byte	0x04, 0x2f
        /*019a*/ 	.short	(.L_80 - .L_79)
	.align		4
.L_79:
        /*019c*/ 	.word	index@(_ZN7cutlass13device_kernelIN5flash19enable_sm80_to_sm89INS1_16FlashAttnBwdSm80INS1_25CollectiveMainloopBwdSm80ILi2ELi2EN4cute5tupleIJNS5_1CILi64EEENS7_ILi128EEENS7_ILi96EEEEEENS_10bfloat16_tEfNS_4arch4Sm80ELb0ELb1ELb1ELb0ELb0ELb0ELb0ELb0ELi2ELi2ELi4ELi2ELb0EEENS1_24CollectiveEpilogueBwdGQAISB_fSE_Li256ELb0ELb0EEENS1_19SingleTileSchedulerILb0ELb0ELb0ELi128EEEEEEEEEvNT_6ParamsE)
        /*01a0*/ 	.word	0x00000004


	//----- nvinfo : EIATTR_FRAME_SIZE
	.align		4
.L_80:
        /*01a4*/ 	.byte	0x04, 0x11
        /*01a6*/ 	.short	(.L_82 - .L_81)
	.align		4
.L_81:
        /*01a8*/ 	.word	index@(_ZN7cutlass13device_kernelIN5flash19enable_sm80_to_sm89INS1_16FlashAttnBwdSm80INS1_25CollectiveMainloopBwdSm80ILi2ELi2EN4cute5tupleIJNS5_1CILi64EEENS7_ILi128EEENS7_ILi96EEEEEENS_10bfloat16_tEfNS_4arch4Sm80ELb0ELb1ELb1ELb0ELb0ELb0ELb0ELb0ELi2ELi2ELi4ELi2ELb0EEENS1_24CollectiveEpilogueBwdGQAISB_fSE_Li256ELb0ELb0EEENS1_19SingleTileSchedulerILb0ELb0ELb0ELi128EEEEEEEEEvNT_6ParamsE)
        /*01ac*/ 	.word	0x00000000


	//----- nvinfo : EIATTR_REGCOUNT
	.align		4
.L_82:
        /*01b0*/ 	.byte	0x04, 0x2f
        /*01b2*/ 	.short	(.L_84 - .L_83)
	.align		4
.L_83:
        /*01b4*/ 	.word	index@(_ZN7cutlass13device_kernelIN5flash19enable_sm80_to_sm89INS1_16FlashAttnBwdSm80INS1_25CollectiveMainloopBwdSm80ILi2ELi2EN4cute5tupleIJNS5_1CILi64EEENS7_ILi128EEENS7_ILi96EEEEEENS_10bfloat16_tEfNS_4arch4Sm80ELb0ELb1ELb1ELb0ELb1ELb0ELb0ELb0ELi2ELi2ELi4ELi2ELb0EEENS1_21CollectiveEpilogueBwdISB_SC_SE_Li256ELb0ELb0ELi2EEENS1_19SingleTileSchedulerILb0ELb0ELb0ELi128EEEEEEEEEvNT_6ParamsE)
        /*01b8*/ 	.word	0x00000004


	//----- nvinfo : EIATTR_FRAME_SIZE
	.align		4
.L_84:
        /*01bc*/ 	.byte	0x04, 0x11
        /*01be*/ 	.short	(.L_86 - .L_85)
	.align		4
.L_85:
        /*01c0*/ 	.word	index@(_ZN7cutlass13device_kernelIN5flash19enable_sm80_to_sm89INS1_16FlashAttnBwdSm80INS1_25CollectiveMainloopBwdSm80ILi2ELi2EN4cute5tupleIJNS5_1CILi64EEENS7_ILi128EEENS7_ILi96EEEEEENS_10bfloat16_tEfNS_4arch4Sm80ELb0ELb1ELb1ELb0ELb1ELb0ELb0ELb0ELi2ELi2ELi4ELi2ELb0EEENS1_21CollectiveEpilogueBwdISB_SC_SE_Li256ELb0ELb0ELi2EEENS1_19SingleTileSchedulerILb0ELb0ELb0ELi128EEEEEEEEEvNT_6ParamsE)
        /*01c4*/ 	.word	0x00000000


	//----- nvinfo : EIATTR_REGCOUNT
	.align		4
.L_86:
        /*01c8*/ 	.byte	0x04, 0x2f
        /*01ca*/ 	.short	(.L_88 - .L_87)
	.align		4
.L_87:
        /*01cc*/ 	.word	index@(_ZN7cutlass13device_kernelIN5flash19enable_sm80_to_sm89INS1_16FlashAttnBwdSm80INS1_25CollectiveMainloopBwdSm80ILi2ELi2EN4cute5tupleIJNS5_1CILi64EEENS7_ILi128EEENS7_ILi96EEEEEENS_10bfloat16_tEfNS_4arch4Sm80ELb0ELb1ELb1ELb0ELb0ELb0ELb0ELb0ELi2ELi2ELi4ELi2ELb0EEENS1_21CollectiveEpilogueBwdISB_SC_SE_Li256ELb0ELb0ELi2EEENS1_19SingleTileSchedulerILb0ELb0ELb0ELi128EEEEEEEEEvNT_6ParamsE)
        /*01d0*/ 	.word	0x00000004


	//----- nvinfo : EIATTR_FRAME_SIZE
	.align		4
.L_88:
        /*01d4*/ 	.byte	0x04, 0x11
        /*01d6*/ 	.short	(.L_90 - .L_89)
	.align		4
.L_89:
        /*01d8*/ 	.word	index@(_ZN7cutlass13device_kernelIN5flash19enable_sm80_to_sm89INS1_16FlashAttnBwdSm80INS1_25CollectiveMainloopBwdSm80ILi2ELi2EN4cute5tupleIJNS5_1CILi64EEENS7_ILi128EEENS7_ILi96EEEEEENS_10bfloat16_tEfNS_4arch4Sm80ELb0ELb1ELb1ELb0ELb0ELb0ELb0ELb0ELi2ELi2ELi4ELi2ELb0EEENS1_21CollectiveEpilogueBwdISB_SC_SE_Li256ELb0ELb0ELi2EEENS1_19SingleTileSchedulerILb0ELb0ELb0ELi128EEEEEEEEEvNT_6ParamsE)
        /*01dc*/ 	.word	0x00000000


	//----- nvinfo : EIATTR_REGCOUNT
	.align		4
.L_90:
        /*01e0*/ 	.byte	0x04, 0x2f
        /*01e2*/ 	.short	(.L_92 - .L_91)
	.align		4
.L_91:
        /*01e4*/ 	.word	index@(_ZN7cutlass13device_kernelIN5flash19enable_sm80_to_sm89INS1_16FlashAttnBwdSm80INS1_25CollectiveMainloopBwdSm80ILi2ELi2EN4cute5tupleIJNS5_1CILi64EEENS7_ILi128EEENS7_ILi96EEEEEENS_10bfloat16_tEfNS_4arch4Sm80ELb0ELb0ELb1ELb1ELb1ELb0ELb0ELb0ELi2ELi2ELi4ELi2ELb0EEENS1_24CollectiveEpilogueBwdGQAISB_fSE_Li256ELb1ELb1EEENS1_19SingleTileSchedulerILb1ELb0ELb0ELi128EEEEEEEEEvNT_6ParamsE)
        /*01e8*/ 	.word	0x00000004


	//----- nvinfo : EIATTR_FRAME_SIZE
	.align		4
.L_92:
        /*01ec*/ 	.byte	0x04, 0x11
        /*01ee*/ 	.short	(.L_94 - .L_93)
	.align		4
.L_93:
        /*01f0*/ 	.word	index@(_ZN7cutlass13device_kernelIN5flash19enable_sm80_to_sm89INS1_16FlashAttnBwdSm80INS1_25CollectiveMainloopBwdSm80ILi2ELi2EN4cute5tupleIJNS5_1CILi64EEENS7_ILi128EEENS7_ILi96EEEEEENS_10bfloat16_tEfNS_4arch4Sm80ELb0ELb0ELb1ELb1ELb1ELb0ELb0ELb0ELi2ELi2ELi4ELi2ELb0EEENS1_24CollectiveEpilogueBwdGQAISB_fSE_Li256ELb1ELb1EEENS1_19SingleTileSchedulerILb1ELb0ELb0ELi128EEEEEEEEEvNT_6ParamsE)
        /*01f4*/ 	.word	0x00000000


	//----- nvinfo : EIATTR_REGCOUNT
	.align		4
.L_94:
        /*01f8*/ 	.byte	0x04, 0x2f
        /*01fa*/ 	.short	(.L_96 - .L_95)
	.align		4
.L_95:
        /*01fc*/ 	.word	index@(_ZN7cutlass13device_kernelIN5flash19enable_sm80_to_sm89INS1_16FlashAttnBwdSm80INS1_25CollectiveMainloopBwdSm80ILi2ELi2EN4cute5tupleIJNS5_1CILi64EEENS7_ILi128EEENS7_ILi96EEEEEENS_10bfloat16_tEfNS_4arch4Sm80ELb0ELb0ELb1ELb1ELb0ELb0ELb0ELb0ELi2ELi2ELi4ELi2ELb0EEENS1_24CollectiveEpilogueBwdGQAISB_fSE_Li256ELb1ELb0EEENS1_19SingleTileSchedulerILb1ELb0ELb0ELi128EEEEEEEEEvNT_6ParamsE)
        /*0200*/ 	.word	0x00000004


	//----- nvinfo : EIATTR_FRAME_SIZE
	.align		4
.L_96:
        /*0204*/ 	.byte	0x04, 0x11
        /*0206*/ 	.short	(.L_98 - .L_97)
	.align		4
.L_97:
        /*0208*/ 	.word	index@(_ZN7cutlass13device_kernelIN5flash19enable_sm80_to_sm89INS1_16FlashAttnBwdSm80INS1_25CollectiveMainloopBwdSm80ILi2ELi2EN4cute5tupleIJNS5_1CILi64EEENS7_ILi128EEENS7_ILi96EEEEEENS_10bfloat16_tEfNS_4arch4Sm80ELb0ELb0ELb1ELb1ELb0ELb0ELb0ELb0ELi2ELi2ELi4ELi2ELb0EEENS1_24CollectiveEpilogueBwdGQAISB_fSE_Li256ELb1ELb0EEENS1_19SingleTileSchedulerILb1ELb0ELb0ELi128EEEEEEEEEvNT_6ParamsE)
        /*020c*/ 	.word	0x00000000


	//----- nvinfo : EIATTR_REGCOUNT
	.align		4
.L_98:
        /*0210*/ 	.byte	0x04, 0x2f
        /*0212*/ 	.short	(.L_100 - .L_99)
	.align		4
.L_99:
        /*0214*/ 	.word	index@(_ZN7cutlass13device_kernelIN5flash19enable_sm80_to_sm89INS1_16FlashAttnBwdSm80INS1_25CollectiveMainloopBwdSm80ILi2ELi2EN4cute5tupleIJNS5_1CILi64EEENS7_ILi128EEENS7_ILi96EEEEEENS_10bfloat16_tEfNS_4arch4Sm80ELb0ELb0ELb1ELb1ELb1ELb0ELb0ELb0ELi2ELi2ELi4ELi2ELb0EEENS1_21CollectiveEpilogueBwdISB_SC_SE_Li256ELb1ELb0ELi2EEENS1_19SingleTileSchedulerILb1ELb0ELb0ELi128EEEEEEEEEvNT_6ParamsE)
        /*0218*/ 	.word	0x00000004


	//----- nvinfo : EIATTR_FRAME_SIZE
	.align		4
.L_100:
        /*021c*/ 	.byte	0x04, 0x11
        /*021e*/ 	.short	(.L_102 - .L_101)
	.align		4
.L_101:
        /*0220*/ 	.word	index@(_ZN7cutlass13device_kernelIN5flash19enable_sm80_to_sm89INS1_16FlashAttnBwdSm80INS1_25CollectiveMainloopBwdSm80ILi2ELi2EN4cute5tupleIJNS5_1CILi64EEENS7_ILi128EEENS7_ILi96EEEEEENS_10bfloat16_tEfNS_4arch4Sm80ELb0ELb0ELb1ELb1ELb1ELb0ELb0ELb0ELi2ELi2ELi4ELi2ELb0EEENS1_21CollectiveEpilogueBwdISB_SC_SE_Li256ELb1ELb0ELi2EEENS1_19SingleTileSchedulerILb1ELb0ELb0ELi128EEEEEEEEEvNT_6ParamsE)
        /*0224*/ 	.word	0x00000000


	//----- nvinfo : EIATTR_REGCOUNT
	.align		4
.L_102:
        /*0228*/ 	.byte	0x04, 0x2f
        /*022a*/ 	.short	(.L_104 - .L_103)
	.align		4
.L_103:
        /*022c*/ 	.word	index@(_ZN7cutlass13device_kernelIN5flash19enable_sm80_to_sm89INS1_16FlashAttnBwdSm80INS1_25CollectiveMainloopBwdSm80ILi2ELi2EN4cute5tupleIJNS5_1CILi64EEENS7_ILi128EEENS7_ILi96EEEEEENS_10bfloat16_tEfNS_4arch4Sm80ELb0ELb0ELb1ELb1ELb0ELb0ELb0ELb0ELi2ELi2ELi4ELi2ELb0EEENS1_21CollectiveEpilogueBwdISB_SC_SE_Li256ELb1ELb0ELi2EEENS1_19SingleTileSchedulerILb1ELb0ELb0ELi128EEEEEEEEEvNT_6ParamsE)
        /*0230*/ 	.word	0x00000004


	//----- nvinfo : EIATTR_FRAME_SIZE
	.align		4
.L_104:
        /*0234*/ 	.byte	0x04, 0x11
        /*0236*/ 	.short	(.L_106 - .L_105)
	.align		4
.L_105:
        /*0238*/ 	.word	index@(_ZN7cutlass13device_kernelIN5flash19enable_sm80_to_sm89INS1_16FlashAttnBwdSm80INS1_25CollectiveMainloopBwdSm80ILi2ELi2EN4cute5tupleIJNS5_1CILi64EEENS7_ILi128EEENS7_ILi96EEEEEENS_10bfloat16_tEfNS_4arch4Sm80ELb0ELb0ELb1ELb1ELb0ELb0ELb0ELb0ELi2ELi2ELi4ELi2ELb0EEENS1_21CollectiveEpilogueBwdISB_SC_SE_Li256ELb1ELb0ELi2EEENS1_19SingleTileSchedulerILb1ELb0ELb0ELi128EEEEEEEEEvNT_6ParamsE)
        /*023c*/ 	.word	0x00000000


	//----- nvinfo : EIATTR_REGCOUNT
	.align		4
.L_106:
        /*0240*/ 	.byte	0x04, 0x2f
        /*0242*/ 	.short	(.L_108 - .L_107)
	.align		4
.L_107:
        /*0244*/ 	.word	index@(_ZN7cutlass13device_kernelIN5flash19enable_sm80_to_sm89INS1_16FlashAttnBwdSm80INS1_25CollectiveMainloopBwdSm80ILi2ELi2EN4cute5tupleIJNS5_1CILi64EEENS7_ILi128EEENS7_ILi96EEEEEENS_10bfloat16_tEfNS_4arch4Sm80ELb0ELb0ELb1ELb0ELb1ELb0ELb0ELb0ELi2ELi2ELi4ELi2ELb0EEENS1_24CollectiveEpilogueBwdGQAISB_fSE_Li256ELb0ELb1EEENS1_19SingleTileSchedulerILb0ELb0ELb0ELi128EEEEEEEEEvNT_6ParamsE)
        /*0248*/ 	.word	0x00000004


	//----- nvinfo : EIATTR_FRAME_SIZE
	.align		4
.L_108:
        /*024c*/ 	.byte	0x04, 0x11
        /*024e*/ 	.short	(.L_110 - .L_109)
	.align		4
.L_109:
        /*0250*/ 	.word	index@(_ZN7cutlass13device_kernelIN5flash19enable_sm80_to_sm89INS1_16FlashAttnBwdSm80INS1_25CollectiveMainloopBwdSm80ILi2ELi2EN4cute5tupleIJNS5_1CILi64EEENS7_ILi128EEENS7_ILi96EEEEEENS_10bfloat16_tEfNS_4arch4Sm80ELb0ELb0ELb1ELb0ELb1ELb0ELb0ELb0ELi2ELi2ELi4ELi2ELb0EEENS1_24CollectiveEpilogueBwdGQAISB_fSE_Li256ELb0ELb1EEENS1_19SingleTileSchedulerILb0ELb0ELb0ELi128EEEEEEEEEvNT_6ParamsE)
        /*0254*/ 	.word	0x00000000


	//----- nvinfo : EIATTR_REGCOUNT
	.align		4
.L_110:
        /*0258*/ 	.byte	0x04, 0x2f
        /*025a*/ 	.short	(.L_112 - .L_111)
	.align		4
.L_111:
        /*025c*/ 	.word	index@(_ZN7cutlass13device_kernelIN5flash19enable_sm80_to_sm89INS1_16FlashAttnBwdSm80INS1_25CollectiveMainloopBwdSm80ILi2ELi2EN4cute5tupleIJNS5_1CILi64EEENS7_ILi128EEENS7_ILi96EEEEEENS_10bfloat16_tEfNS_4arch4Sm80ELb0ELb0ELb1ELb0ELb0ELb0ELb0ELb0ELi2ELi2ELi4ELi2ELb0EEENS1_24CollectiveEpilogueBwdGQAISB_fSE_Li256ELb0ELb0EEENS1_19SingleTileSchedulerILb0ELb0ELb0ELi128EEEEEEEEEvNT_6ParamsE)
        /*0260*/ 	.word	0x00000004


	//----- nvinfo : EIATTR_FRAME_SIZE
	.align		4
.L_112:
        /*0264*/ 	.byte	0x04, 0x11
        /*0266*/ 	.short	(.L_114 - .L_113)
	.align		4
.L_113:
        /*0268*/ 	.word	index@(_ZN7cutlass13device_kernelIN5flash19enable_sm80_to_sm89INS1_16FlashAttnBwdSm80INS1_25CollectiveMainloopBwdSm80ILi2ELi2EN4cute5tupleIJNS5_1CILi64EEENS7_ILi128EEENS7_ILi96EEEEEENS_10bfloat16_tEfNS_4arch4Sm80ELb0ELb0ELb1ELb0ELb0ELb0ELb0ELb0ELi2ELi2ELi4ELi2ELb0EEENS1_24CollectiveEpilogueBwdGQAISB_fSE_Li256ELb0ELb0EEENS1_19SingleTileSchedulerILb0ELb0ELb0ELi128EEEEEEEEEvNT_6ParamsE)
        /*026c*/ 	.word	0x00000000


	//----- nvinfo : EIATTR_REGCOUNT
	.align		4
.L_114:
        /*0270*/ 	.byte	0x04, 0x2f
        /*0272*/ 	.short	(.L_116 - .L_115)
	.align		4
.L_115:
        /*0274*/ 	.word	index@(_ZN7cutlass13device_kernelIN5flash19enable_sm80_to_sm89INS1_16FlashAttnBwdSm80INS1_25CollectiveMainloopBwdSm80ILi2ELi2EN4cute5tupleIJNS5_1CILi64EEENS7_ILi128EEENS7_ILi96EEEEEENS_10bfloat16_tEfNS_4arch4Sm80ELb0ELb0ELb1ELb0ELb1ELb0ELb0ELb0ELi2ELi2ELi4ELi2ELb0EEENS1_21CollectiveEpilogueBwdISB_SC_SE_Li256ELb0ELb0ELi2EEENS1_19SingleTileSchedulerILb0ELb0ELb0ELi128EEEEEEEEEvNT_6ParamsE)
        /*0278*/ 	.word	0x00000004


	//----- nvinfo : EIATTR_FRAME_SIZE
	.align		4
.L_116:
        /*027c*/ 	.byte	0x04, 0x11
        /*027e*/ 	.short	(.L_118 - .L_117)
	.align		4
.L_117:
        /*0280*/ 	.word	index@(_ZN7cutlass13device_kernelIN5flash19enable_sm80_to_sm89INS1_16FlashAttnBwdSm80INS1_25CollectiveMainloopBwdSm80ILi2ELi2EN4cute5tupleIJNS5_1CILi64EEENS7_ILi128EEENS7_ILi96EEEEEENS_10bfloat16_tEfNS_4arch4Sm80ELb0ELb0ELb1ELb0ELb1ELb0ELb0ELb0ELi2ELi2ELi4ELi2ELb0EEENS1_21CollectiveEpilogueBwdISB_SC_SE_Li256ELb0ELb0ELi2EEENS1_19SingleTileSchedulerILb0ELb0ELb0ELi128EEEEEEEEEvNT_6ParamsE)
        /*0284*/ 	.word	0x00000000


	//----- nvinfo : EIATTR_REGCOUNT
	.align		4
.L_118:
        /*0288*/ 	.byte	0x04, 0x2f
        /*028a*/ 	.short	(.L_120 - .L_119)
	.align		4
.L_119:
        /*028c*/ 	.word	index@(_ZN7cutlass13device_kernelIN5flash19enable_sm80_to_sm89INS1_16FlashAttnBwdSm80INS1_25CollectiveMainloopBwdSm80ILi2ELi2EN4cute5tupleIJNS5_1CILi64EEENS7_ILi128EEENS7_ILi96EEEEEENS_10bfloat16_tEfNS_4arch4Sm80ELb0ELb0ELb1ELb0ELb0ELb0ELb0ELb0ELi2ELi2ELi4ELi2ELb0EEENS1_21CollectiveEpilogueBwdISB_SC_SE_Li256ELb0ELb0ELi2EEENS1_19SingleTileSchedulerILb0ELb0ELb0ELi128EEEEEEEEEvNT_6ParamsE)
        /*0290*/ 	.word	0x00000004


	//----- nvinfo : EIATTR_FRAME_SIZE
	.align		4
.L_120:
        /*0294*/ 	.byte	0x04, 0x11
        /*0296*/ 	.short	(.L_122 - .L_121)
	.align		4
.L_121:
        /*0298*/ 	.word	index@(_ZN7cutlass13device_kernelIN5flash19enable_sm80_to_sm89INS1_16FlashAttnBwdSm80INS1_25CollectiveMainloopBwdSm80ILi2ELi2EN4cute5tupleIJNS5_1CILi64EEENS7_ILi128EEENS7_ILi96EEEEEENS_10bfloat16_tEfNS_4arch4Sm80ELb0ELb0ELb1ELb0ELb0ELb0ELb0ELb0ELi2ELi2ELi4ELi2ELb0EEENS1_21CollectiveEpilogueBwdISB_SC_SE_Li256ELb0ELb0ELi2EEENS1_19SingleTileSchedulerILb0ELb0ELb0ELi128EEEEEEEEEvNT_6ParamsE)
        /*029c*/ 	.word	0x00000000


	//----- nvinfo : EIATTR_REGCOUNT
	.align		4
.L_122:
        /*02a0*/ 	.byte	0x04, 0x2f
        /*02a2*/ 	.short	(.L_124 - .L_123)
	.align		4
.L_123:
        /*02a4*/ 	.word	index@(_ZN7cutlass13device_kernelIN5flash19enable_sm80_to_sm89INS1_16FlashAttnBwdSm80INS1_25CollectiveMainloopBwdSm80ILi2ELi1EN4cute5tupleIJNS5_1CILi64EEENS7_ILi128EEENS7_ILi96EEEEEENS_10bfloat16_tEfNS_4arch4Sm80ELb1ELb0ELb1ELb1ELb1ELb0ELb0ELb0ELi2ELi2ELi4ELi2ELb1EEENS1_24CollectiveEpilogueBwdGQAISB_fSE_Li256ELb1ELb1EEENS1_25SingleTileBwdLPTSchedulerILb1ELi128ELb1EEEEEEEEEvNT_6ParamsE)
        /*02a8*/ 	.word	0x00000004


	//----- nvinfo : EIATTR_FRAME_SIZE
	.align		4
.L_124:
        /*02ac*/ 	.byte	0x04, 0x11
        /*02ae*/ 	.short	(.L_126 - .L_125)
	.align		4
.L_125:
        /*02b0*/ 	.word	index@(_ZN7cutlass13device_kernelIN5flash19enable_sm80_to_sm89INS1_16FlashAttnBwdSm80INS1_25CollectiveMainloopBwdSm80ILi2ELi1EN4cute5tupleIJNS5_1CILi64EEENS7_ILi128EEENS7_ILi96EEEEEENS_10bfloat16_tEfNS_4arch4Sm80ELb1ELb0ELb1ELb1ELb1ELb0ELb0ELb0ELi2ELi2ELi4ELi2ELb1EEENS1_24CollectiveEpilogueBwdGQAISB_fSE_Li256ELb1ELb1EEENS1_25SingleTileBwdLPTSchedulerILb1ELi128ELb1EEEEEEEEEvNT_6ParamsE)
        /*02b4*/ 	.word	0x00000000


	//----- nvinfo : EIATTR_REGCOUNT
	.align		4
.L_126:
        /*02b8*/ 	.byte	0x04, 0x2f
        /*02ba*/ 	.short	(.L_128 - .L_127)
	.align		4
.L_127:
        /*02bc*/ 	.word	index@(_ZN7cutlass13device_kernelIN5flash19enable_sm80_to_sm89INS1_16FlashAttnBwdSm80INS1_25CollectiveMainloopBwdSm80ILi2ELi1EN4cute5tupleIJNS5_1CILi64EEENS7_ILi128EEENS7_ILi96EEEEEENS_10bfloat16_tEfNS_4arch4Sm80ELb1ELb0ELb1ELb1ELb0ELb0ELb0ELb0ELi2ELi2ELi4ELi2ELb1EEENS1_24CollectiveEpilogueBwdGQAISB_fSE_Li256ELb1ELb0EEENS1_25SingleTileBwdLPTSchedulerILb1ELi128ELb0EEEEEEEEEvNT_6ParamsE)
        /*02c0*/ 	.word	0x00000004


	//----- nvinfo : EIATTR_FRAME_SIZE
	.align		4
.L_128:
        /*02c4*/ 	.byte	0x04, 0x11
        /*02c6*/ 	.short	(.L_130 - .L_129)
	.align		4
.L_129:
        /*02c8*/ 	.word	index@(_ZN7cutlass13device_kernelIN5flash19enable_sm80_to_sm89INS1_16FlashAttnBwdSm80INS1_25CollectiveMainloopBwdSm80ILi2ELi1EN4cute5tupleIJNS5_1CILi64EEENS7_ILi128EEENS7_ILi96EEEEEENS_10bfloat16_tEfNS_4arch4Sm80ELb1ELb0ELb1ELb1ELb0ELb0ELb0ELb0ELi2ELi2ELi4ELi2ELb1EEENS1_24CollectiveEpilogueBwdGQAISB_fSE_Li256ELb1ELb0EEENS1_25SingleTileBwdLPTSchedulerILb1ELi128ELb0EEEEEEEEEvNT_6ParamsE)
        /*02cc*/ 	.word	0x00000000


	//----- nvinfo : EIATTR_REGCOUNT
	.align		4
.L_130:
        /*02d0*/ 	.byte	0x04, 0x2f
        /*02d2*/ 	.short	(.L_132 - .L_131)
	.align		4
.L_131:
        /*02d4*/ 	.word	index@(_ZN7cutlass13device_kernelIN5flash19enable_sm80_to_sm89INS1_16FlashAttnBwdSm80INS1_25CollectiveMainloopBwdSm80ILi2ELi1EN4cute5tupleIJNS5_1CILi64EEENS7_ILi128EEENS7_ILi96EEEEEENS_10bfloat16_tEfNS_4arch4Sm80ELb1ELb0ELb1ELb1ELb1ELb0ELb0ELb0ELi2ELi2ELi4ELi2ELb1EEENS1_21CollectiveEpilogueBwdISB_SC_SE_Li256ELb1ELb0ELi2EEENS1_25SingleTileBwdLPTSchedulerILb1ELi128ELb1EEEEEEEEEvNT_6ParamsE)
        /*02d8*/ 	.word	0x00000004


	//----- nvinfo : EIATTR_FRAME_SIZE
	.align		4
.L_132:
        /*02dc*/ 	.byte	0x04, 0x11
        /*02de*/ 	.short	(.L_134 - .L_133)
	.align		4
.L_133:
        /*02e0*/ 	.word	index@(_ZN7cutlass13device_kernelIN5flash19enable_sm80_to_sm89INS1_16FlashAttnBwdSm80INS1_25CollectiveMainloopBwdSm80ILi2ELi1EN4cute5tupleIJNS5_1CILi64EEENS7_ILi128EEENS7_ILi96EEEEEENS_10bfloat16_tEfNS_4arch4Sm80ELb1ELb0ELb1ELb1ELb1ELb0ELb0ELb0ELi2ELi2ELi4ELi2ELb1EEENS1_21CollectiveEpilogueBwdISB_SC_SE_Li256ELb1ELb0ELi2EEENS1_25SingleTileBwdLPTSchedulerILb1ELi128ELb1EEEEEEEEEvNT_6ParamsE)
        /*02e4*/ 	.word	0x00000000


	//----- nvinfo : EIATTR_REGCOUNT
	.align		4
.L_134:
        /*02e8*/ 	.byte	0x04, 0x2f
        /*02ea*/ 	.short	(.L_136 - .L_135)
	.align		4
.L_135:
        /*02ec*/ 	.word	index@(_ZN7cutlass13device_kernelIN5flash19enable_sm80_to_sm89INS1_16FlashAttnBwdSm80INS1_25CollectiveMainloopBwdSm80ILi2ELi1EN4cute5tupleIJNS5_1CILi64EEENS7_ILi128EEENS7_ILi96EEEEEENS_10bfloat16_tEfNS_4arch4Sm80ELb1ELb0ELb1ELb1ELb0ELb0ELb0ELb0ELi2ELi2ELi4ELi2ELb1EEENS1_21CollectiveEpilogueBwdISB_SC_SE_Li256ELb1ELb0ELi2EEENS1_25SingleTileBwdLPTSchedulerILb1ELi128ELb0EEEEEEEEEvNT_6ParamsE)
        /*02f0*/ 	.word	0x00000004


	//----- nvinfo : EIATTR_FRAME_SIZE
	.align		4
.L_136:
        /*02f4*/ 	.byte	0x04, 0x11
        /*02f6*/ 	.short	(.L_138 - .L_137)
	.align		4
.L_137:
        /*02f8*/ 	.word	index@(_ZN7cutlass13device_kernelIN5flash19enable_sm80_to_sm89INS1_16FlashAttnBwdSm80INS1_25CollectiveMainloopBwdSm80ILi2ELi1EN4cute5tupleIJNS5_1CILi64EEENS7_ILi128EEENS7_ILi96EEEEEENS_10bfloat16_tEfNS_4arch4Sm80ELb1ELb0ELb1ELb1ELb0ELb0ELb0ELb0ELi2ELi2ELi4ELi2ELb1EEENS1_21CollectiveEpilogueBwdISB_SC_SE_Li256ELb1ELb0ELi2EEENS1_25SingleTileBwdLPTSchedulerILb1ELi128ELb0EEEEEEEEEvNT_6ParamsE)
        /*02fc*/ 	.word	0x00000000


	//----- nvinfo : EIATTR_REGCOUNT
	.align		4
.L_138:
        /*0300*/ 	.byte	0x04, 0x2f
        /*0302*/ 	.short	(.L_140 - .L_139)
	.align		4
.L_139:
        /*0304*/ 	.word	index@(_ZN7cutlass13device_kernelIN5flash19enable_sm80_to_sm89INS1_16FlashAttnBwdSm80INS1_25CollectiveMainloopBwdSm80ILi2ELi1EN4cute5tupleIJNS5_1CILi64EEENS7_ILi128EEENS7_ILi96EEEEEENS_10bfloat16_tEfNS_4arch4Sm80ELb1ELb0ELb1ELb0ELb1ELb0ELb0ELb0ELi2ELi2ELi4ELi2ELb1EEENS1_24CollectiveEpilogueBwdGQAISB_fSE_Li256ELb0ELb1EEENS1_25SingleTileBwdLPTSchedulerILb0ELi128ELb1EEEEEEEEEvNT_6ParamsE)
        /*0308*/ 	.word	0x00000004


	//----- nvinfo : EIATTR_FRAME_SIZE
	.align		4
.L_140:
        /*030c*/ 	.byte	0x04, 0x11
        /*030e*/ 	.short	(.L_142 - .L_141)
	.align		4
.L_141:
        /*0310*/ 	.word	index@(_ZN7cutlass13device_kernelIN5flash19enable_sm80_to_sm89INS1_16FlashAttnBwdSm80INS1_25CollectiveMainloopBwdSm80ILi2ELi1EN4cute5tupleIJNS5_1CILi64EEENS7_ILi128EEENS7_ILi96EEEEEENS_10bfloat16_tEfNS_4arch4Sm80ELb1ELb0ELb1ELb0ELb1ELb0ELb0ELb0ELi2ELi2ELi4ELi2ELb1EEENS1_24CollectiveEpilogueBwdGQAISB_fSE_Li256ELb0ELb1EEENS1_25SingleTileBwdLPTSchedulerILb0ELi128ELb1EEEEEEEEEvNT_6ParamsE)
        /*0314*/ 	.word	0x00000000


	//----- nvinfo : EIATTR_REGCOUNT
	.align		4
.L_142:
        /*0318*/ 	.byte	0x04, 0x2f
        /*031a*/ 	.short	(.L_144 - .L_143)
	.align		4
.L_143:
        /*031c*/ 	.word	index@(_ZN7cutlass13device_kernelIN5flash19enable_sm80_to_sm89INS1_16FlashAttnBwdSm80INS1_25CollectiveMainloopBwdSm80ILi2ELi1EN4cute5tupleIJNS5_1CILi64EEENS7_ILi128EEENS7_ILi96EEEEEENS_10bfloat16_tEfNS_4arch4Sm80ELb1ELb0ELb1ELb0ELb0ELb0ELb0ELb0ELi2ELi2ELi4ELi2ELb1EEENS1_24CollectiveEpilogueBwdGQAISB_fSE_Li256ELb0ELb0EEENS1_25SingleTileBwdLPTSchedulerILb0ELi128ELb0EEEEEEEEEvNT_6ParamsE)
        /*0320*/ 	.word	0x00000004


	//----- nvinfo : EIATTR_FRAME_SIZE
	.align		4
.L_144:
        /*0324*/ 	.byte	0x04, 0x11
        /*0326*/ 	.short	(.L_146 - .L_145)
	.align		4
.L_145:
        /*0328*/ 	.word	index@(_ZN7cutlass13device_kernelIN5flash19enable_sm80_to_sm89INS1_16FlashAttnBwdSm80INS1_25CollectiveMainloopBwdSm80ILi2ELi1EN4cute5tupleIJNS5_1CILi64EEENS7_ILi128EEENS7_ILi96EEEEEENS_10bfloat16_tEfNS_4arch4Sm80ELb1ELb0ELb1ELb0ELb0ELb0ELb0ELb0ELi2ELi2ELi4ELi2ELb1EEENS1_24CollectiveEpilogueBwdGQAISB_fSE_Li256ELb0ELb0EEENS1_25SingleTileBwdLPTSchedulerILb0ELi128ELb0EEEEEEEEEvNT_6ParamsE)
        /*032c*/ 	.word	0x00000000


	//----- nvinfo : EIATTR_REGCOUNT
	.align		4
.L_146:
        /*0330*/ 	.byte	0x04, 0x2f
        /*0332*/ 	.short	(.L_148 - .L_147)
	.align		4
.L_147:
        /*0334*/ 	.word	index@(_ZN7cutlass13device_kernelIN5flash19enable_sm80_to_sm89INS1_16FlashAttnBwdSm80INS1_25CollectiveMainloopBwdSm80ILi2ELi1EN4cute5tupleIJNS5_1CILi64EEENS7_ILi128EEENS7_ILi96EEEEEENS_10bfloat16_tEfNS_4arch4Sm80ELb1ELb0ELb1ELb0ELb1ELb0ELb0ELb0ELi2ELi2ELi4ELi2ELb1EEENS1_21CollectiveEpilogueBwdISB_SC_SE_Li256ELb0ELb0ELi2EEENS1_25SingleTileBwdLPTSchedulerILb0ELi128ELb1EEEEEEEEEvNT_6ParamsE)
        /*0338*/ 	.word	0x00000004


	//----- nvinfo : EIATTR_FRAME_SIZE
	.align		4
.L_148:
        /*033c*/ 	.byte	0x04, 0x11
        /*033e*/ 	.short	(.L_150 - .L_149)
	.align		4
.L_149:
        /*0340*/ 	.word	index@(_ZN7cutlass13device_kernelIN5flash19enable_sm80_to_sm89INS1_16FlashAttnBwdSm80INS1_25CollectiveMainloopBwdSm80ILi2ELi1EN4cute5tupleIJNS5_1CILi64EEENS7_ILi128EEENS7_ILi96EEEEEENS_10bfloat16_tEfNS_4arch4Sm80ELb1ELb0ELb1ELb0ELb1ELb0ELb0ELb0ELi2ELi2ELi4ELi2ELb1EEENS1_21CollectiveEpilogueBwdISB_SC_SE_Li256ELb0ELb0ELi2EEENS1_25SingleTileBwdLPTSchedulerILb0ELi128ELb1EEEEEEEEEvNT_6ParamsE)
        /*0344*/ 	.word	0x00000000


	//----- nvinfo : EIATTR_REGCOUNT
	.align		4
.L_150:
        /*0348*/ 	.byte	0x04, 0x2f
        /*034a*/ 	.short	(.L_152 - .L_151)
	.align		4
.L_151:
        /*034c*/ 	.word	index@(_ZN7cutlass13device_kernelIN5flash19enable_sm80_to_sm89INS1_16FlashAttnBwdSm80INS1_25CollectiveMainloopBwdSm80ILi2ELi1EN4cute5tupleIJNS5_1CILi64EEENS7_ILi128EEENS7_ILi96EEEEEENS_10bfloat16_tEfNS_4arch4Sm80ELb1ELb0ELb1ELb0ELb0ELb0ELb0ELb0ELi2ELi2ELi4ELi2ELb1EEENS1_21CollectiveEpilogueBwdISB_SC_SE_Li256ELb0ELb0ELi2EEENS1_25SingleTileBwdLPTSchedulerILb0ELi128ELb0EEEEEEEEEvNT_6ParamsE)
        /*0350*/ 	.word	0x00000004


	//----- nvinfo : EIATTR_FRAME_SIZE
	.align		4
.L_152:
        /*0354*/ 	.byte	0x04, 0x11
        /*0356*/ 	.short	(.L_154 - .L_153)
	.align		4
.L_153:
        /*0358*/ 	.word	index@(_ZN7cutlass13device_kernelIN5flash19enable_sm80_to_sm89INS1_16FlashAttnBwdSm80INS1_25CollectiveMainloopBwdSm80ILi2ELi1EN4cute5tupleIJNS5_1CILi64EEENS7_ILi128EEENS7_ILi96EEEEEENS_10bfloat16_tEfNS_4arch4Sm80ELb1ELb0ELb1ELb0ELb0ELb0ELb0ELb0ELi2ELi2ELi4ELi2ELb1EEENS1_21CollectiveEpilogueBwdISB_SC_SE_Li256ELb0ELb0ELi2EEENS1_25SingleTileBwdLPTSchedulerILb0ELi128ELb0EEEEEEEEEvNT_6ParamsE)
        /*035c*/ 	.word	0x00000000


	//----- nvinfo : EIATTR_REGCOUNT
	.align		4
.L_154:
        /*0360*/ 	.byte	0x04, 0x2f
        /*0362*/ 	.short	(.L_156 - .L_155)
	.align		4
.L_155:
        /*0364*/ 	.word	index@(_ZN7cutlass13device_kernelIN5flash19enable_sm80_to_sm89INS1_16FlashAttnBwdSm80INS1_25CollectiveMainloopBwdSm80ILi2ELi1EN4cute5tupleIJNS5_1CILi64EEENS7_ILi128EEENS7_ILi96EEEEEENS_10bfloat16_tEfNS_4arch4Sm80ELb0ELb1ELb1ELb1ELb1ELb0ELb0ELb0ELi2ELi2ELi4ELi2ELb1EEENS1_24CollectiveEpilogueBwdGQAISB_fSE_Li256ELb1ELb1EEENS1_19SingleTileSchedulerILb1ELb0ELb0ELi128EEEEEEEEEvNT_6ParamsE)
        /*0368*/ 	.word	0x00000004


	//----- nvinfo : EIATTR_FRAME_SIZE
	.align		4
.L_156:
        /*036c*/ 	.byte	0x04, 0x11
        /*036e*/ 	.short	(.L_158 - .L_157)
	.align		4
.L_157:
        /*0370*/ 	.word	index@(_ZN7cutlass13device_kernelIN5flash19enable_sm80_to_sm89INS1_16FlashAttnBwdSm80INS1_25CollectiveMainloopBwdSm80ILi2ELi1EN4cute5tupleIJNS5_1CILi64EEENS7_ILi128EEENS7_ILi96EEEEEENS_10bfloat16_tEfNS_4arch4Sm80ELb0ELb1ELb1ELb1ELb1ELb0ELb0ELb0ELi2ELi2ELi4ELi2ELb1EEENS1_24CollectiveEpilogueBwdGQAISB_fSE_Li256ELb1ELb1EEENS1_19SingleTileSchedulerILb1ELb0ELb0ELi128EEEEEEEEEvNT_6ParamsE)
        /*0374*/ 	.word	0x00000000


	//----- nvinfo : EIATTR_REGCOUNT
	.align		4
.L_158:
        /*0378*/ 	.byte	0x04, 0x2f
        /*037a*/ 	.short	(.L_160 - .L_159)
	.align		4
.L_159:
        /*037c*/ 	.word	index@(_ZN7cutlass13device_kernelIN5flash19enable_sm80_to_sm89INS1_16FlashAttnBwdSm80INS1_25CollectiveMainloopBwdSm80ILi2ELi1EN4cute5tupleIJNS5_1CILi64EEENS7_ILi128EEENS7_ILi96EEEEEENS_10bfloat16_tEfNS_4arch4Sm80ELb0ELb1ELb1ELb1ELb0ELb0ELb0ELb0ELi2ELi2ELi4ELi2ELb1EEENS1_24CollectiveEpilogueBwdGQAISB_fSE_Li256ELb1ELb0EEENS1_19SingleTileSchedulerILb1ELb0ELb0ELi128EEEEEEEEEvNT_6ParamsE)
        /*0380*/ 	.word	0x00000004


	//----- nvinfo : EIATTR_FRAME_SIZE
	.align		4
.L_160:
        /*0384*/ 	.byte	0x04, 0x11
        /*0386*/ 	.short	(.L_162 - .L_161)
	.align		4
.L_161:
        /*0388*/ 	.word	index@(_ZN7cutlass13device_kernelIN5flash19enable_sm80_to_sm89INS1_16FlashAttnBwdSm80INS1_25CollectiveMainloopBwdSm80ILi2ELi1EN4cute5tupleIJNS5_1CILi64EEENS7_ILi128EEENS7_ILi96EEEEEENS_10bfloat16_tEfNS_4arch4Sm80ELb0ELb1ELb1ELb1ELb0ELb0ELb0ELb0ELi2ELi2ELi4ELi2ELb1EEENS1_24CollectiveEpilogueBwdGQAISB_fSE_Li256ELb1ELb0EEENS1_19SingleTileSchedulerILb1ELb0ELb0ELi128EEEEEEEEEvNT_6ParamsE)
        /*038c*/ 	.word	0x00000000


	//----- nvinfo : EIATTR_REGCOUNT
	.align		4
.L_162:
        /*0390*/ 	.byte	0x04, 0x2f
        /*0392*/ 	.short	(.L_164 - .L_163)
	.align		4
.L_163:
        /*0394*/ 	.word	index@(_ZN7cutlass13device_kernelIN5flash19enable_sm80_to_sm89INS1_16FlashAttnBwdSm80INS1_25CollectiveMainloopBwdSm80ILi2ELi1EN4cute5tupleIJNS5_1CILi64EEENS7_ILi128EEENS7_ILi96EEEEEENS_10bfloat16_tEfNS_4arch4Sm80ELb0ELb1ELb1ELb1ELb1ELb0ELb0ELb0ELi2ELi2ELi4ELi2ELb1EEENS1_21CollectiveEpilogueBwdISB_SC_SE_Li256ELb1ELb0ELi2EEENS1_19SingleTileSchedulerILb1ELb0ELb0ELi128EEEEEEEEEvNT_6ParamsE)
        /*0398*/ 	.word	0x00000004


	//----- nvinfo : EIATTR_FRAME_SIZE
	.align		4
.L_164:
        /*039c*/ 	.byte	0x04, 0x11
        /*039e*/ 	.short	(.L_166 - .L_165)
	.align		4
.L_165:
        /*03a0*/ 	.word	index@(_ZN7cutlass13device_kernelIN5flash19enable_sm80_to_sm89INS1_16FlashAttnBwdSm80INS1_25CollectiveMainloopBwdSm80ILi2ELi1EN4cute5tupleIJNS5_1CILi64EEENS7_ILi128EEENS7_ILi96EEEEEENS_10bfloat16_tEfNS_4arch4Sm80ELb0ELb1ELb1ELb1ELb1ELb0ELb0ELb0ELi2ELi2ELi4ELi2ELb1EEENS1_21CollectiveEpilogueBwdISB_SC_SE_Li256ELb1ELb0ELi2EEENS1_19SingleTileSchedulerILb1ELb0ELb0ELi128EEEEEEEEEvNT_6ParamsE)
        /*03a4*/ 	.word	0x00000000


	//----- nvinfo : EIATTR_REGCOUNT
	.align		4
.L_166:
        /*03a8*/ 	.byte	0x04, 0x2f
        /*03aa*/ 	.short	(.L_168 - .L_167)
	.align		4
.L_167:
        /*03ac*/ 	.word	index@(_ZN7cutlass13device_kernelIN5flash19enable_sm80_to_sm89INS1_16FlashAttnBwdSm80INS1_25CollectiveMainloopBwdSm80ILi2ELi1EN4cute5tupleIJNS5_1CILi64EEENS7_ILi128EEENS7_ILi96EEEEEENS_10bfloat16_tEfNS_4arch4Sm80ELb0ELb1ELb1ELb1ELb0ELb0ELb0ELb0ELi2ELi2ELi4ELi2ELb1EEENS1_21CollectiveEpilogueBwdISB_SC_SE_Li256ELb1ELb0ELi2EEENS1_19SingleTileSchedulerILb1ELb0ELb0ELi128EEEEEEEEEvNT_6ParamsE)
        /*03b0*/ 	.word	0x00000004


	//----- nvinfo : EIATTR_FRAME_SIZE
	.align		4
.L_168:
        /*03b4*/ 	.byte	0x04, 0x11
        /*03b6*/ 	.short	(.L_170 - .L_169)
	.align		4
.L_169:
        /*03b8*/ 	.word	index@(_ZN7cutlass13device_kernelIN5flash19enable_sm80_to_sm89INS1_16FlashAttnBwdSm80INS1_25CollectiveMainloopBwdSm80ILi2ELi1EN4cute5tupleIJNS5_1CILi64EEENS7_ILi128EEENS7_ILi96EEEEEENS_10bfloat16_tEfNS_4arch4Sm80ELb0ELb1ELb1ELb1ELb0ELb0ELb0ELb0ELi2ELi2ELi4ELi2ELb1EEENS1_21CollectiveEpilogueBwdISB_SC_SE_Li256ELb1ELb0ELi2EEENS1_19SingleTileSchedulerILb1ELb0ELb0ELi128EEEEEEEEEvNT_6ParamsE)
        /*03bc*/ 	.word	0x00000000


	//----- nvinfo : EIATTR_REGCOUNT
	.align		4
.L_170:
        /*03c0*/ 	.byte	0x04, 0x2f
        /*03c2*/ 	.short	(.L_172 - .L_171)
	.align		4
.L_171:
        /*03c4*/ 	.word	index@(_ZN7cutlass13device_kernelIN5flash19enable_sm80_to_sm89INS1_16FlashAttnBwdSm80INS1_25CollectiveMainloopBwdSm80ILi2ELi1EN4cute5tupleIJNS5_1CILi64EEENS7_ILi128EEENS7_ILi96EEEEEENS_10bfloat16_tEfNS_4arch4Sm80ELb0ELb1ELb1ELb0ELb1ELb0ELb0ELb0ELi2ELi2ELi4ELi2ELb1EEENS1_24CollectiveEpilogueBwdGQAISB_fSE_Li256ELb0ELb1EEENS1_19SingleTileSchedulerILb0ELb0ELb0ELi128EEEEEEEEEvNT_6ParamsE)
        /*03c8*/ 	.word	0x00000004


	//----- nvinfo : EIATTR_FRAME_SIZE
	.align		4
.L_172:
        /*03cc*/ 	.byte	0x04, 0x11
        /*03ce*/ 	.short	(.L_174 - .L_173)
	.align		4
.L_173:
        /*03d0*/ 	.word	index@(_ZN7cutlass13device_kernelIN5flash19enable_sm80_to_sm89INS1_16FlashAttnBwdSm80INS1_25CollectiveMainloopBwdSm80ILi2ELi1EN4cute5tupleIJNS5_1CILi64EEENS7_ILi128EEENS7_ILi96EEEEEENS_10bfloat16_tEfNS_4arch4Sm80ELb0ELb1ELb1ELb0ELb1ELb0ELb0ELb0ELi2ELi2ELi4ELi2ELb1EEENS1_24CollectiveEpilogueBwdGQAISB_fSE_Li256ELb0ELb1EEENS1_19SingleTileSchedulerILb0ELb0ELb0ELi128EEEEEEEEEvNT_6ParamsE)
        /*03d4*/ 	.word	0x00000000


	//----- nvinfo : EIATTR_REGCOUNT
	.align		4
.L_174:
        /*03d8*/ 	.byte	0x04, 0x2f
        /*03da*/ 	.short	(.L_176 - .L_175)
	.align		4
.L_175:
        /*03dc*/ 	.word	index@(_ZN7cutlass13device_kernelIN5flash19enable_sm80_to_sm89INS1_16FlashAttnBwdSm80INS1_25CollectiveMainloopBwdSm80ILi2ELi1EN4cute5tupleIJNS5_1CILi64EEENS7_ILi128EEENS7_ILi96EEEEEENS_10bfloat16_tEfNS_4arch4Sm80ELb0ELb1ELb1ELb0ELb0ELb0ELb0ELb0ELi2ELi2ELi4ELi2ELb1EEENS1_24CollectiveEpilogueBwdGQAISB_fSE_Li256ELb0ELb0EEENS1_19SingleTileSchedulerILb0ELb0ELb0ELi128EEEEEEEEEvNT_6ParamsE)
        /*03e0*/ 	.word	0x00000004


	//----- nvinfo : EIATTR_FRAME_SIZE
	.align		4
.L_176:
        /*03e4*/ 	.byte	0x04, 0x11
        /*03e6*/ 	.short	(.L_178 - .L_177)
	.align		4
.L_177:
        /*03e8*/ 	.word	index@(_ZN7cutlass13device_kernelIN5flash19enable_sm80_to_sm89INS1_16FlashAttnBwdSm80INS1_25CollectiveMainloopBwdSm80ILi2ELi1EN4cute5tupleIJNS5_1CILi64EEENS7_ILi128EEENS7_ILi96EEEEEENS_10bfloat16_tEfNS_4arch4Sm80ELb0ELb1ELb1ELb0ELb0ELb0ELb0ELb0ELi2ELi2ELi4ELi2ELb1EEENS1_24CollectiveEpilogueBwdGQAISB_fSE_Li256ELb0ELb0EEENS1_19SingleTileSchedulerILb0ELb0ELb0ELi128EEEEEEEEEvNT_6ParamsE)
        /*03ec*/ 	.word	0x00000000


	//----- nvinfo : EIATTR_REGCOUNT
	.align		4
.L_178:
        /*03f0*/ 	.byte	0x04, 0x2f
        /*03f2*/ 	.short	(.L_180 - .L_179)
	.align		4
.L_179:
        /*03f4*/ 	.word	index@(_ZN7cutlass13device_kernelIN5flash19enable_sm80_to_sm89INS1_16FlashAttnBwdSm80INS1_25CollectiveMainloopBwdSm80ILi2ELi1EN4cute5tupleIJNS5_1CILi64EEENS7_ILi128EEENS7_ILi96EEEEEENS_10bfloat16_tEfNS_4arch4Sm80ELb0ELb1ELb1ELb0ELb1ELb0ELb0ELb0ELi2ELi2ELi4ELi2ELb1EEENS1_21CollectiveEpilogueBwdISB_SC_SE_Li256ELb0ELb0ELi2EEENS1_19SingleTileSchedulerILb0ELb0ELb0ELi128EEEEEEEEEvNT_6ParamsE)
        /*03f8*/ 	.word	0x00000004


	//----- nvinfo : EIATTR_FRAME_SIZE
	.align		4
.L_180:
        /*03fc*/ 	.byte	0x04, 0x11
        /*03fe*/ 	.short	(.L_182 - .L_181)
	.align		4
.L_181:
        /*0400*/ 	.word	index@(_ZN7cutlass13device_kernelIN5flash19enable_sm80_to_sm89INS1_16FlashAttnBwdSm80INS1_25CollectiveMainloopBwdSm80ILi2ELi1EN4cute5tupleIJNS5_1CILi64EEENS7_ILi128EEENS7_ILi96EEEEEENS_10bfloat16_tEfNS_4arch4Sm80ELb0ELb1ELb1ELb0ELb1ELb0ELb0ELb0ELi2ELi2ELi4ELi2ELb1EEENS1_21CollectiveEpilogueBwdISB_SC_SE_Li256ELb0ELb0ELi2EEENS1_19SingleTileSchedulerILb0ELb0ELb0ELi128EEEEEEEEEvNT_6ParamsE)
        /*0404*/ 	.word	0x00000000


	//----- nvinfo : EIATTR_REGCOUNT
	.align		4
.L_182:
        /*0408*/ 	.byte	0x04, 0x2f
        /*040a*/ 	.short	(.L_184 - .L_183)
	.align		4
.L_183:
        /*040c*/ 	.word	index@(_ZN7cutlass13device_kernelIN5flash19enable_sm80_to_sm89INS1_16FlashAttnBwdSm80INS1_25CollectiveMainloopBwdSm80ILi2ELi1EN4cute5tupleIJNS5_1CILi64EEENS7_ILi128EEENS7_ILi96EEEEEENS_10bfloat16_tEfNS_4arch4Sm80ELb0ELb1ELb1ELb0ELb0ELb0ELb0ELb0ELi2ELi2ELi4ELi2ELb1EEENS1_21CollectiveEpilogueBwdISB_SC_SE_Li256ELb0ELb0ELi2EEENS1_19SingleTileSchedulerILb0ELb0ELb0ELi128EEEEEEEEEvNT_6ParamsE)
        /*0410*/ 	.word	0x00000004


	//----- nvinfo : EIATTR_FRAME_SIZE
	.align		4
.L_184:
        /*0414*/ 	.byte	0x04, 0x11
        /*0416*/ 	.short	(.L_186 - .L_185)
	.align		4
.L_185:
        /*0418*/ 	.word	index@(_ZN7cutlass13device_kernelIN5flash19enable_sm80_to_sm89INS1_16FlashAttnBwdSm80INS1_25CollectiveMainloopBwdSm80ILi2ELi1EN4cute5tupleIJNS5_1CILi64EEENS7_ILi128EEENS7_ILi96EEEEEENS_10bfloat16_tEfNS_4arch4Sm80ELb0ELb1ELb1ELb0ELb0ELb0ELb0ELb0ELi2ELi2ELi4ELi2ELb1EEENS1_21CollectiveEpilogueBwdISB_SC_SE_Li256ELb0ELb0ELi2EEENS1_19SingleTileSchedulerILb0ELb0ELb0ELi128EEEEEEEEEvNT_6ParamsE)
        /*041c*/ 	.word	0x00000000


	//----- nvinfo : EIATTR_REGCOUNT
	.align		4
.L_186:
        /*0420*/ 	.byte	0x04, 0x2f
        /*0422*/ 	.short	(.L_188 - .L_187)
	.align		4
.L_187:
        /*0424*/ 	.word	index@(_ZN7cutlass13device_kernelIN5flash19enable_sm80_to_sm89INS1_16FlashAttnBwdSm80INS1_25CollectiveMainloopBwdSm80ILi2ELi1EN4cute5tupleIJNS5_1CILi64EEENS7_ILi128EEENS7_ILi96EEEEEENS_10bfloat16_tEfNS_4arch4Sm80ELb0ELb0ELb1ELb1ELb1ELb0ELb0ELb0ELi2ELi2ELi4ELi2ELb1EEENS1_24CollectiveEpilogueBwdGQAISB_fSE_Li256ELb1ELb1EEENS1_19SingleTileSchedulerILb1ELb0ELb0ELi128EEEEEEEEEvNT_6ParamsE)
        /*0428*/ 	.word	0x00000004


	//----- nvinfo : EIATTR_FRAME_SIZE
	.align		4
.L_188:
        /*042c*/ 	.byte	0x04, 0x11
        /*042e*/ 	.short	(.L_190 - .L_189)
	.align		4
.L_189:
        /*0430*/ 	.word	index@(_ZN7cutlass13device_kernelIN5flash19enable_sm80_to_sm89INS1_16FlashAttnBwdSm80INS1_25CollectiveMainloopBwdSm80ILi2ELi1EN4cute5tupleIJNS5_1CILi64EEENS7_ILi128EEENS7_ILi96EEEEEENS_10bfloat16_tEfNS_4arch4Sm80ELb0ELb0ELb1ELb1ELb1ELb0ELb0ELb0ELi2ELi2ELi4ELi2ELb1EEENS1_24CollectiveEpilogueBwdGQAISB_fSE_Li256ELb1ELb1EEENS1_19SingleTileSchedulerILb1ELb0ELb0ELi128EEEEEEEEEvNT_6ParamsE)
        /*0434*/ 	.word	0x00000000


	//----- nvinfo : EIATTR_REGCOUNT
	.align		4
.L_190:
        /*0438*/ 	.byte	0x04, 0x2f
        /*043a*/ 	.short	(.L_192 - .L_191)
	.align		4
.L_191:
        /*043c*/ 	.word	index@(_ZN7cutlass13device_kernelIN5flash19enable_sm80_to_sm89INS1_16FlashAttnBwdSm80INS1_25CollectiveMainloopBwdSm80ILi2ELi1EN4cute5tupleIJNS5_1CILi64EEENS7_ILi128EEENS7_ILi96EEEEEENS_10bfloat16_tEfNS_4arch4Sm80ELb0ELb0ELb1ELb1ELb0ELb0ELb0ELb0ELi2ELi2ELi4ELi2ELb1EEENS1_24CollectiveEpilogueBwdGQAISB_fSE_Li256ELb1ELb0EEENS1_19SingleTileSchedulerILb1ELb0ELb0ELi128EEEEEEEEEvNT_6ParamsE)
        /*0440*/ 	.word	0x00000004


	//----- nvinfo : EIATTR_FRAME_SIZE
	.align		4
.L_192:
        /*0444*/ 	.byte	0x04, 0x11
        /*0446*/ 	.short	(.L_194 - .L_193)
	.align		4
.L_193:
        /*0448*/ 	.word	index@(_ZN7cutlass13device_kernelIN5flash19enable_sm80_to_sm89INS1_16FlashAttnBwdSm80INS1_25CollectiveMainloopBwdSm80ILi2ELi1EN4cute5tupleIJNS5_1CILi64EEENS7_ILi128EEENS7_ILi96EEEEEENS_10bfloat16_tEfNS_4arch4Sm80ELb0ELb0ELb1ELb1ELb0ELb0ELb0ELb0ELi2ELi2ELi4ELi2ELb1EEENS1_24CollectiveEpilogueBwdGQAISB_fSE_Li256ELb1ELb0EEENS1_19SingleTileSchedulerILb1ELb0ELb0ELi128EEEEEEEEEvNT_6ParamsE)
        /*044c*/ 	.word	0x00000000


	//----- nvinfo : EIATTR_REGCOUNT
	.align		4
.L_194:
        /*0450*/ 	.byte	0x04, 0x2f
        /*0452*/ 	.short	(.L_196 - .L_195)
	.align		4
.L_195:
        /*0454*/ 	.word	index@(_ZN7cutlass13device_kernelIN5flash19enable_sm80_to_sm89INS1_16FlashAttnBwdSm80INS1_25CollectiveMainloopBwdSm80ILi2ELi1EN4cute5tupleIJNS5_1CILi64EEENS7_ILi128EEENS7_ILi96EEEEEENS_10bfloat16_tEfNS_4arch4Sm80ELb0ELb0ELb1ELb1ELb1ELb0ELb0ELb0ELi2ELi2ELi4ELi2ELb1EEENS1_21CollectiveEpilogueBwdISB_SC_SE_Li256ELb1ELb0ELi2EEENS1_19SingleTileSchedulerILb1ELb0ELb0ELi128EEEEEEEEEvNT_6ParamsE)
        /*0458*/ 	.word	0x00000004


	//----- nvinfo : EIATTR_FRAME_SIZE
	.align		4
.L_196:
        /*045c*/ 	.byte	0x04, 0x11
        /*045e*/ 	.short	(.L_198 - .L_197)
	.align		4
.L_197:
        /*0460*/ 	.word	index@(_ZN7cutlass13device_kernelIN5flash19enable_sm80_to_sm89INS1_16FlashAttnBwdSm80INS1_25CollectiveMainloopBwdSm80ILi2ELi1EN4cute5tupleIJNS5_1CILi64EEENS7_ILi128EEENS7_ILi96EEEEEENS_10bfloat16_tEfNS_4arch4Sm80ELb0ELb0ELb1ELb1ELb1ELb0ELb0ELb0ELi2ELi2ELi4ELi2ELb1EEENS1_21CollectiveEpilogueBwdISB_SC_SE_Li256ELb1ELb0ELi2EEENS1_19SingleTileSchedulerILb1ELb0ELb0ELi128EEEEEEEEEvNT_6ParamsE)
        /*0464*/ 	.word	0x00000000


	//----- nvinfo : EIATTR_REGCOUNT
	.align		4
.L_198:
        /*0468*/ 	.byte	0x04, 0x2f
        /*046a*/ 	.short	(.L_200 - .L_199)
	.align		4
.L_199:
        /*046c*/ 	.word	index@(_ZN7cutlass13device_kernelIN5flash19enable_sm80_to_sm89INS1_16FlashAttnBwdSm80INS1_25CollectiveMainloopBwdSm80ILi2ELi1EN4cute5tupleIJNS5_1CILi64EEENS7_ILi128EEENS7_ILi96EEEEEENS_10bfloat16_tEfNS_4arch4Sm80ELb0ELb0ELb1ELb1ELb0ELb0ELb0ELb0ELi2ELi2ELi4ELi2ELb1EEENS1_21CollectiveEpilogueBwdISB_SC_SE_Li256ELb1ELb0ELi2EEENS1_19SingleTileSchedulerILb1ELb0ELb0ELi128EEEEEEEEEvNT_6ParamsE)
        /*0470*/ 	.word	0x00000004


	//----- nvinfo : EIATTR_FRAME_SIZE
	.align		4
.L_200:
        /*0474*/ 	.byte	0x04, 0x11
        /*0476*/ 	.short	(.L_202 - .L_201)
	.align		4
.L_201:
        /*0478*/ 	.word	index@(_ZN7cutlass13device_kernelIN5flash19enable_sm80_to_sm89INS1_16FlashAttnBwdSm80INS1_25CollectiveMainloopBwdSm80ILi2ELi1EN4cute5tupleIJNS5_1CILi64EEENS7_ILi128EEENS7_ILi96EEEEEENS_10bfloat16_tEfNS_4arch4Sm80ELb0ELb0ELb1ELb1ELb0ELb0ELb0ELb0ELi2ELi2ELi4ELi2ELb1EEENS1_21CollectiveEpilogueBwdISB_SC_SE_Li256ELb1ELb0ELi2EEENS1_19SingleTileSchedulerILb1ELb0ELb0ELi128EEEEEEEEEvNT_6ParamsE)
        /*047c*/ 	.word	0x00000000


	//----- nvinfo : EIATTR_REGCOUNT
	.align		4
.L_202:
        /*0480*/ 	.byte	0x04, 0x2f
        /*0482*/ 	.short	(.L_204 - .L_203)
	.align		4
.L_203:
        /*0484*/ 	.word	index@(_ZN7cutlass13device_kernelIN5flash19enable_sm80_to_sm89INS1_16FlashAttnBwdSm80INS1_25CollectiveMainloopBwdSm80ILi2ELi1EN4cute5tupleIJNS5_1CILi64EEENS7_ILi128EEENS7_ILi96EEEEEENS_10bfloat16_tEfNS_4arch4Sm80ELb0ELb0ELb1ELb0ELb1ELb0ELb0ELb0ELi2ELi2ELi4ELi2ELb1EEENS1_24CollectiveEpilogueBwdGQAISB_fSE_Li256ELb0ELb1EEENS1_19SingleTileSchedulerILb0ELb0ELb0ELi128EEEEEEEEEvNT_6ParamsE)
        /*0488*/ 	.word	0x00000004


	//----- nvinfo : EIATTR_FRAME_SIZE
	.align		4
.L_204:
        /*048c*/ 	.byte	0x04, 0x11
        /*048e*/ 	.short	(.L_206 - .L_205)
	.align		4
.L_205:
        /*0490*/ 	.word	index@(_ZN7cutlass13device_kernelIN5flash19enable_sm80_to_sm89INS1_16FlashAttnBwdSm80INS1_25CollectiveMainloopBwdSm80ILi2ELi1EN4cute5tupleIJNS5_1CILi64EEENS7_ILi128EEENS7_ILi96EEEEEENS_10bfloat16_tEfNS_4arch4Sm80ELb0ELb0ELb1ELb0ELb1ELb0ELb0ELb0ELi2ELi2ELi4ELi2ELb1EEENS1_24CollectiveEpilogueBwdGQAISB_fSE_Li256ELb0ELb1EEENS1_19SingleTileSchedulerILb0ELb0ELb0ELi128EEEEEEEEEvNT_6ParamsE)
        /*0494*/ 	.word	0x00000000


	//----- nvinfo : EIATTR_REGCOUNT
	.align		4
.L_206:
        /*0498*/ 	.byte	0x04, 0x2f
        /*049a*/ 	.short	(.L_208 - .L_207)
	.align		4
.L_207:
        /*049c*/ 	.word	index@(_ZN7cutlass13device_kernelIN5flash19enable_sm80_to_sm89INS1_16FlashAttnBwdSm80INS1_25CollectiveMainloopBwdSm80ILi2ELi1EN4cute5tupleIJNS5_1CILi64EEENS7_ILi128EEENS7_ILi96EEEEEENS_10bfloat16_tEfNS_4arch4Sm80ELb0ELb0ELb1ELb0ELb0ELb0ELb0ELb0ELi2ELi2ELi4ELi2ELb1EEENS1_24CollectiveEpilogueBwdGQAISB_fSE_Li256ELb0ELb0EEENS1_19SingleTileSchedulerILb0ELb0ELb0ELi128EEEEEEEEEvNT_6ParamsE)
        /*04a0*/ 	.word	0x00000004


	//----- nvinfo : EIATTR_FRAME_SIZE
	.align		4
.L_208:
        /*04a4*/ 	.byte	0x04, 0x11
        /*04a6*/ 	.short	(.L_210 - .L_209)
	.align		4
.L_209:
        /*04a8*/ 	.word	index@(_ZN7cutlass13device_kernelIN5flash19enable_sm80_to_sm89INS1_16FlashAttnBwdSm80INS1_25CollectiveMainloopBwdSm80ILi2ELi1EN4cute5tupleIJNS5_1CILi64EEENS7_ILi128EEENS7_ILi96EEEEEENS_10bfloat16_tEfNS_4arch4Sm80ELb0ELb0ELb1ELb0ELb0ELb0ELb0ELb0ELi2ELi2ELi4ELi2ELb1EEENS1_24CollectiveEpilogueBwdGQAISB_fSE_Li256ELb0ELb0EEENS1_19SingleTileSchedulerILb0ELb0ELb0ELi128EEEEEEEEEvNT_6ParamsE)
        /*04ac*/ 	.word	0x00000000


	//----- nvinfo : EIATTR_REGCOUNT
	.align		4
.L_210:
        /*04b0*/ 	.byte	0x04, 0x2f
        /*04b2*/ 	.short	(.L_212 - .L_211)
	.align		4
.L_211:
        /*04b4*/ 	.word	index@(_ZN7cutlass13device_kernelIN5flash19enable_sm80_to_sm89INS1_16FlashAttnBwdSm80INS1_25CollectiveMainloopBwdSm80ILi2ELi1EN4cute5tupleIJNS5_1CILi64EEENS7_ILi128EEENS7_ILi96EEEEEENS_10bfloat16_tEfNS_4arch4Sm80ELb0ELb0ELb1ELb0ELb1ELb0ELb0ELb0ELi2ELi2ELi4ELi2ELb1EEENS1_21CollectiveEpilogueBwdISB_SC_SE_Li256ELb0ELb0ELi2EEENS1_19SingleTileSchedulerILb0ELb0ELb0ELi128EEEEEEEEEvNT_6ParamsE)
        /*04b8*/ 	.word	0x00000004


	//----- nvinfo : EIATTR_FRAME_SIZE
	.align		4
.L_212:
        /*04bc*/ 	.byte	0x04, 0x11
        /*04be*/ 	.short	(.L_214 - .L_213)
	.align		4
.L_213:
        /*04c0*/ 	.word	index@(_ZN7cutlass13device_kernelIN5flash19enable_sm80_to_sm89INS1_16FlashAttnBwdSm80INS1_25CollectiveMainloopBwdSm80ILi2ELi1EN4cute5tupleIJNS5_1CILi64EEENS7_ILi128EEENS7_ILi96EEEEEENS_10bfloat16_tEfNS_4arch4Sm80ELb0ELb0ELb1ELb0ELb1ELb0ELb0ELb0ELi2ELi2ELi4ELi2ELb1EEENS1_21CollectiveEpilogueBwdISB_SC_SE_Li256ELb0ELb0ELi2EEENS1_19SingleTileSchedulerILb0ELb0ELb0ELi128EEEEEEEEEvNT_6ParamsE)
        /*04c4*/ 	.word	0x00000000


	//----- nvinfo : EIATTR_REGCOUNT
	.align		4
.L_214:
        /*04c8*/ 	.byte	0x04, 0x2f
        /*04ca*/ 	.short	(.L_216 - .L_215)
	.align		4
.L_215:
        /*04cc*/ 	.word	index@(_ZN7cutlass13device_kernelIN5flash19enable_sm80_to_sm89INS1_16FlashAttnBwdSm80INS1_25CollectiveMainloopBwdSm80ILi2ELi1EN4cute5tupleIJNS5_1CILi64EEENS7_ILi128EEENS7_ILi96EEEEEENS_10bfloat16_tEfNS_4arch4Sm80ELb0ELb0ELb1ELb0ELb0ELb0ELb0ELb0ELi2ELi2ELi4ELi2ELb1EEENS1_21CollectiveEpilogueBwdISB_SC_SE_Li256ELb0ELb0ELi2EEENS1_19SingleTileSchedulerILb0ELb0ELb0ELi128EEEEEEEEEvNT_6ParamsE)
        /*04d0*/ 	.word	0x00000004


	//----- nvinfo : EIATTR_FRAME_SIZE
	.align		4
.L_216:
        /*04d4*/ 	.byte	0x04, 0x11
        /*04d6*/ 	.short	(.L_218 - .L_217)
	.align		4
.L_217:
        /*04d8*/ 	.word	index@(_ZN7cutlass13device_kernelIN5flash19enable_sm80_to_sm89INS1_16FlashAttnBwdSm80INS1_25CollectiveMainloopBwdSm80ILi2ELi1EN4cute5tupleIJNS5_1CILi64EEENS7_ILi128EEENS7_ILi96EEEEEENS_10bfloat16_tEfNS_4arch4Sm80ELb0ELb0ELb1ELb0ELb0ELb0ELb0ELb0ELi2ELi2ELi4ELi2ELb1EEENS1_21CollectiveEpilogueBwdISB_SC_SE_Li256ELb0ELb0ELi2EEENS1_19SingleTileSchedulerILb0ELb0ELb0ELi128EEEEEEEEEvNT_6ParamsE)
        /*04dc*/ 	.word	0x00000000


	//----- nvinfo : EIATTR_MIN_STACK_SIZE
	.align		4
.L_218:
        /*04e0*/ 	.byte	0x04, 0x12
        /*04e2*/ 	.short	(.L_220 - .L_219)
	.align		4
.L_219:
        /*04e4*/ 	.word	index@(_ZN7cutlass13device_kernelIN5flash19enable_sm80_to_sm89INS1_16FlashAttnBwdSm80INS1_25CollectiveMainloopBwdSm80ILi2ELi1EN4cute5tupleIJNS5_1CILi64EEENS7_ILi128EEENS7_ILi96EEEEEENS_10bfloat16_tEfNS_4arch4Sm80ELb0ELb0ELb1ELb0ELb0ELb0ELb0ELb0ELi2ELi2ELi4ELi2ELb1EEENS1_21CollectiveEpilogueBwdISB_SC_SE_Li256ELb0ELb0ELi2EEENS1_19SingleTileSchedulerILb0ELb0ELb0ELi128EEEEEEEEEvNT_6ParamsE)
        /*04e8*/ 	.word	0x00000000


	//----- nvinfo : EIATTR_MIN_STACK_SIZE
	.align		4
.L_220:
        /*04ec*/ 	.byte	0x04, 0x12
        /*04ee*/ 	.short	(.L_222 - .L_221)
	.align		4
.L_221:
        /*04f0*/ 	.word	index@(_ZN7cutlass13device_kernelIN5flash19enable_sm80_to_sm89INS1_16FlashAttnBwdSm80INS1_25CollectiveMainloopBwdSm80ILi2ELi1EN4cute5tupleIJNS5_1CILi64EEENS7_ILi128EEENS7_ILi96EEEEEENS_10bfloat16_tEfNS_4arch4Sm80ELb0ELb0ELb1ELb0ELb1ELb0ELb0ELb0ELi2ELi2ELi4ELi2ELb1EEENS1_21CollectiveEpilogueBwdISB_SC_SE_Li256ELb0ELb0ELi2EEENS1_19SingleTileSchedulerILb0ELb0ELb0ELi128EEEEEEEEEvNT_6ParamsE)
        /*04f4*/ 	.word	0x00000000


	//----- nvinfo : EIATTR_MIN_STACK_SIZE
	.align		4
.L_222:
        /*04f8*/ 	.byte	0x04, 0x12
        /*04fa*/ 	.short	(.L_224 - .L_223)
	.align		4
.L_223:
        /*04fc*/ 	.word	index@(_ZN7cutlass13device_kernelIN5flash19enable_sm80_to_sm89INS1_16FlashAttnBwdSm80INS1_25CollectiveMainloopBwdSm80ILi2ELi1EN4cute5tupleIJNS5_1CILi64EEENS7_ILi128EEENS7_ILi96EEEEEENS_10bfloat16_tEfNS_4arch4Sm80ELb0ELb0ELb1ELb0ELb0ELb0ELb0ELb0ELi2ELi2ELi4ELi2ELb1EEENS1_24CollectiveEpilogueBwdGQAISB_fSE_Li256ELb0ELb0EEENS1_19SingleTileSchedulerILb0ELb0ELb0ELi128EEEEEEEEEvNT_6ParamsE)
        /*0500*/ 	.word	0x00000000


	//----- nvinfo : EIATTR_MIN_STACK_SIZE
	.align		4
.L_224:
        /*0504*/ 	.byte	0x04, 0x12
        /*0506*/ 	.short	(.L_226 - .L_225)
	.align		4
.L_225:
        /*0508*/ 	.word	index@(_ZN7cutlass13device_kernelIN5flash19enable_sm80_to_sm89INS1_16FlashAttnBwdSm80INS1_25CollectiveMainloopBwdSm80ILi2ELi1EN4cute5tupleIJNS5_1CILi64EEENS7_ILi128EEENS7_ILi96EEEEEENS_10bfloat16_tEfNS_4arch4Sm80ELb0ELb0ELb1ELb0ELb1ELb0ELb0ELb0ELi2ELi2ELi4ELi2ELb1EEENS1_24CollectiveEpilogueBwdGQAISB_fSE_Li256ELb0ELb1EEENS1_19SingleTileSchedulerILb0ELb0ELb0ELi128EEEEEEEEEvNT_6ParamsE)
        /*050c*/ 	.word	0x00000000


	//----- nvinfo : EIATTR_MIN_STACK_SIZE
	.align		4
.L_226:
        /*0510*/ 	.byte	0x04, 0x12
        /*0512*/ 	.short	(.L_228 - .L_227)
	.align		4
.L_227:
        /*0514*/ 	.word	index@(_ZN7cutlass13device_kernelIN5flash19enable_sm80_to_sm89INS1_16FlashAttnBwdSm80INS1_25CollectiveMainloopBwdSm80ILi2ELi1EN4cute5tupleIJNS5_1CILi64EEENS7_ILi128EEENS7_ILi96EEEEEENS_10bfloat16_tEfNS_4arch4Sm80ELb0ELb0ELb1ELb1ELb0ELb0ELb0ELb0ELi2ELi2ELi4ELi2ELb1EEENS1_21CollectiveEpilogueBwdISB_SC_SE_Li256ELb1ELb0ELi2EEENS1_19SingleTileSchedulerILb1ELb0ELb0ELi128EEEEEEEEEvNT_6ParamsE)
        /*0518*/ 	.word	0x00000000


	//----- nvinfo : EIATTR_MIN_STACK_SIZE
	.align		4
.L_228:
        /*051c*/ 	.byte	0x04, 0x12
        /*051e*/ 	.short	(.L_230 - .L_229)
	.align		4
.L_229:
        /*0520*/ 	.word	index@(_ZN7cutlass13device_kernelIN5flash19enable_sm80_to_sm89INS1_16FlashAttnBwdSm80INS1_25CollectiveMainloopBwdSm80ILi2ELi1EN4cute5tupleIJNS5_1CILi64EEENS7_ILi128EEENS7_ILi96EEEEEENS_10bfloat16_tEfNS_4arch4Sm80ELb0ELb0ELb1ELb1ELb1ELb0ELb0ELb0ELi2ELi2ELi4ELi2ELb1EEENS1_21CollectiveEpilogueBwdISB_SC_SE_Li256ELb1ELb0ELi2EEENS1_19SingleTileSchedulerILb1ELb0ELb0ELi128EEEEEEEEEvNT_6ParamsE)
        /*0524*/ 	.word	0x00000000


	//----- nvinfo : EIATTR_MIN_STACK_SIZE
	.align		4
.L_230:
        /*0528*/ 	.byte	0x04, 0x12
        /*052a*/ 	.short	(.L_232 - .L_231)
	.align		4
.L_231:
        /*052c*/ 	.word	index@(_ZN7cutlass13device_kernelIN5flash19enable_sm80_to_sm89INS1_16FlashAttnBwdSm80INS1_25CollectiveMainloopBwdSm80ILi2ELi1EN4cute5tupleIJNS5_1CILi64EEENS7_ILi128EEENS7_ILi96EEEEEENS_10bfloat16_tEfNS_4arch4Sm80ELb0ELb0ELb1ELb1ELb0ELb0ELb0ELb0ELi2ELi2ELi4ELi2ELb1EEENS1_24CollectiveEpilogueBwdGQAISB_fSE_Li256ELb1ELb0EEENS1_19SingleTileSchedulerILb1ELb0ELb0ELi128EEEEEEEEEvNT_6ParamsE)
        /*0530*/ 	.word	0x00000000


	//----- nvinfo : EIATTR_MIN_STACK_SIZE
	.align		4
.L_232:
        /*0534*/ 	.byte	0x04, 0x12
        /*0536*/ 	.short	(.L_234 - .L_233)
	.align		4
.L_233:
        /*0538*/ 	.word	index@(_ZN7cutlass13device_kernelIN5flash19enable_sm80_to_sm89INS1_16FlashAttnBwdSm80INS1_25CollectiveMainloopBwdSm80ILi2ELi1EN4cute5tupleIJNS5_1CILi64EEENS7_ILi128EEENS7_ILi96EEEEEENS_10bfloat16_tEfNS_4arch4Sm80ELb0ELb0ELb1ELb1ELb1ELb0ELb0ELb0ELi2ELi2ELi4ELi2ELb1EEENS1_24CollectiveEpilogueBwdGQAISB_fSE_Li256ELb1ELb1EEENS1_19SingleTileSchedulerILb1ELb0ELb0ELi128EEEEEEEEEvNT_6ParamsE)
        /*053c*/ 	.word	0x00000000


	//----- nvinfo : EIATTR_MIN_STACK_SIZE
	.align		4
.L_234:
        /*0540*/ 	.byte	0x04, 0x12
        /*0542*/ 	.short	(.L_236 - .L_235)
	.align		4
.L_235:
        /*0544*/ 	.word	index@(_ZN7cutlass13device_kernelIN5flash19enable_sm80_to_sm89INS1_16FlashAttnBwdSm80INS1_25CollectiveMainloopBwdSm80ILi2ELi1EN4cute5tupleIJNS5_1CILi64EEENS7_ILi128EEENS7_ILi96EEEEEENS_10bfloat16_tEfNS_4arch4Sm80ELb0ELb1ELb1ELb0ELb0ELb0ELb0ELb0ELi2ELi2ELi4ELi2ELb1EEENS1_21CollectiveEpilogueBwdISB_SC_SE_Li256ELb0ELb0ELi2EEENS1_19SingleTileSchedulerILb0ELb0ELb0ELi128EEEEEEEEEvNT_6ParamsE)
        /*0548*/ 	.word	0x00000000


	//----- nvinfo : EIATTR_MIN_STACK_SIZE
	.align		4
.L_236:
        /*054c*/ 	.byte	0x04, 0x12
        /*054e*/ 	.short	(.L_238 - .L_237)
	.align		4
.L_237:
        /*0550*/ 	.word	index@(_ZN7cutlass13device_kernelIN5flash19enable_sm80_to_sm89INS1_16FlashAttnBwdSm80INS1_25CollectiveMainloopBwdSm80ILi2ELi1EN4cute5tupleIJNS5_1CILi64EEENS7_ILi128EEENS7_ILi96EEEEEENS_10bfloat16_tEfNS_4arch4Sm80ELb0ELb1ELb1ELb0ELb1ELb0ELb0ELb0ELi2ELi2ELi4ELi2ELb1EEENS1_21CollectiveEpilogueBwdISB_SC_SE_Li256ELb0ELb0ELi2EEENS1_19SingleTileSchedulerILb0ELb0ELb0ELi128EEEEEEEEEvNT_6ParamsE)
        /*0554*/ 	.word	0x00000000


	//----- nvinfo : EIATTR_MIN_STACK_SIZE
	.align		4
.L_238:
        /*0558*/ 	.byte	0x04, 0x12
        /*055a*/ 	.short	(.L_240 - .L_239)
	.align		4
.L_239:
        /*055c*/ 	.word	index@(_ZN7cutlass13device_kernelIN5flash19enable_sm80_to_sm89INS1_16FlashAttnBwdSm80INS1_25CollectiveMainloopBwdSm80ILi2ELi1EN4cute5tupleIJNS5_1CILi64EEENS7_ILi128EEENS7_ILi96EEEEEENS_10bfloat16_tEfNS_4arch4Sm80ELb0ELb1ELb1ELb0ELb0ELb0ELb0ELb0ELi2ELi2ELi4ELi2ELb1EEENS1_24CollectiveEpilogueBwdGQAISB_fSE_Li256ELb0ELb0EEENS1_19SingleTileSchedulerILb0ELb0ELb0ELi128EEEEEEEEEvNT_6ParamsE)
        /*0560*/ 	.word	0x00000000


	//----- nvinfo : EIATTR_MIN_STACK_SIZE
	.align		4
.L_240:
        /*0564*/ 	.byte	0x04, 0x12
        /*0566*/ 	.short	(.L_242 - .L_241)
	.align		4
.L_241:
        /*0568*/ 	.word	index@(_ZN7cutlass13device_kernelIN5flash19enable_sm80_to_sm89INS1_16FlashAttnBwdSm80INS1_25CollectiveMainloopBwdSm80ILi2ELi1EN4cute5tupleIJNS5_1CILi64EEENS7_ILi128EEENS7_ILi96EEEEEENS_10bfloat16_tEfNS_4arch4Sm80ELb0ELb1ELb1ELb0ELb1ELb0ELb0ELb0ELi2ELi2ELi4ELi2ELb1EEENS1_24CollectiveEpilogueBwdGQAISB_fSE_Li256ELb0ELb1EEENS1_19SingleTileSchedulerILb0ELb0ELb0ELi128EEEEEEEEEvNT_6ParamsE)
        /*056c*/ 	.word	0x00000000


	//----- nvinfo : EIATTR_MIN_STACK_SIZE
	.align		4
.L_242:
        /*0570*/ 	.byte	0x04, 0x12
        /*0572*/ 	.short	(.L_244 - .L_243)
	.align		4
.L_243:
        /*0574*/ 	.word	index@(_ZN7cutlass13device_kernelIN5flash19enable_sm80_to_sm89INS1_16FlashAttnBwdSm80INS1_25CollectiveMainloopBwdSm80ILi2ELi1EN4cute5tupleIJNS5_1CILi64EEENS7_ILi128EEENS7_ILi96EEEEEENS_10bfloat16_tEfNS_4arch4Sm80ELb0ELb1ELb1ELb1ELb0ELb0ELb0ELb0ELi2ELi2ELi4ELi2ELb1EEENS1_21CollectiveEpilogueBwdISB_SC_SE_Li256ELb1ELb0ELi2EEENS1_19SingleTileSchedulerILb1ELb0ELb0ELi128EEEEEEEEEvNT_6ParamsE)
        /*0578*/ 	.word	0x00000000


	//----- nvinfo : EIATTR_MIN_STACK_SIZE
	.align		4
.L_244:
        /*057c*/ 	.byte	0x04, 0x12
        /*057e*/ 	.short	(.L_246 - .L_245)
	.align		4
.L_245:
        /*0580*/ 	.word	index@(_ZN7cutlass13device_kernelIN5flash19enable_sm80_to_sm89INS1_16FlashAttnBwdSm80INS1_25CollectiveMainloopBwdSm80ILi2ELi1EN4cute5tupleIJNS5_1CILi64EEENS7_ILi128EEENS7_ILi96EEEEEENS_10bfloat16_tEfNS_4arch4Sm80ELb0ELb1ELb1ELb1ELb1ELb0ELb0ELb0ELi2ELi2ELi4ELi2ELb1EEENS1_21CollectiveEpilogueBwdISB_SC_SE_Li256ELb1ELb0ELi2EEENS1_19SingleTileSchedulerILb1ELb0ELb0ELi128EEEEEEEEEvNT_6ParamsE)
        /*0584*/ 	.word	0x00000000


	//----- nvinfo : EIATTR_MIN_STACK_SIZE
	.align		4
.L_246:
        /*0588*/ 	.byte	0x04, 0x12
        /*058a*/ 	.short	(.L_248 - .L_247)
	.align		4
.L_247:
        /*058c*/ 	.word	index@(_ZN7cutlass13device_kernelIN5flash19enable_sm80_to_sm89INS1_16FlashAttnBwdSm80INS1_25CollectiveMainloopBwdSm80ILi2ELi1EN4cute5tupleIJNS5_1CILi64EEENS7_ILi128EEENS7_ILi96EEEEEENS_10bfloat16_tEfNS_4arch4Sm80ELb0ELb1ELb1ELb1ELb0ELb0ELb0ELb0ELi2ELi2ELi4ELi2ELb1EEENS1_24CollectiveEpilogueBwdGQAISB_fSE_Li256ELb1ELb0EEENS1_19SingleTileSchedulerILb1ELb0ELb0ELi128EEEEEEEEEvNT_6ParamsE)
        /*0590*/ 	.word	0x00000000


	//----- nvinfo : EIATTR_MIN_STACK_SIZE
	.align		4
.L_248:
        /*0594*/ 	.byte	0x04, 0x12
        /*0596*/ 	.short	(.L_250 - .L_249)
	.align		4
.L_249:
        /*0598*/ 	.word	index@(_ZN7cutlass13device_kernelIN5flash19enable_sm80_to_sm89INS1_16FlashAttnBwdSm80INS1_25CollectiveMainloopBwdSm80ILi2ELi1EN4cute5tupleIJNS5_1CILi64EEENS7_ILi128EEENS7_ILi96EEEEEENS_10bfloat16_tEfNS_4arch4Sm80ELb0ELb1ELb1ELb1ELb1ELb0ELb0ELb0ELi2ELi2ELi4ELi2ELb1EEENS1_24CollectiveEpilogueBwdGQAISB_fSE_Li256ELb1ELb1EEENS1_19SingleTileSchedulerILb1ELb0ELb0ELi128EEEEEEEEEvNT_6ParamsE)
        /*059c*/ 	.word	0x00000000


	//----- nvinfo : EIATTR_MIN_STACK_SIZE
	.align		4
.L_250:
        /*05a0*/ 	.byte	0x04, 0x12
        /*05a2*/ 	.short	(.L_252 - .L_251)
	.align		4
.L_251:
        /*05a4*/ 	.word	index@(_ZN7cutlass13device_kernelIN5flash19enable_sm80_to_sm89INS1_16FlashAttnBwdSm80INS1_25CollectiveMainloopBwdSm80ILi2ELi1EN4cute5tupleIJNS5_1CILi64EEENS7_ILi128EEENS7_ILi96EEEEEENS_10bfloat16_tEfNS_4arch4Sm80ELb1ELb0ELb1ELb0ELb0ELb0ELb0ELb0ELi2ELi2ELi4ELi2ELb1EEENS1_21CollectiveEpilogueBwdISB_SC_SE_Li256ELb0ELb0ELi2EEENS1_25SingleTileBwdLPTSchedulerILb0ELi128ELb0EEEEEEEEEvNT_6ParamsE)
        /*05a8*/ 	.word	0x00000000


	//----- nvinfo : EIATTR_MIN_STACK_SIZE
	.align		4
.L_252:
        /*05ac*/ 	.byte	0x04, 0x12
        /*05ae*/ 	.short	(.L_254 - .L_253)
	.align		4
.L_253:
        /*05b0*/ 	.word	index@(_ZN7cutlass13device_kernelIN5flash19enable_sm80_to_sm89INS1_16FlashAttnBwdSm80INS1_25CollectiveMainloopBwdSm80ILi2ELi1EN4cute5tupleIJNS5_1CILi64EEENS7_ILi128EEENS7_ILi96EEEEEENS_10bfloat16_tEfNS_4arch4Sm80ELb1ELb0ELb1ELb0ELb1ELb0ELb0ELb0ELi2ELi2ELi4ELi2ELb1EEENS1_21CollectiveEpilogueBwdISB_SC_SE_Li256ELb0ELb0ELi2EEENS1_25SingleTileBwdLPTSchedulerILb0ELi128ELb1EEEEEEEEEvNT_6ParamsE)
        /*05b4*/ 	.word	0x00000000


	//----- nvinfo : EIATTR_MIN_STACK_SIZE
	.align		4
.L_254:
        /*05b8*/ 	.byte	0x04, 0x12
        /*05ba*/ 	.short	(.L_256 - .L_255)
	.align		4
.L_255:
        /*05bc*/ 	.word	index@(_ZN7cutlass13device_kernelIN5flash19enable_sm80_to_sm89INS1_16FlashAttnBwdSm80INS1_25CollectiveMainloopBwdSm80ILi2ELi1EN4cute5tupleIJNS5_1CILi64EEENS7_ILi128EEENS7_ILi96EEEEEENS_10bfloat16_tEfNS_4arch4Sm80ELb1ELb0ELb1ELb0ELb0ELb0ELb0ELb0ELi2ELi2ELi4ELi2ELb1EEENS1_24CollectiveEpilogueBwdGQAISB_fSE_Li256ELb0ELb0EEENS1_25SingleTileBwdLPTSchedulerILb0ELi128ELb0EEEEEEEEEvNT_6ParamsE)
        /*05c0*/ 	.word	0x00000000


	//----- nvinfo : EIATTR_MIN_STACK_SIZE
	.align		4
.L_256:
        /*05c4*/ 	.byte	0x04, 0x12
        /*05c6*/ 	.short	(.L_258 - .L_257)
	.align		4
.L_257:
        /*05c8*/ 	.word	index@(_ZN7cutlass13device_kernelIN5flash19enable_sm80_to_sm89INS1_16FlashAttnBwdSm80INS1_25CollectiveMainloopBwdSm80ILi2ELi1EN4cute5tupleIJNS5_1CILi64EEENS7_ILi128EEENS7_ILi96EEEEEENS_10bfloat16_tEfNS_4arch4Sm80ELb1ELb0ELb1ELb0ELb1ELb0ELb0ELb0ELi2ELi2ELi4ELi2ELb1EEENS1_24CollectiveEpilogueBwdGQAISB_fSE_Li256ELb0ELb1EEENS1_25SingleTileBwdLPTSchedulerILb0ELi128ELb1EEEEEEEEEvNT_6ParamsE)
        /*05cc*/ 	.word	0x00000000


	//----- nvinfo : EIATTR_MIN_STACK_SIZE
	.align		4
.L_258:
        /*05d0*/ 	.byte	0x04, 0x12
        /*05d2*/ 	.short	(.L_260 - .L_259)
	.align		4
.L_259:
        /*05d4*/ 	.word	index@(_ZN7cutlass13device_kernelIN5flash19enable_sm80_to_sm89INS1_16FlashAttnBwdSm80INS1_25CollectiveMainloopBwdSm80ILi2ELi1EN4cute5tupleIJNS5_1CILi64EEENS7_ILi128EEENS7_ILi96EEEEEENS_10bfloat16_tEfNS_4arch4Sm80ELb1ELb0ELb1ELb1ELb0ELb0ELb0ELb0ELi2ELi2ELi4ELi2ELb1EEENS1_21CollectiveEpilogueBwdISB_SC_SE_Li256ELb1ELb0ELi2EEENS1_25SingleTileBwdLPTSchedulerILb1ELi128ELb0EEEEEEEEEvNT_6ParamsE)
        /*05d8*/ 	.word	0x00000000


	//----- nvinfo : EIATTR_MIN_STACK_SIZE
	.align		4
.L_260:
        /*05dc*/ 	.byte	0x04, 0x12
        /*05de*/ 	.short	(.L_262 - .L_261)
	.align		4
.L_261:
        /*05e0*/ 	.word	index@(_ZN7cutlass13device_kernelIN5flash19enable_sm80_to_sm89INS1_16FlashAttnBwdSm80INS1_25CollectiveMainloopBwdSm80ILi2ELi1EN4cute5tupleIJNS5_1CILi64EEENS7_ILi128EEENS7_ILi96EEEEEENS_10bfloat16_tEfNS_4arch4Sm80ELb1ELb0ELb1ELb1ELb1ELb0ELb0ELb0ELi2ELi2ELi4ELi2ELb1EEENS1_21CollectiveEpilogueBwdISB_SC_SE_Li256ELb1ELb0ELi2EEENS1_25SingleTileBwdLPTSchedulerILb1ELi128ELb1EEEEEEEEEvNT_6ParamsE)
        /*05e4*/ 	.word	0x00000000


	//----- nvinfo : EIATTR_MIN_STACK_SIZE
	.align		4
.L_262:
        /*05e8*/ 	.byte	0x04, 0x12
        /*05ea*/ 	.short	(.L_264 - .L_263)
	.align		4
.L_263:
        /*05ec*/ 	.word	index@(_ZN7cutlass13device_kernelIN5flash19enable_sm80_to_sm89INS1_16FlashAttnBwdSm80INS1_25CollectiveMainloopBwdSm80ILi2ELi1EN4cute5tupleIJNS5_1CILi64EEENS7_ILi128EEENS7_ILi96EEEEEENS_10bfloat16_tEfNS_4arch4Sm80ELb1ELb0ELb1ELb1ELb0ELb0ELb0ELb0ELi2ELi2ELi4ELi2ELb1EEENS1_24CollectiveEpilogueBwdGQAISB_fSE_Li256ELb1ELb0EEENS1_25SingleTileBwdLPTSchedulerILb1ELi128ELb0EEEEEEEEEvNT_6ParamsE)
        /*05f0*/ 	.word	0x00000000


	//----- nvinfo : EIATTR_MIN_STACK_SIZE
	.align		4
.L_264:
        /*05f4*/ 	.byte	0x04, 0x12
        /*05f6*/ 	.short	(.L_266 - .L_265)
	.align		4
.L_265:
        /*05f8*/ 	.word	index@(_ZN7cutlass13device_kernelIN5flash19enable_sm80_to_sm89INS1_16FlashAttnBwdSm80INS1_25CollectiveMainloopBwdSm80ILi2ELi1EN4cute5tupleIJNS5_1CILi64EEENS7_ILi128EEENS7_ILi96EEEEEENS_10bfloat16_tEfNS_4arch4Sm80ELb1ELb0ELb1ELb1ELb1ELb0ELb0ELb0ELi2ELi2ELi4ELi2ELb1EEENS1_24CollectiveEpilogueBwdGQAISB_fSE_Li256ELb1ELb1EEENS1_25SingleTileBwdLPTSchedulerILb1ELi128ELb1EEEEEEEEEvNT_6ParamsE)
        /*05fc*/ 	.word	0x00000000


	//----- nvinfo : EIATTR_MIN_STACK_SIZE
	.align		4
.L_266:
        /*0600*/ 	.byte	0x04, 0x12
        /*0602*/ 	.short	(.L_268 - .L_267)
	.align		4
.L_267:
        /*0604*/ 	.word	index@(_ZN7cutlass13device_kernelIN5flash19enable_sm80_to_sm89INS1_16FlashAttnBwdSm80INS1_25CollectiveMainloopBwdSm80ILi2ELi2EN4cute5tupleIJNS5_1CILi64EEENS7_ILi128EEENS7_ILi96EEEEEENS_10bfloat16_tEfNS_4arch4Sm80ELb0ELb0ELb1ELb0ELb0ELb0ELb0ELb0ELi2ELi2ELi4ELi2ELb0EEENS1_21CollectiveEpilogueBwdISB_SC_SE_Li256ELb0ELb0ELi2EEENS1_19SingleTileSchedulerILb0ELb0ELb0ELi128EEEEEEEEEvNT_6ParamsE)
        /*0608*/ 	.word	0x00000000


	//----- nvinfo : EIATTR_MIN_STACK_SIZE
	.align		4
.L_268:
        /*060c*/ 	.byte	0x04, 0x12
        /*060e*/ 	.short	(.L_270 - .L_269)
	.align		4
.L_269:
        /*0610*/ 	.word	index@(_ZN7cutlass13device_kernelIN5flash19enable_sm80_to_sm89INS1_16FlashAttnBwdSm80INS1_25CollectiveMainloopBwdSm80ILi2ELi2EN4cute5tupleIJNS5_1CILi64EEENS7_ILi128EEENS7_ILi96EEEEEENS_10bfloat16_tEfNS_4arch4Sm80ELb0ELb0ELb1ELb0ELb1ELb0ELb0ELb0ELi2ELi2ELi4ELi2ELb0EEENS1_21CollectiveEpilogueBwdISB_SC_SE_Li256ELb0ELb0ELi2EEENS1_19SingleTileSchedulerILb0ELb0ELb0ELi128EEEEEEEEEvNT_6ParamsE)
        /*0614*/ 	.word	0x00000000


	//----- nvinfo : EIATTR_MIN_STACK_SIZE
	.align		4
.L_270:
        /*0618*/ 	.byte	0x04, 0x12
        /*061a*/ 	.short	(.L_272 - .L_271)
	.align		4
.L_271:
        /*061c*/ 	.word	index@(_ZN7cutlass13device_kernelIN5flash19enable_sm80_to_sm89INS1_16FlashAttnBwdSm80INS1_25CollectiveMainloopBwdSm80ILi2ELi2EN4cute5tupleIJNS5_1CILi64EEENS7_ILi128EEENS7_ILi96EEEEEENS_10bfloat16_tEfNS_4arch4Sm80ELb0ELb0ELb1ELb0ELb0ELb0ELb0ELb0ELi2ELi2ELi4ELi2ELb0EEENS1_24CollectiveEpilogueBwdGQAISB_fSE_Li256ELb0ELb0EEENS1_19SingleTileSchedulerILb0ELb0ELb0ELi128EEEEEEEEEvNT_6ParamsE)
        /*0620*/ 	.word	0x00000000


	//----- nvinfo : EIATTR_MIN_STACK_SIZE
	.align		4
.L_272:
        /*0624*/ 	.byte	0x04, 0x12
        /*0626*/ 	.short	(.L_274 - .L_273)
	.align		4
.L_273:
        /*0628*/ 	.word	index@(_ZN7cutlass13device_kernelIN5flash19enable_sm80_to_sm89INS1_16FlashAttnBwdSm80INS1_25CollectiveMainloopBwdSm80ILi2ELi2EN4cute5tupleIJNS5_1CILi64EEENS7_ILi128EEENS7_ILi96EEEEEENS_10bfloat16_tEfNS_4arch4Sm80ELb0ELb0ELb1ELb0ELb1ELb0ELb0ELb0ELi2ELi2ELi4ELi2ELb0EEENS1_24CollectiveEpilogueBwdGQAISB_fSE_Li256ELb0ELb1EEENS1_19SingleTileSchedulerILb0ELb0ELb0ELi128EEEEEEEEEvNT_6ParamsE)
        /*062c*/ 	.word	0x00000000


	//----- nvinfo : EIATTR_MIN_STACK_SIZE
	.align		4
.L_274:
        /*0630*/ 	.byte	0x04, 0x12
        /*0632*/ 	.short	(.L_276 - .L_275)
	.align		4
.L_275:
        /*0634*/ 	.word	index@(_ZN7cutlass13device_kernelIN5flash19enable_sm80_to_sm89INS1_16FlashAttnBwdSm80INS1_25CollectiveMainloopBwdSm80ILi2ELi2EN4cute5tupleIJNS5_1CILi64EEENS7_ILi128EEENS7_ILi96EEEEEENS_10bfloat16_tEfNS_4arch4Sm80ELb0ELb0ELb1ELb1ELb0ELb0ELb0ELb0ELi2ELi2ELi4ELi2ELb0EEENS1_21CollectiveEpilogueBwdISB_SC_SE_Li256ELb1ELb0ELi2EEENS1_19SingleTileSchedulerILb1ELb0ELb0ELi128EEEEEEEEEvNT_6ParamsE)
        /*0638*/ 	.word	0x00000000


	//----- nvinfo : EIATTR_MIN_STACK_SIZE
	.align		4
.L_276:
        /*063c*/ 	.byte	0x04, 0x12
        /*063e*/ 	.short	(.L_278 - .L_277)
	.align		4
.L_277:
        /*0640*/ 	.word	index@(_ZN7cutlass13device_kernelIN5flash19enable_sm80_to_sm89INS1_16FlashAttnBwdSm80INS1_25CollectiveMainloopBwdSm80ILi2ELi2EN4cute5tupleIJNS5_1CILi64EEENS7_ILi128EEENS7_ILi96EEEEEENS_10bfloat16_tEfNS_4arch4Sm80ELb0ELb0ELb1ELb1ELb1ELb0ELb0ELb0ELi2ELi2ELi4ELi2ELb0EEENS1_21CollectiveEpilogueBwdISB_SC_SE_Li256ELb1ELb0ELi2EEENS1_19SingleTileSchedulerILb1ELb0ELb0ELi128EEEEEEEEEvNT_6ParamsE)
        /*0644*/ 	.word	0x00000000


	//----- nvinfo : EIATTR_MIN_STACK_SIZE
	.align		4
.L_278:
        /*0648*/ 	.byte	0x04, 0x12
        /*064a*/ 	.short	(.L_280 - .L_279)
	.align		4
.L_279:
        /*064c*/ 	.word	index@(_ZN7cutlass13device_kernelIN5flash19enable_sm80_to_sm89INS1_16FlashAttnBwdSm80INS1_25CollectiveMainloopBwdSm80ILi2ELi2EN4cute5tupleIJNS5_1CILi64EEENS7_ILi128EEENS7_ILi96EEEEEENS_10bfloat16_tEfNS_4arch4Sm80ELb0ELb0ELb1ELb1ELb0ELb0ELb0ELb0ELi2ELi2ELi4ELi2ELb0EEENS1_24CollectiveEpilogueBwdGQAISB_fSE_Li256ELb1ELb0EEENS1_19SingleTileSchedulerILb1ELb0ELb0ELi128EEEEEEEEEvNT_6ParamsE)
        /*0650*/ 	.word	0x00000000


	//----- nvinfo : EIATTR_MIN_STACK_SIZE
	.align		4
.L_280:
        /*0654*/ 	.byte	0x04, 0x12
        /*0656*/ 	.short	(.L_282 - .L_281)
	.align		4
.L_281:
        /*0658*/ 	.word	index@(_ZN7cutlass13device_kernelIN5flash19enable_sm80_to_sm89INS1_16FlashAttnBwdSm80INS1_25CollectiveMainloopBwdSm80ILi2ELi2EN4cute5tupleIJNS5_1CILi64EEENS7_ILi128EEENS7_ILi96EEEEEENS_10bfloat16_tEfNS_4arch4Sm80ELb0ELb0ELb1ELb1ELb1ELb0ELb0ELb0ELi2ELi2ELi4ELi2ELb0EEENS1_24CollectiveEpilogueBwdGQAISB_fSE_Li256ELb1ELb1EEENS1_19SingleTileSchedulerILb1ELb0ELb0ELi128EEEEEEEEEvNT_6ParamsE)
        /*065c*/ 	.word	0x00000000


	//----- nvinfo : EIATTR_MIN_STACK_SIZE
	.align		4
.L_282:
        /*0660*/ 	.byte	0x04, 0x12
        /*0662*/ 	.short	(.L_284 - .L_283)
	.align		4
.L_283:
        /*0664*/ 	.word	index@(_ZN7cutlass13device_kernelIN5flash19enable_sm80_to_sm89INS1_16FlashAttnBwdSm80INS1_25CollectiveMainloopBwdSm80ILi2ELi2EN4cute5tupleIJNS5_1CILi64EEENS7_ILi128EEENS7_ILi96EEEEEENS_10bfloat16_tEfNS_4arch4Sm80ELb0ELb1ELb1ELb0ELb0ELb0ELb0ELb0ELi2ELi2ELi4ELi2ELb0EEENS1_21CollectiveEpilogueBwdISB_SC_SE_Li256ELb0ELb0ELi2EEENS1_19SingleTileSchedulerILb0ELb0ELb0ELi128EEEEEEEEEvNT_6ParamsE)
        /*0668*/ 	.word	0x00000000


	//----- nvinfo : EIATTR_MIN_STACK_SIZE
	.align		4
.L_284:
        /*066c*/ 	.byte	0x04, 0x12
        /*066e*/ 	.short	(.L_286 - .L_285)
	.align		4
.L_285:
        /*0670*/ 	.word	index@(_ZN7cutlass13device_kernelIN5flash19enable_sm80_to_sm89INS1_16FlashAttnBwdSm80INS1_25CollectiveMainloopBwdSm80ILi2ELi2EN4cute5tupleIJNS5_1CILi64EEENS7_ILi128EEENS7_ILi96EEEEEENS_10bfloat16_tEfNS_4arch4Sm80ELb0ELb1ELb1ELb0ELb1ELb0ELb0ELb0ELi2ELi2ELi4ELi2ELb0EEENS1_21CollectiveEpilogueBwdISB_SC_SE_Li256ELb0ELb0ELi2EEENS1_19SingleTileSchedulerILb0ELb0ELb0ELi128EEEEEEEEEvNT_6ParamsE)
        /*0674*/ 	.word	0x00000000


	//----- nvinfo : EIATTR_MIN_STACK_SIZE
	.align		4
.L_286:
        /*0678*/ 	.byte	0x04, 0x12
        /*067a*/ 	.short	(.L_288 - .L_287)
	.align		4
.L_287:
        /*067c*/ 	.word	index@(_ZN7cutlass13device_kernelIN5flash19enable_sm80_to_sm89INS1_16FlashAttnBwdSm80INS1_25CollectiveMainloopBwdSm80ILi2ELi2EN4cute5tupleIJNS5_1CILi64EEENS7_ILi128EEENS7_ILi96EEEEEENS_10bfloat16_tEfNS_4arch4Sm80ELb0ELb1ELb1ELb0ELb0ELb0ELb0ELb0ELi2ELi2ELi4ELi2ELb0EEENS1_24CollectiveEpilogueBwdGQAISB_fSE_Li256ELb0ELb0EEENS1_19SingleTileSchedulerILb0ELb0ELb0ELi128EEEEEEEEEvNT_6ParamsE)
        /*0680*/ 	.word	0x00000000


	//----- nvinfo : EIATTR_MIN_STACK_SIZE
	.align		4
.L_288:
        /*0684*/ 	.byte	0x04, 0x12
        /*0686*/ 	.short	(.L_290 - .L_289)
	.align		4
.L_289:
        /*0688*/ 	.word	index@(_ZN7cutlass13device_kernelIN5flash19enable_sm80_to_sm89INS1_16FlashAttnBwdSm80INS1_25CollectiveMainloopBwdSm80ILi2ELi2EN4cute5tupleIJNS5_1CILi64EEENS7_ILi128EEENS7_ILi96EEEEEENS_10bfloat16_tEfNS_4arch4Sm80ELb0ELb1ELb1ELb0ELb1ELb0ELb0ELb0ELi2ELi2ELi4ELi2ELb0EEENS1_24CollectiveEpilogueBwdGQAISB_fSE_Li256ELb0ELb1EEENS1_19SingleTileSchedulerILb0ELb0ELb0ELi128EEEEEEEEEvNT_6ParamsE)
        /*068c*/ 	.word	0x00000000


	//----- nvinfo : EIATTR_MIN_STACK_SIZE
	.align		4
.L_290:
        /*0690*/ 	.byte	0x04, 0x12
        /*0692*/ 	.short	(.L_292 - .L_291)
	.align		4
.L_291:
        /*0694*/ 	.word	index@(_ZN7cutlass13device_kernelIN5flash19enable_sm80_to_sm89INS1_16FlashAttnBwdSm80INS1_25CollectiveMainloopBwdSm80ILi2ELi2EN4cute5tupleIJNS5_1CILi64EEENS7_ILi128EEENS7_ILi96EEEEEENS_10bfloat16_tEfNS_4arch4Sm80ELb0ELb1ELb1ELb1ELb0ELb0ELb0ELb0ELi2ELi2ELi4ELi2ELb0EEENS1_21CollectiveEpilogueBwdISB_SC_SE_Li256ELb1ELb0ELi2EEENS1_19SingleTileSchedulerILb1ELb0ELb0ELi128EEEEEEEEEvNT_6ParamsE)
        /*0698*/ 	.word	0x00000000


	//----- nvinfo : EIATTR_MIN_STACK_SIZE
	.align		4
.L_292:
        /*069c*/ 	.byte	0x04, 0x12
        /*069e*/ 	.short	(.L_294 - .L_293)
	.align		4
.L_293:
        /*06a0*/ 	.word	index@(_ZN7cutlass13device_kernelIN5flash19enable_sm80_to_sm89INS1_16FlashAttnBwdSm80INS1_25CollectiveMainloopBwdSm80ILi2ELi2EN4cute5tupleIJNS5_1CILi64EEENS7_ILi128EEENS7_ILi96EEEEEENS_10bfloat16_tEfNS_4arch4Sm80ELb0ELb1ELb1ELb1ELb1ELb0ELb0ELb0ELi2ELi2ELi4ELi2ELb0EEENS1_21CollectiveEpilogueBwdISB_SC_SE_Li256ELb1ELb0ELi2EEENS1_19SingleTileSchedulerILb1ELb0ELb0ELi128EEEEEEEEEvNT_6ParamsE)
        /*06a4*/ 	.word	0x00000000


	//----- nvinfo : EIATTR_MIN_STACK_SIZE
	.align		4
.L_294:
        /*06a8*/ 	.byte	0x04, 0x12
        /*06aa*/ 	.short	(.L_296 - .L_295)
	.align		4
.L_295:
        /*06ac*/ 	.word	index@(_ZN7cutlass13device_kernelIN5flash19enable_sm80_to_sm89INS1_16FlashAttnBwdSm80INS1_25CollectiveMainloopBwdSm80ILi2ELi2EN4cute5tupleIJNS5_1CILi64EEENS7_ILi128EEENS7_ILi96EEEEEENS_10bfloat16_tEfNS_4arch4Sm80ELb0ELb1ELb1ELb1ELb0ELb0ELb0ELb0ELi2ELi2ELi4ELi2ELb0EEENS1_24CollectiveEpilogueBwdGQAISB_fSE_Li256ELb1ELb0EEENS1_19SingleTileSchedulerILb1ELb0ELb0ELi128EEEEEEEEEvNT_6ParamsE)
        /*06b0*/ 	.word	0x00000000


	//----- nvinfo : EIATTR_MIN_STACK_SIZE
	.align		4
.L_296:
        /*06b4*/ 	.byte	0x04, 0x12
        /*06b6*/ 	.short	(.L_298 - .L_297)
	.align		4
.L_297:
        /*06b8*/ 	.word	index@(_ZN7cutlass13device_kernelIN5flash19enable_sm80_to_sm89INS1_16FlashAttnBwdSm80INS1_25CollectiveMainloopBwdSm80ILi2ELi2EN4cute5tupleIJNS5_1CILi64EEENS7_ILi128EEENS7_ILi96EEEEEENS_10bfloat16_tEfNS_4arch4Sm80ELb0ELb1ELb1ELb1ELb1ELb0ELb0ELb0ELi2ELi2ELi4ELi2ELb0EEENS1_24CollectiveEpilogueBwdGQAISB_fSE_Li256ELb1ELb1EEENS1_19SingleTileSchedulerILb1ELb0ELb0ELi128EEEEEEEEEvNT_6ParamsE)
        /*06bc*/ 	.word	0x00000000


	//----- nvinfo : EIATTR_MIN_STACK_SIZE
	.align		4
.L_298:
        /*06c0*/ 	.byte	0x04, 0x12
        /*06c2*/ 	.short	(.L_300 - .L_299)
	.align		4
.L_299:
        /*06c4*/ 	.word	index@(_ZN7cutlass13device_kernelIN5flash19enable_sm80_to_sm89INS1_16FlashAttnBwdSm80INS1_25CollectiveMainloopBwdSm80ILi2ELi2EN4cute5tupleIJNS5_1CILi64EEENS7_ILi128EEENS7_ILi96EEEEEENS_10bfloat16_tEfNS_4arch4Sm80ELb1ELb0ELb1ELb0ELb0ELb0ELb0ELb0ELi2ELi2ELi4ELi2ELb0EEENS1_21CollectiveEpilogueBwdISB_SC_SE_Li256ELb0ELb0ELi2EEENS1_25SingleTileBwdLPTSchedulerILb0ELi128ELb0EEEEEEEEEvNT_6ParamsE)
        /*06c8*/ 	.word	0x00000000


	//----- nvinfo : EIATTR_MIN_STACK_SIZE
	.align		4
.L_300:
        /*06cc*/ 	.byte	0x04, 0x12
        /*06ce*/ 	.short	(.L_302 - .L_301)
	.align		4
.L_301:
        /*06d0*/ 	.word	index@(_ZN7cutlass13device_kernelIN5flash19enable_sm80_to_sm89INS1_16FlashAttnBwdSm80INS1_25CollectiveMainloopBwdSm80ILi2ELi2EN4cute5tupleIJNS5_1CILi64EEENS7_ILi128EEENS7_ILi96EEEEEENS_10bfloat16_tEfNS_4arch4Sm80ELb1ELb0ELb1ELb0ELb1ELb0ELb0ELb0ELi2ELi2ELi4ELi2ELb0EEENS1_21CollectiveEpilogueBwdISB_SC_SE_Li256ELb0ELb0ELi2EEENS1_25SingleTileBwdLPTSchedulerILb0ELi128ELb1EEEEEEEEEvNT_6ParamsE)
        /*06d4*/ 	.word	0x00000000


	//----- nvinfo : EIATTR_MIN_STACK_SIZE
	.align		4
.L_302:
        /*06d8*/ 	.byte	0x04, 0x12
        /*06da*/ 	.short	(.L_304 - .L_303)
	.align		4
.L_303:
        /*06dc*/ 	.word	index@(_ZN7cutlass13device_kernelIN5flash19enable_sm80_to_sm89INS1_16FlashAttnBwdSm80INS1_25CollectiveMainloopBwdSm80ILi2ELi2EN4cute5tupleIJNS5_1CILi64EEENS7_ILi128EEENS7_ILi96EEEEEENS_10bfloat16_tEfNS_4arch4Sm80ELb1ELb0ELb1ELb0ELb0ELb0ELb0ELb0ELi2ELi2ELi4ELi2ELb0EEENS1_24CollectiveEpilogueBwdGQAISB_fSE_Li256ELb0ELb0EEENS1_25SingleTileBwdLPTSchedulerILb0ELi128ELb0EEEEEEEEEvNT_6ParamsE)
        /*06e0*/ 	.word	0x00000000


	//----- nvinfo : EIATTR_MIN_STACK_SIZE
	.align		4
.L_304:
        /*06e4*/ 	.byte	0x04, 0x12
        /*06e6*/ 	.short	(.L_306 - .L_305)
	.align		4
.L_305:
        /*06e8*/ 	.word	index@(_ZN7cutlass13device_kernelIN5flash19enable_sm80_to_sm89INS1_16FlashAttnBwdSm80INS1_25CollectiveMainloopBwdSm80ILi2ELi2EN4cute5tupleIJNS5_1CILi64EEENS7_ILi128EEENS7_ILi96EEEEEENS_10bfloat16_tEfNS_4arch4Sm80ELb1ELb0ELb1ELb0ELb1ELb0ELb0ELb0ELi2ELi2ELi4ELi2ELb0EEENS1_24CollectiveEpilogueBwdGQAISB_fSE_Li256ELb0ELb1EEENS1_25SingleTileBwdLPTSchedulerILb0ELi128ELb1EEEEEEEEEvNT_6ParamsE)
        /*06ec*/ 	.word	0x00000000


	//----- nvinfo : EIATTR_MIN_STACK_SIZE
	.align		4
.L_306:
        /*06f0*/ 	.byte	0x04, 0x12
        /*06f2*/ 	.short	(.L_308 - .L_307)
	.align		4
.L_307:
        /*06f4*/ 	.word	index@(_ZN7cutlass13device_kernelIN5flash22FlashAttnBwdPreprocessIN4cute5tupleIJNS3_1CILi64EEENS5_ILi96EEEEEENS_10bfloat16_tEfNS_4arch4Sm80ELb1ELb0EEEEEvNT_6ParamsE)
        /*06f8*/ 	.word	0x00000000


	//----- nvinfo : EIATTR_MIN_STACK_SIZE
	.align		4
.L_308:
        /*06fc*/ 	.byte	0x04, 0x12
        /*06fe*/ 	.short	(.L_310 - .L_309)
	.align		4
.L_309:
        /*0700*/ 	.word	index@(_ZN7cutlass13device_kernelIN5flash19enable_sm80_to_sm89INS1_16FlashAttnBwdSm80INS1_25CollectiveMainloopBwdSm80ILi2ELi2EN4cute5tupleIJNS5_1CILi64EEENS7_ILi128EEENS7_ILi96EEEEEENS_10bfloat16_tEfNS_4arch4Sm80ELb1ELb0ELb1ELb1ELb0ELb0ELb0ELb0ELi2ELi2ELi4ELi2ELb0EEENS1_21CollectiveEpilogueBwdISB_SC_SE_Li256ELb1ELb0ELi2EEENS1_25SingleTileBwdLPTSchedulerILb1ELi128ELb0EEEEEEEEEvNT_6ParamsE)
        /*0704*/ 	.word	0x00000000


	//----- nvinfo : EIATTR_MIN_STACK_SIZE
	.align		4
.L_310:
        /*0708*/ 	.byte	0x04, 0x12
        /*070a*/ 	.short	(.L_312 - .L_311)
	.align		4
.L_311:
        /*070c*/ 	.word	index@(_ZN7cutlass13device_kernelIN5flash19enable_sm80_to_sm89INS1_16FlashAttnBwdSm80INS1_25CollectiveMainloopBwdSm80ILi2ELi2EN4cute5tupleIJNS5_1CILi64EEENS7_ILi128EEENS7_ILi96EEEEEENS_10bfloat16_tEfNS_4arch4Sm80ELb1ELb0ELb1ELb1ELb1ELb0ELb0ELb0ELi2ELi2ELi4ELi2ELb0EEENS1_21CollectiveEpilogueBwdISB_SC_SE_Li256ELb1ELb0ELi2EEENS1_25SingleTileBwdLPTSchedulerILb1ELi128ELb1EEEEEEEEEvNT_6ParamsE)
        /*0710*/ 	.word	0x00000000


	//----- nvinfo : EIATTR_MIN_STACK_SIZE
	.align		4
.L_312:
        /*0714*/ 	.byte	0x04, 0x12
        /*0716*/ 	.short	(.L_314 - .L_313)
	.align		4
.L_313:
        /*0718*/ 	.word	index@(_ZN7cutlass13device_kernelIN5flash19enable_sm80_to_sm89INS1_16FlashAttnBwdSm80INS1_25CollectiveMainloopBwdSm80ILi2ELi2EN4cute5tupleIJNS5_1CILi64EEENS7_ILi128EEENS7_ILi96EEEEEENS_10bfloat16_tEfNS_4arch4Sm80ELb1ELb0ELb1ELb1ELb0ELb0ELb0ELb0ELi2ELi2ELi4ELi2ELb0EEENS1_24CollectiveEpilogueBwdGQAISB_fSE_Li256ELb1ELb0EEENS1_25SingleTileBwdLPTSchedulerILb1ELi128ELb0EEEEEEEEEvNT_6ParamsE)
        /*071c*/ 	.word	0x00000000


	//----- nvinfo : EIATTR_MIN_STACK_SIZE
	.align		4
.L_314:
        /*0720*/ 	.byte	0x04, 0x12
        /*0722*/ 	.short	(.L_316 - .L_315)
	.align		4
.L_315:
        /*0724*/ 	.word	index@(_ZN7cutlass13device_kernelIN5flash32FlashAttnBwdPostprocessConvertdQIN4cute5tupleIJNS3_1CILi128EEENS5_ILi96EEEEEENS_10bfloat16_tEfNS_4arch4Sm80ELi256ENS3_8TiledMMAINS3_8MMA_AtomIJNS3_30SM80_16x8x16_F32BF16BF16F32_TNEEEENS3_6LayoutINS4_IJNS5_ILi4EEENS5_ILi2EEENS5_ILi1EEEEEENS4_IJSJ_SH_NS5_ILi0EEEEEEEENS4_IJNS5_ILi64EEENS5_ILi32EEENS5_ILi16EEEEEEEELb0EEEEEvNT_6ParamsE)
        /*0728*/ 	.word	0x00000000


	//----- nvinfo : EIATTR_MIN_STACK_SIZE
	.align		4
.L_316:
        /*072c*/ 	.byte	0x04, 0x12
        /*072e*/ 	.short	(.L_318 - .L_317)
	.align		4
.L_317:
        /*0730*/ 	.word	index@(_ZN7cutlass13device_kernelIN5flash32FlashAttnBwdPostprocessConvertdQIN4cute5tupleIJNS3_1CILi64EEENS5_ILi96EEEEEENS_10bfloat16_tEfNS_4arch4Sm80ELi256ENS3_8TiledMMAINS3_8MMA_AtomIJNS3_30SM80_16x8x16_F32BF16BF16F32_TNEEEENS3_6LayoutINS4_IJNS5_ILi2EEENS5_ILi4EEENS5_ILi1EEEEEENS4_IJSJ_SH_NS5_ILi0EEEEEEEENS4_IJNS5_ILi32EEESO_NS5_ILi16EEEEEEEELb0EEEEEvNT_6ParamsE)
        /*0734*/ 	.word	0x00000000


	//----- nvinfo : EIATTR_MIN_STACK_SIZE
	.align		4
.L_318:
        /*0738*/ 	.byte	0x04, 0x12
        /*073a*/ 	.short	(.L_320 - .L_319)
	.align		4
.L_319:
        /*073c*/ 	.word	index@(_ZN7cutlass13device_kernelIN5flash19enable_sm80_to_sm89INS1_16FlashAttnBwdSm80INS1_25CollectiveMainloopBwdSm80ILi2ELi2EN4cute5tupleIJNS5_1CILi64EEENS7_ILi128EEENS7_ILi96EEEEEENS_10bfloat16_tEfNS_4arch4Sm80ELb1ELb0ELb1ELb1ELb1ELb0ELb0ELb0ELi2ELi2ELi4ELi2ELb0EEENS1_24CollectiveEpilogueBwdGQAISB_fSE_Li256ELb1ELb1EEENS1_25SingleTileBwdLPTSchedulerILb1ELi128ELb1EEEEEEEEEvNT_6ParamsE)
        /*0740*/ 	.word	0x00000000


	//----- nvinfo : EIATTR_MIN_STACK_SIZE
	.align		4
.L_320:
        /*0744*/ 	.byte	0x04, 0x12
        /*0746*/ 	.short	(.L_322 - .L_321)
	.align		4
.L_321:
        /*0748*/ 	.word	index@(_ZN7cutlass13device_kernelIN5flash22FlashAttnBwdPreprocessIN4cute5tupleIJNS3_1CILi64EEENS5_ILi96EEEEEENS_10bfloat16_tEfNS_4arch4Sm80ELb1ELb1EEEEEvNT_6ParamsE)
        /*074c*/ 	.word	0x00000000
.L_322:


//--------------------- .nv.compat                --------------------------
	.section	.nv.compat,"",@"SHT_CUDA_COMPAT_INFO"
	.align	4
        /*0000*/ 	.byte	0x02, 0x09, 0x01, 0x00, 0x02, 0x02, 0x01, 0x00, 0x02, 0x05, 0x05, 0x00, 0x03, 0x07, 0x01, 0x01
        /*0010*/ 	.byte	0x02, 0x03, 0x00, 0x00, 0x02, 0x06, 0x01, 0x00, 0x04, 0x0b, 0x08, 0x00, 0x00, 0x00, 0x00, 0x00
        /*0020*/ 	.byte	0x00, 0x00, 0x00, 0x00


//--------------------- .nv.info._ZN7cutlass13device_kernelIN5flash19enable_sm80_to_sm89INS1_16FlashAttnBwdSm80INS1_25CollectiveMainloopBwdSm80ILi2ELi1EN4cute5tupleIJNS5_1CILi64EEENS7_ILi128EEENS7_ILi96EEEEEENS_10bfloat16_tEfNS_4arch4Sm80ELb0ELb0ELb1ELb0ELb0ELb0ELb0ELb0ELi2ELi2ELi4ELi2ELb1EEENS1_21CollectiveEpilogueBwdISB_SC_SE_Li256ELb0ELb0ELi2EEENS1_19SingleTileSchedulerILb0ELb0ELb0ELi128EEEEEEEEEvNT_6ParamsE --------------------------
	.section	.nv.info._ZN7cutlass13device_kernelIN5flash19enable_sm80_to_sm89INS1_16FlashAttnBwdSm80INS1_25CollectiveMainloopBwdSm80ILi2ELi1EN4cute5tupleIJNS5_1CILi64EEENS7_ILi128EEENS7_ILi96EEEEEENS_10bfloat16_tEfNS_4arch4Sm80ELb0ELb0ELb1ELb0ELb0ELb0ELb0ELb0ELi2ELi2ELi4ELi2ELb1EEENS1_21CollectiveEpilogueBwdISB_SC_SE_Li256ELb0ELb0ELi2EEENS1_19SingleTileSchedulerILb0ELb0ELb0ELi128EEEEEEEEEvNT_6ParamsE,"",@"SHT_CUDA_INFO"
	.sectionflags	@""
	.align	4


	//----- nvinfo : EIATTR_CUDA_API_VERSION
	.align		4
        /*0000*/ 	.byte	0x04, 0x37
        /*0002*/ 	.short	(.L_324 - .L_323)
.L_323:
        /*0004*/ 	.word	0x00000082


	//----- nvinfo : EIATTR_KPARAM_INFO
	.align		4
.L_324:
        /*0008*/ 	.byte	0x04, 0x17
        /*000a*/ 	.short	(.L_326 - .L_325)
.L_325:
        /*000c*/ 	.word	0x00000000
        /*0010*/ 	.short	0x0000
        /*0012*/ 	.short	0x0000
        /*0014*/ 	.byte	0x00, 0xf0, 0xc1, 0x09


	//----- nvinfo : EIATTR_SPARSE_MMA_MASK
	.align		4
.L_326:
        /*0018*/ 	.byte	0x03, 0x50
        /*001a*/ 	.short	0x0000


	//----- nvinfo : EIATTR_MAXREG_COUNT
	.align		4
        /*001c*/ 	.byte	0x03, 0x1b
        /*001e*/ 	.short	0x00ff


	//----- nvinfo : EIATTR_MERCURY_ISA_VERSION
	.align		4
        /*0020*/ 	.byte	0x03, 0x5f
        /*0022*/ 	.short	0x0101


	//----- nvinfo : EIATTR_EXIT_INSTR_OFFSETS
	.align		4
        /*0024*/ 	.byte	0x04, 0x1c
        /*0026*/ 	.short	(.L_328 - .L_327)


	//   ....[0]....
.L_327:
        /*0028*/ 	.word	0x00000010


	//----- nvinfo : EIATTR_MAX_THREADS
	.align		4
.L_328:
        /*002c*/ 	.byte	0x04, 0x05
        /*002e*/ 	.short	(.L_330 - .L_329)
.L_329:
        /*0030*/ 	.word	0x00000100
        /*0034*/ 	.word	0x00000001
        /*0038*/ 	.word	0x00000001


	//----- nvinfo : EIATTR_CBANK_PARAM_SIZE
	.align		4
.L_330:
        /*003c*/ 	.byte	0x03, 0x19
        /*003e*/ 	.short	0x0270


	//----- nvinfo : EIATTR_PARAM_CBANK
	.align		4
        /*0040*/ 	.byte	0x04, 0x0a
        /*0042*/ 	.short	(.L_332 - .L_331)
	.align		4
.L_331:
        /*0044*/ 	.word	index@(.nv.constant0._ZN7cutlass13device_kernelIN5flash19enable_sm80_to_sm89INS1_16FlashAttnBwdSm80INS1_25CollectiveMainloopBwdSm80ILi2ELi1EN4cute5tupleIJNS5_1CILi64EEENS7_ILi128EEENS7_ILi96EEEEEENS_10bfloat16_tEfNS_4arch4Sm80ELb0ELb0ELb1ELb0ELb0ELb0ELb0ELb0ELi2ELi2ELi4ELi2ELb1EEENS1_21CollectiveEpilogueBwdISB_SC_SE_Li256ELb0ELb0ELi2EEENS1_19SingleTileSchedulerILb0ELb0ELb0ELi128EEEEEEEEEvNT_6ParamsE)
        /*0048*/ 	.short	0x0210
        /*004a*/ 	.short	0x0270


	//----- nvinfo : EIATTR_SW_WAR
	.align		4
.L_332:
        /*004c*/ 	.byte	0x04, 0x36
        /*004e*/ 	.short	(.L_334 - .L_333)
.L_333:
        /*0050*/ 	.word	0x00000008
.L_334:


//--------------------- .nv.info._ZN7cutlass13device_kernelIN5flash19enable_sm80_to_sm89INS1_16FlashAttnBwdSm80INS1_25CollectiveMainloopBwdSm80ILi2ELi1EN4cute5tupleIJNS5_1CILi64EEENS7_ILi128EEENS7_ILi96EEEEEENS_10bfloat16_tEfNS_4arch4Sm80ELb0ELb0ELb1ELb0ELb1ELb0ELb0ELb0ELi2ELi2ELi4ELi2ELb1EEENS1_21CollectiveEpilogueBwdISB_SC_SE_Li256ELb0ELb0ELi2EEENS1_19SingleTileSchedulerILb0ELb0ELb0ELi128EEEEEEEEEvNT_6ParamsE --------------------------
	.section	.nv.info._ZN7cutlass13device_kernelIN5flash19enable_sm80_to_sm89INS1_16FlashAttnBwdSm80INS1_25CollectiveMainloopBwdSm80ILi2ELi1EN4cute5tupleIJNS5_1CILi64EEENS7_ILi128EEENS7_ILi96EEEEEENS_10bfloat16_tEfNS_4arch4Sm80ELb0ELb0ELb1ELb0ELb1ELb0ELb0ELb0ELi2ELi2ELi4ELi2ELb1EEENS1_21CollectiveEpilogueBwdISB_SC_SE_Li256ELb0ELb0ELi2EEENS1_19SingleTileSchedulerILb0ELb0ELb0ELi128EEEEEEEEEvNT_6ParamsE,"",@"SHT_CUDA_INFO"
	.sectionflags	@""
	.align	4


	//----- nvinfo : EIATTR_CUDA_API_VERSION
	.align		4
        /*0000*/ 	.byte	0x04, 0x37
        /*0002*/ 	.short	(.L_336 - .L_335)
.L_335:
        /*0004*/ 	.word	0x00000082


	//----- nvinfo : EIATTR_KPARAM_INFO
	.align		4
.L_336:
        /*0008*/ 	.byte	0x04, 0x17
        /*000a*/ 	.short	(.L_338 - .L_337)
.L_337:
        /*000c*/ 	.word	0x00000000
        /*0010*/ 	.short	0x0000
        /*0012*/ 	.short	0x0000
        /*0014*/ 	.byte	0x00, 0xf0, 0xc1, 0x09


	//----- nvinfo : EIATTR_SPARSE_MMA_MASK
	.align		4
.L_338:
        /*0018*/ 	.byte	0x03, 0x50
        /*001a*/ 	.short	0x0000


	//----- nvinfo : EIATTR_MAXREG_COUNT
	.align		4
        /*001c*/ 	.byte	0x03, 0x1b
        /*001e*/ 	.short	0x00ff


	//----- nvinfo : EIATTR_MERCURY_ISA_VERSION
	.align		4
        /*0020*/ 	.byte	0x03, 0x5f
        /*0022*/ 	.short	0x0101


	//----- nvinfo : EIATTR_EXIT_INSTR_OFFSETS
	.align		4
        /*0024*/ 	.byte	0x04, 0x1c
        /*0026*/ 	.short	(.L_340 - .L_339)


	//   ....[0]....
.L_339:
        /*0028*/ 	.word	0x00000010


	//----- nvinfo : EIATTR_MAX_THREADS
	.align		4
.L_340:
        /*002c*/ 	.byte	0x04, 0x05
        /*002e*/ 	.short	(.L_342 - .L_341)
.L_341:
        /*0030*/ 	.word	0x00000100
        /*0034*/ 	.word	0x00000001
        /*0038*/ 	.word	0x00000001


	//----- nvinfo : EIATTR_CBANK_PARAM_SIZE
	.align		4
.L_342:
        /*003c*/ 	.byte	0x03, 0x19
        /*003e*/ 	.short	0x0270


	//----- nvinfo : EIATTR_PARAM_CBANK
	.align		4
        /*0040*/ 	.byte	0x04, 0x0a
        /*0042*/ 	.short	(.L_344 - .L_343)
	.align		4
.L_343:
        /*0044*/ 	.word	index@(.nv.constant0._ZN7cutlass13device_kernelIN5flash19enable_sm80_to_sm89INS1_16FlashAttnBwdSm80INS1_25CollectiveMainloopBwdSm80ILi2ELi1EN4cute5tupleIJNS5_1CILi64EEENS7_ILi128EEENS7_ILi96EEEEEENS_10bfloat16_tEfNS_4arch4Sm80ELb0ELb0ELb1ELb0ELb1ELb0ELb0ELb0ELi2ELi2ELi4ELi2ELb1EEENS1_21CollectiveEpilogueBwdISB_SC_SE_Li256ELb0ELb0ELi2EEENS1_19SingleTileSchedulerILb0ELb0ELb0ELi128EEEEEEEEEvNT_6ParamsE)
        /*0048*/ 	.short	0x0210
        /*004a*/ 	.short	0x0270


	//----- nvinfo : EIATTR_SW_WAR
	.align		4
.L_344:
        /*004c*/ 	.byte	0x04, 0x36
        /*004e*/ 	.short	(.L_346 - .L_345)
.L_345:
        /*0050*/ 	.word	0x00000008
.L_346:


//--------------------- .nv.info._ZN7cutlass13device_kernelIN5flash19enable_sm80_to_sm89INS1_16FlashAttnBwdSm80INS1_25CollectiveMainloopBwdSm80ILi2ELi1EN4cute5tupleIJNS5_1CILi64EEENS7_ILi128EEENS7_ILi96EEEEEENS_10bfloat16_tEfNS_4arch4Sm80ELb0ELb0ELb1ELb0ELb0ELb0ELb0ELb0ELi2ELi2ELi4ELi2ELb1EEENS1_24CollectiveEpilogueBwdGQAISB_fSE_Li256ELb0ELb0EEENS1_19SingleTileSchedulerILb0ELb0ELb0ELi128EEEEEEEEEvNT_6ParamsE --------------------------
	.section	.nv.info._ZN7cutlass13device_kernelIN5flash19enable_sm80_to_sm89INS1_16FlashAttnBwdSm80INS1_25CollectiveMainloopBwdSm80ILi2ELi1EN4cute5tupleIJNS5_1CILi64EEENS7_ILi128EEENS7_ILi96EEEEEENS_10bfloat16_tEfNS_4arch4Sm80ELb0ELb0ELb1ELb0ELb0ELb0ELb0ELb0ELi2ELi2ELi4ELi2ELb1EEENS1_24CollectiveEpilogueBwdGQAISB_fSE_Li256ELb0ELb0EEENS1_19SingleTileSchedulerILb0ELb0ELb0ELi128EEEEEEEEEvNT_6ParamsE,"",@"SHT_CUDA_INFO"
	.sectionflags	@""
	.align	4


	//----- nvinfo : EIATTR_CUDA_API_VERSION
	.align		4
        /*0000*/ 	.byte	0x04, 0x37
        /*0002*/ 	.short	(.L_348 - .L_347)
.L_347:
        /*0004*/ 	.word	0x00000082


	//----- nvinfo : EIATTR_KPARAM_INFO
	.align		4
.L_348:
        /*0008*/ 	.byte	0x04, 0x17
        /*000a*/ 	.short	(.L_350 - .L_349)
.L_349:
        /*000c*/ 	.word	0x00000000
        /*0010*/ 	.short	0x0000
        /*0012*/ 	.short	0x0000
        /*0014*/ 	.byte	0x00, 0xf0, 0xe1, 0x09


	//----- nvinfo : EIATTR_SPARSE_MMA_MASK
	.align		4
.L_350:
        /*0018*/ 	.byte	0x03, 0x50
        /*001a*/ 	.short	0x0000


	//----- nvinfo : EIATTR_MAXREG_COUNT
	.align		4
        /*001c*/ 	.byte	0x03, 0x1b
        /*001e*/ 	.short	0x00ff


	//----- nvinfo : EIATTR_MERCURY_ISA_VERSION
	.align		4
        /*0020*/ 	.byte	0x03, 0x5f
        /*0022*/ 	.short	0x0101


	//----- nvinfo : EIATTR_EXIT_INSTR_OFFSETS
	.align		4
        /*0024*/ 	.byte	0x04, 0x1c
        /*0026*/ 	.short	(.L_352 - .L_351)


	//   ....[0]....
.L_351:
        /*0028*/ 	.word	0x00000010


	//----- nvinfo : EIATTR_MAX_THREADS
	.align		4
.L_352:
        /*002c*/ 	.byte	0x04, 0x05
        /*002e*/ 	.short	(.L_354 - .L_353)
.L_353:
        /*0030*/ 	.word	0x00000100
        /*0034*/ 	.word	0x00000001
        /*0038*/ 	.word	0x00000001


	//----- nvinfo : EIATTR_CBANK_PARAM_SIZE
	.align		4
.L_354:
        /*003c*/ 	.byte	0x03, 0x19
        /*003e*/ 	.short	0x0278


	//----- nvinfo : EIATTR_PARAM_CBANK
	.align		4
        /*0040*/ 	.byte	0x04, 0x0a
        /*0042*/ 	.short	(.L_356 - .L_355)
	.align		4
.L_355:
        /*0044*/ 	.word	index@(.nv.constant0._ZN7cutlass13device_kernelIN5flash19enable_sm80_to_sm89INS1_16FlashAttnBwdSm80INS1_25CollectiveMainloopBwdSm80ILi2ELi1EN4cute5tupleIJNS5_1CILi64EEENS7_ILi128EEENS7_ILi96EEEEEENS_10bfloat16_tEfNS_4arch4Sm80ELb0ELb0ELb1ELb0ELb0ELb0ELb0ELb0ELi2ELi2ELi4ELi2ELb1EEENS1_24CollectiveEpilogueBwdGQAISB_fSE_Li256ELb0ELb0EEENS1_19SingleTileSchedulerILb0ELb0ELb0ELi128EEEEEEEEEvNT_6ParamsE)
        /*0048*/ 	.short	0x0210
        /*004a*/ 	.short	0x0278


	//----- nvinfo : EIATTR_SW_WAR
	.align		4
.L_356:
        /*004c*/ 	.byte	0x04, 0x36
        /*004e*/ 	.short	(.L_358 - .L_357)
.L_357:
        /*0050*/ 	.word	0x00000008
.L_358:


//--------------------- .nv.info._ZN7cutlass13device_kernelIN5flash19enable_sm80_to_sm89INS1_16FlashAttnBwdSm80INS1_25CollectiveMainloopBwdSm80ILi2ELi1EN4cute5tupleIJNS5_1CILi64EEENS7_ILi128EEENS7_ILi96EEEEEENS_10bfloat16_tEfNS_4arch4Sm80ELb0ELb0ELb1ELb0ELb1ELb0ELb0ELb0ELi2ELi2ELi4ELi2ELb1EEENS1_24CollectiveEpilogueBwdGQAISB_fSE_Li256ELb0ELb1EEENS1_19SingleTileSchedulerILb0ELb0ELb0ELi128EEEEEEEEEvNT_6ParamsE --------------------------
	.section	.nv.info._ZN7cutlass13device_kernelIN5flash19enable_sm80_to_sm89INS1_16FlashAttnBwdSm80INS1_25CollectiveMainloopBwdSm80ILi2ELi1EN4cute5tupleIJNS5_1CILi64EEENS7_ILi128EEENS7_ILi96EEEEEENS_10bfloat16_tEfNS_4arch4Sm80ELb0ELb0ELb1ELb0ELb1ELb0ELb0ELb0ELi2ELi2ELi4ELi2ELb1EEENS1_24CollectiveEpilogueBwdGQAISB_fSE_Li256ELb0ELb1EEENS1_19SingleTileSchedulerILb0ELb0ELb0ELi128EEEEEEEEEvNT_6ParamsE,"",@"SHT_CUDA_INFO"
	.sectionflags	@""
	.align	4


	//----- nvinfo : EIATTR_CUDA_API_VERSION
	.align		4
        /*0000*/ 	.byte	0x04, 0x37
        /*0002*/ 	.short	(.L_360 - .L_359)
.L_359:
        /*0004*/ 	.word	0x00000082


	//----- nvinfo : EIATTR_KPARAM_INFO
	.align		4
.L_360:
        /*0008*/ 	.byte	0x04, 0x17
        /*000a*/ 	.short	(.L_362 - .L_361)
.L_361:
        /*000c*/ 	.word	0x00000000
        /*0010*/ 	.short	0x0000
        /*0012*/ 	.short	0x0000
        /*0014*/ 	.byte	0x00, 0xf0, 0xe1, 0x09


	//----- nvinfo : EIATTR_SPARSE_MMA_MASK
	.align		4
.L_362:
        /*0018*/ 	.byte	0x03, 0x50
        /*001a*/ 	.short	0x0000


	//----- nvinfo : EIATTR_MAXREG_COUNT
	.align		4
        /*001c*/ 	.byte	0x03, 0x1b
        /*001e*/ 	.short	0x00ff


	//----- nvinfo : EIATTR_MERCURY_ISA_VERSION
	.align		4
        /*0020*/ 	.byte	0x03, 0x5f
        /*0022*/ 	.short	0x0101


	//----- nvinfo : EIATTR_EXIT_INSTR_OFFSETS
	.align		4
        /*0024*/ 	.byte	0x04, 0x1c
        /*0026*/ 	.short	(.L_364 - .L_363)


	//   ....[0]....
.L_363:
        /*0028*/ 	.word	0x00000010


	//----- nvinfo : EIATTR_MAX_THREADS
	.align		4
.L_364:
        /*002c*/ 	.byte	0x04, 0x05
        /*002e*/ 	.short	(.L_366 - .L_365)
.L_365:
        /*0030*/ 	.word	0x00000100
        /*0034*/ 	.word	0x00000001
        /*0038*/ 	.word	0x00000001


	//----- nvinfo : EIATTR_CBANK_PARAM_SIZE
	.align		4
.L_366:
        /*003c*/ 	.byte	0x03, 0x19
        /*003e*/ 	.short	0x0278


	//----- nvinfo : EIATTR_PARAM_CBANK
	.align		4
        /*0040*/ 	.byte	0x04, 0x0a
        /*0042*/ 	.short	(.L_368 - .L_367)
	.align		4
.L_367:
        /*0044*/ 	.word	index@(.nv.constant0._ZN7cutlass13device_kernelIN5flash19enable_sm80_to_sm89INS1_16FlashAttnBwdSm80INS1_25CollectiveMainloopBwdSm80ILi2ELi1EN4cute5tupleIJNS5_1CILi64EEENS7_ILi128EEENS7_ILi96EEEEEENS_10bfloat16_tEfNS_4arch4Sm80ELb0ELb0ELb1ELb0ELb1ELb0ELb0ELb0ELi2ELi2ELi4ELi2ELb1EEENS1_24CollectiveEpilogueBwdGQAISB_fSE_Li256ELb0ELb1EEENS1_19SingleTileSchedulerILb0ELb0ELb0ELi128EEEEEEEEEvNT_6ParamsE)
        /*0048*/ 	.short	0x0210
        /*004a*/ 	.short	0x0278


	//----- nvinfo : EIATTR_SW_WAR
	.align		4
.L_368:
        /*004c*/ 	.byte	0x04, 0x36
        /*004e*/ 	.short	(.L_370 - .L_369)
.L_369:
        /*0050*/ 	.word	0x00000008
.L_370:


//--------------------- .nv.info._ZN7cutlass13device_kernelIN5flash19enable_sm80_to_sm89INS1_16FlashAttnBwdSm80INS1_25CollectiveMainloopBwdSm80ILi2ELi1EN4cute5tupleIJNS5_1CILi64EEENS7_ILi128EEENS7_ILi96EEEEEENS_10bfloat16_tEfNS_4arch4Sm80ELb0ELb0ELb1ELb1ELb0ELb0ELb0ELb0ELi2ELi2ELi4ELi2ELb1EEENS1_21CollectiveEpilogueBwdISB_SC_SE_Li256ELb1ELb0ELi2EEENS1_19SingleTileSchedulerILb1ELb0ELb0ELi128EEEEEEEEEvNT_6ParamsE --------------------------
	.section	.nv.info._ZN7cutlass13device_kernelIN5flash19enable_sm80_to_sm89INS1_16FlashAttnBwdSm80INS1_25CollectiveMainloopBwdSm80ILi2ELi1EN4cute5tupleIJNS5_1CILi64EEENS7_ILi128EEENS7_ILi96EEEEEENS_10bfloat16_tEfNS_4arch4Sm80ELb0ELb0ELb1ELb1ELb0ELb0ELb0ELb0ELi2ELi2ELi4ELi2ELb1EEENS1_21CollectiveEpilogueBwdISB_SC_SE_Li256ELb1ELb0ELi2EEENS1_19SingleTileSchedulerILb1ELb0ELb0ELi128EEEEEEEEEvNT_6ParamsE,"",@"SHT_CUDA_INFO"
	.sectionflags	@""
	.align	4


	//----- nvinfo : EIATTR_CUDA_API_VERSION
	.align		4
        /*0000*/ 	.byte	0x04, 0x37
        /*0002*/ 	.short	(.L_372 - .L_371)
.L_371:
        /*0004*/ 	.word	0x00000082


	//----- nvinfo : EIATTR_KPARAM_INFO
	.align		4
.L_372:
        /*0008*/ 	.byte	0x04, 0x17
        /*000a*/ 	.short	(.L_374 - .L_373)
.L_373:
        /*000c*/ 	.word	0x00000000
        /*0010*/ 	.short	0x0000
        /*0012*/ 	.short	0x0000
        /*0014*/ 	.byte	0x00, 0xf0, 0xc1, 0x09


	//----- nvinfo : EIATTR_SPARSE_MMA_MASK
	.align		4
.L_374:
        /*0018*/ 	.byte	0x03, 0x50
        /*001a*/ 	.short	0x0000


	//----- nvinfo : EIATTR_MAXREG_COUNT
	.align		4
        /*001c*/ 	.byte	0x03, 0x1b
        /*001e*/ 	.short	0x00ff


	//----- nvinfo : EIATTR_MERCURY_ISA_VERSION
	.align		4
        /*0020*/ 	.byte	0x03, 0x5f
        /*0022*/ 	.short	0x0101


	//----- nvinfo : EIATTR_EXIT_INSTR_OFFSETS
	.align		4
        /*0024*/ 	.byte	0x04, 0x1c
        /*0026*/ 	.short	(.L_376 - .L_375)


	//   ....[0]....
.L_375:
        /*0028*/ 	.word	0x00000010


	//----- nvinfo : EIATTR_MAX_THREADS
	.align		4
.L_376:
        /*002c*/ 	.byte	0x04, 0x05
        /*002e*/ 	.short	(.L_378 - .L_377)
.L_377:
        /*0030*/ 	.word	0x00000100
        /*0034*/ 	.word	0x00000001
        /*0038*/ 	.word	0x00000001


	//----- nvinfo : EIATTR_CBANK_PARAM_SIZE
	.align		4
.L_378:
        /*003c*/ 	.byte	0x03, 0x19
        /*003e*/ 	.short	0x0270


	//----- nvinfo : EIATTR_PARAM_CBANK
	.align		4
        /*0040*/ 	.byte	0x04, 0x0a
        /*0042*/ 	.short	(.L_380 - .L_379)
	.align		4
.L_379:
        /*0044*/ 	.word	index@(.nv.constant0._ZN7cutlass13device_kernelIN5flash19enable_sm80_to_sm89INS1_16FlashAttnBwdSm80INS1_25CollectiveMainloopBwdSm80ILi2ELi1EN4cute5tupleIJNS5_1CILi64EEENS7_ILi128EEENS7_ILi96EEEEEENS_10bfloat16_tEfNS_4arch4Sm80ELb0ELb0ELb1ELb1ELb0ELb0ELb0ELb0ELi2ELi2ELi4ELi2ELb1EEENS1_21CollectiveEpilogueBwdISB_SC_SE_Li256ELb1ELb0ELi2EEENS1_19SingleTileSchedulerILb1ELb0ELb0ELi128EEEEEEEEEvNT_6ParamsE)
        /*0048*/ 	.short	0x0210
        /*004a*/ 	.short	0x0270


	//----- nvinfo : EIATTR_SW_WAR
	.align		4
.L_380:
        /*004c*/ 	.byte	0x04, 0x36
        /*004e*/ 	.short	(.L_382 - .L_381)
.L_381:
        /*0050*/ 	.word	0x00000008
.L_382:


//--------------------- .nv.info._ZN7cutlass13device_kernelIN5flash19enable_sm80_to_sm89INS1_16FlashAttnBwdSm80INS1_25CollectiveMainloopBwdSm80ILi2ELi1EN4cute5tupleIJNS5_1CILi64EEENS7_ILi128EEENS7_ILi96EEEEEENS_10bfloat16_tEfNS_4arch4Sm80ELb0ELb0ELb1ELb1ELb1ELb0ELb0ELb0ELi2ELi2ELi4ELi2ELb1EEENS1_21CollectiveEpilogueBwdISB_SC_SE_Li256ELb1ELb0ELi2EEENS1_19SingleTileSchedulerILb1ELb0ELb0ELi128EEEEEEEEEvNT_6ParamsE --------------------------
	.section	.nv.info._ZN7cutlass13device_kernelIN5flash19enable_sm80_to_sm89INS1_16FlashAttnBwdSm80INS1_25CollectiveMainloopBwdSm80ILi2ELi1EN4cute5tupleIJNS5_1CILi64EEENS7_ILi128EEENS7_ILi96EEEEEENS_10bfloat16_tEfNS_4arch4Sm80ELb0ELb0ELb1ELb1ELb1ELb0ELb0ELb0ELi2ELi2ELi4ELi2ELb1EEENS1_21CollectiveEpilogueBwdISB_SC_SE_Li256ELb1ELb0ELi2EEENS1_19SingleTileSchedulerILb1ELb0ELb0ELi128EEEEEEEEEvNT_6ParamsE,"",@"SHT_CUDA_INFO"
	.sectionflags	@""
	.align	4


	//----- nvinfo : EIATTR_CUDA_API_VERSION
	.align		4
        /*0000*/ 	.byte	0x04, 0x37
        /*0002*/ 	.short	(.L_384 - .L_383)
.L_383:
        /*0004*/ 	.word	0x00000082


	//----- nvinfo : EIATTR_KPARAM_INFO
	.align		4
.L_384:
        /*0008*/ 	.byte	0x04, 0x17
        /*000a*/ 	.short	(.L_386 - .L_385)
.L_385:
        /*000c*/ 	.word	0x00000000
        /*0010*/ 	.short	0x0000
        /*0012*/ 	.short	0x0000
        /*0014*/ 	.byte	0x00, 0xf0, 0xc1, 0x09


	//----- nvinfo : EIATTR_SPARSE_MMA_MASK
	.align		4
.L_386:
        /*0018*/ 	.byte	0x03, 0x50
        /*001a*/ 	.short	0x0000


	//----- nvinfo : EIATTR_MAXREG_COUNT
	.align		4
        /*001c*/ 	.byte	0x03, 0x1b
        /*001e*/ 	.short	0x00ff


	//----- nvinfo : EIATTR_MERCURY_ISA_VERSION
	.align		4
        /*0020*/ 	.byte	0x03, 0x5f
        /*0022*/ 	.short	0x0101


	//----- nvinfo : EIATTR_EXIT_INSTR_OFFSETS
	.align		4
        /*0024*/ 	.byte	0x04, 0x1c
        /*0026*/ 	.short	(.L_388 - .L_387)


	//   ....[0]....
.L_387:
        /*0028*/ 	.word	0x00000010


	//----- nvinfo : EIATTR_MAX_THREADS
	.align		4
.L_388:
        /*002c*/ 	.byte	0x04, 0x05
        /*002e*/ 	.short	(.L_390 - .L_389)
.L_389:
        /*0030*/ 	.word	0x00000100
        /*0034*/ 	.word	0x00000001
        /*0038*/ 	.word	0x00000001


	//----- nvinfo : EIATTR_CBANK_PARAM_SIZE
	.align		4
.L_390:
        /*003c*/ 	.byte	0x03, 0x19
        /*003e*/ 	.short	0x0270


	//----- nvinfo : EIATTR_PARAM_CBANK
	.align		4
        /*0040*/ 	.byte	0x04, 0x0a
        /*0042*/ 	.short	(.L_392 - .L_391)
	.align		4
.L_391:
        /*0044*/ 	.word	index@(.nv.constant0._ZN7cutlass13device_kernelIN5flash19enable_sm80_to_sm89INS1_16FlashAttnBwdSm80INS1_25CollectiveMainloopBwdSm80ILi2ELi1EN4cute5tupleIJNS5_1CILi64EEENS7_ILi128EEENS7_ILi96EEEEEENS_10bfloat16_tEfNS_4arch4Sm80ELb0ELb0ELb1ELb1ELb1ELb0ELb0ELb0ELi2ELi2ELi4ELi2ELb1EEENS1_21CollectiveEpilogueBwdISB_SC_SE_Li256ELb1ELb0ELi2EEENS1_19SingleTileSchedulerILb1ELb0ELb0ELi128EEEEEEEEEvNT_6ParamsE)
        /*0048*/ 	.short	0x0210
        /*004a*/ 	.short	0x0270


	//----- nvinfo : EIATTR_SW_WAR
	.align		4
.L_392:
        /*004c*/ 	.byte	0x04, 0x36
        /*004e*/ 	.short	(.L_394 - .L_393)
.L_393:
        /*0050*/ 	.word	0x00000008
.L_394:


//--------------------- .nv.info._ZN7cutlass13device_kernelIN5flash19enable_sm80_to_sm89INS1_16FlashAttnBwdSm80INS1_25CollectiveMainloopBwdSm80ILi2ELi1EN4cute5tupleIJNS5_1CILi64EEENS7_ILi128EEENS7_ILi96EEEEEENS_10bfloat16_tEfNS_4arch4Sm80ELb0ELb0ELb1ELb1ELb0ELb0ELb0ELb0ELi2ELi2ELi4ELi2ELb1EEENS1_24CollectiveEpilogueBwdGQAISB_fSE_Li256ELb1ELb0EEENS1_19SingleTileSchedulerILb1ELb0ELb0ELi128EEEEEEEEEvNT_6ParamsE --------------------------
	.section	.nv.info._ZN7cutlass13device_kernelIN5flash19enable_sm80_to_sm89INS1_16FlashAttnBwdSm80INS1_25CollectiveMainloopBwdSm80ILi2ELi1EN4cute5tupleIJNS5_1CILi64EEENS7_ILi128EEENS7_ILi96EEEEEENS_10bfloat16_tEfNS_4arch4Sm80ELb0ELb0ELb1ELb1ELb0ELb0ELb0ELb0ELi2ELi2ELi4ELi2ELb1EEENS1_24CollectiveEpilogueBwdGQAISB_fSE_Li256ELb1ELb0EEENS1_19SingleTileSchedulerILb1ELb0ELb0ELi128EEEEEEEEEvNT_6ParamsE,"",@"SHT_CUDA_INFO"
	.sectionflags	@""
	.align	4


	//----- nvinfo : EIATTR_CUDA_API_VERSION
	.align		4
        /*0000*/ 	.byte	0x04, 0x37
        /*0002*/ 	.short	(.L_396 - .L_395)
.L_395:
        /*0004*/ 	.word	0x00000082


	//----- nvinfo : EIATTR_KPARAM_INFO
	.align		4
.L_396:
        /*0008*/ 	.byte	0x04, 0x17
        /*000a*/ 	.short	(.L_398 - .L_397)
.L_397:
        /*000c*/ 	.word	0x00000000
        /*0010*/ 	.short	0x0000
        /*0012*/ 	.short	0x0000
        /*0014*/ 	.byte	0x00, 0xf0, 0xe1, 0x09


	//----- nvinfo : EIATTR_SPARSE_MMA_MASK
	.align		4
.L_398:
        /*0018*/ 	.byte	0x03, 0x50
        /*001a*/ 	.short	0x0000


	//----- nvinfo : EIATTR_MAXREG_COUNT
	.align		4
        /*001c*/ 	.byte	0x03, 0x1b
        /*001e*/ 	.short	0x00ff


	//----- nvinfo : EIATTR_MERCURY_ISA_VERSION
	.align		4
        /*0020*/ 	.byte	0x03, 0x5f
        /*0022*/ 	.short	0x0101


	//----- nvinfo : EIATTR_EXIT_INSTR_OFFSETS
	.align		4
        /*0024*/ 	.byte	0x04, 0x1c
        /*0026*/ 	.short	(.L_400 - .L_399)


	//   ....[0]....
.L_399:
        /*0028*/ 	.word	0x00000010


	//----- nvinfo : EIATTR_MAX_THREADS
	.align		4
.L_400:
        /*002c*/ 	.byte	0x04, 0x05
        /*002e*/ 	.short	(.L_402 - .L_401)
.L_401:
        /*0030*/ 	.word	0x00000100
        /*0034*/ 	.word	0x00000001
        /*0038*/ 	.word	0x00000001


	//----- nvinfo : EIATTR_CBANK_PARAM_SIZE
	.align		4
.L_402:
        /*003c*/ 	.byte	0x03, 0x19
        /*003e*/ 	.short	0x0278


	//----- nvinfo : EIATTR_PARAM_CBANK
	.align		4
        /*0040*/ 	.byte	0x04, 0x0a
        /*0042*/ 	.short	(.L_404 - .L_403)
	.align		4
.L_403:
        /*0044*/ 	.word	index@(.nv.constant0._ZN7cutlass13device_kernelIN5flash19enable_sm80_to_sm89INS1_16FlashAttnBwdSm80INS1_25CollectiveMainloopBwdSm80ILi2ELi1EN4cute5tupleIJNS5_1CILi64EEENS7_ILi128EEENS7_ILi96EEEEEENS_10bfloat16_tEfNS_4arch4Sm80ELb0ELb0ELb1ELb1ELb0ELb0ELb0ELb0ELi2ELi2ELi4ELi2ELb1EEENS1_24CollectiveEpilogueBwdGQAISB_fSE_Li256ELb1ELb0EEENS1_19SingleTileSchedulerILb1ELb0ELb0ELi128EEEEEEEEEvNT_6ParamsE)
        /*0048*/ 	.short	0x0210
        /*004a*/ 	.short	0x0278


	//----- nvinfo : EIATTR_SW_WAR
	.align		4
.L_404:
        /*004c*/ 	.byte	0x04, 0x36
        /*004e*/ 	.short	(.L_406 - .L_405)
.L_405:
        /*0050*/ 	.word	0x00000008
.L_406:


//--------------------- .nv.info._ZN7cutlass13device_kernelIN5flash19enable_sm80_to_sm89INS1_16FlashAttnBwdSm80INS1_25CollectiveMainloopBwdSm80ILi2ELi1EN4cute5tupleIJNS5_1CILi64EEENS7_ILi128EEENS7_ILi96EEEEEENS_10bfloat16_tEfNS_4arch4Sm80ELb0ELb0ELb1ELb1ELb1ELb0ELb0ELb0ELi2ELi2ELi4ELi2ELb1EEENS1_24CollectiveEpilogueBwdGQAISB_fSE_Li256ELb1ELb1EEENS1_19SingleTileSchedulerILb1ELb0ELb0ELi128EEEEEEEEEvNT_6ParamsE --------------------------
	.section	.nv.info._ZN7cutlass13device_kernelIN5flash19enable_sm80_to_sm89INS1_16FlashAttnBwdSm80INS1_25CollectiveMainloopBwdSm80ILi2ELi1EN4cute5tupleIJNS5_1CILi64EEENS7_ILi128EEENS7_ILi96EEEEEENS_10bfloat16_tEfNS_4arch4Sm80ELb0ELb0ELb1ELb1ELb1ELb0ELb0ELb0ELi2ELi2ELi4ELi2ELb1EEENS1_24CollectiveEpilogueBwdGQAISB_fSE_Li256ELb1ELb1EEENS1_19SingleTileSchedulerILb1ELb0ELb0ELi128EEEEEEEEEvNT_6ParamsE,"",@"SHT_CUDA_INFO"
	.sectionflags	@""
	.align	4


	//----- nvinfo : EIATTR_CUDA_API_VERSION
	.align		4
        /*0000*/ 	.byte	0x04, 0x37
        /*0002*/ 	.short	(.L_408 - .L_407)
.L_407:
        /*0004*/ 	.word	0x00000082


	//----- nvinfo : EIATTR_KPARAM_INFO
	.align		4
.L_408:
        /*0008*/ 	.byte	0x04, 0x17
        /*000a*/ 	.short	(.L_410 - .L_409)
.L_409:
        /*000c*/ 	.word	0x00000000
        /*0010*/ 	.short	0x0000
        /*0012*/ 	.short	0x0000
        /*0014*/ 	.byte	0x00, 0xf0, 0xe1, 0x09


	//----- nvinfo : EIATTR_SPARSE_MMA_MASK
	.align		4
.L_410:
        /*0018*/ 	.byte	0x03, 0x50
        /*001a*/ 	.short	0x0000


	//----- nvinfo : EIATTR_MAXREG_COUNT
	.align		4
        /*001c*/ 	.byte	0x03, 0x1b
        /*001e*/ 	.short	0x00ff


	//----- nvinfo : EIATTR_MERCURY_ISA_VERSION
	.align		4
        /*0020*/ 	.byte	0x03, 0x5f
        /*0022*/ 	.short	0x0101


	//----- nvinfo : EIATTR_EXIT_INSTR_OFFSETS
	.align		4
        /*0024*/ 	.byte	0x04, 0x1c
        /*0026*/ 	.short	(.L_412 - .L_411)


	//   ....[0]....
.L_411:
        /*0028*/ 	.word	0x00000010


	//----- nvinfo : EIATTR_MAX_THREADS
	.align		4
.L_412:
        /*002c*/ 	.byte	0x04, 0x05
        /*002e*/ 	.short	(.L_414 - .L_413)
.L_413:
        /*0030*/ 	.word	0x00000100
        /*0034*/ 	.word	0x00000001
        /*0038*/ 	.word	0x00000001


	//----- nvinfo : EIATTR_CBANK_PARAM_SIZE
	.align		4
.L_414:
        /*003c*/ 	.byte	0x03, 0x19
        /*003e*/ 	.short	0x0278


	//----- nvinfo : EIATTR_PARAM_CBANK
	.align		4
        /*0040*/ 	.byte	0x04, 0x0a
        /*0042*/ 	.short	(.L_416 - .L_415)
	.align		4
.L_415:
        /*0044*/ 	.word	index@(.nv.constant0._ZN7cutlass13device_kernelIN5flash19enable_sm80_to_sm89INS1_16FlashAttnBwdSm80INS1_25CollectiveMainloopBwdSm80ILi2ELi1EN4cute5tupleIJNS5_1CILi64EEENS7_ILi128EEENS7_ILi96EEEEEENS_10bfloat16_tEfNS_4arch4Sm80ELb0ELb0ELb1ELb1ELb1ELb0ELb0ELb0ELi2ELi2ELi4ELi2ELb1EEENS1_24CollectiveEpilogueBwdGQAISB_fSE_Li256ELb1ELb1EEENS1_19SingleTileSchedulerILb1ELb0ELb0ELi128EEEEEEEEEvNT_6ParamsE)
        /*0048*/ 	.short	0x0210
        /*004a*/ 	.short	0x0278


	//----- nvinfo : EIATTR_SW_WAR
	.align		4
.L_416:
        /*004c*/ 	.byte	0x04, 0x36
        /*004e*/ 	.short	(.L_418 - .L_417)
.L_417:
        /*0050*/ 	.word	0x00000008
.L_418:


//--------------------- .nv.info._ZN7cutlass13device_kernelIN5flash19enable_sm80_to_sm89INS1_16FlashAttnBwdSm80INS1_25CollectiveMainloopBwdSm80ILi2ELi1EN4cute5tupleIJNS5_1CILi64EEENS7_ILi128EEENS7_ILi96EEEEEENS_10bfloat16_tEfNS_4arch4Sm80ELb0ELb1ELb1ELb0ELb0ELb0ELb0ELb0ELi2ELi2ELi4ELi2ELb1EEENS1_21CollectiveEpilogueBwdISB_SC_SE_Li256ELb0ELb0ELi2EEENS1_19SingleTileSchedulerILb0ELb0ELb0ELi128EEEEEEEEEvNT_6ParamsE --------------------------
	.section	.nv.info._ZN7cutlass13device_kernelIN5flash19enable_sm80_to_sm89INS1_16FlashAttnBwdSm80INS1_25CollectiveMainloopBwdSm80ILi2ELi1EN4cute5tupleIJNS5_1CILi64EEENS7_ILi128EEENS7_ILi96EEEEEENS_10bfloat16_tEfNS_4arch4Sm80ELb0ELb1ELb1ELb0ELb0ELb0ELb0ELb0ELi2ELi2ELi4ELi2ELb1EEENS1_21CollectiveEpilogueBwdISB_SC_SE_Li256ELb0ELb0ELi2EEENS1_19SingleTileSchedulerILb0ELb0ELb0ELi128EEEEEEEEEvNT_6ParamsE,"",@"SHT_CUDA_INFO"
	.sectionflags	@""
	.align	4


	//----- nvinfo : EIATTR_CUDA_API_VERSION
	.align		4
        /*0000*/ 	.byte	0x04, 0x37
        /*0002*/ 	.short	(.L_420 - .L_419)
.L_419:
        /*0004*/ 	.word	0x00000082


	//----- nvinfo : EIATTR_KPARAM_INFO
	.align		4
.L_420:
        /*0008*/ 	.byte	0x04, 0x17
        /*000a*/ 	.short	(.L_422 - .L_421)
.L_421:
        /*000c*/ 	.word	0x00000000
        /*0010*/ 	.short	0x0000
        /*0012*/ 	.short	0x0000
        /*0014*/ 	.byte	0x00, 0xf0, 0xc1, 0x09


	//----- nvinfo : EIATTR_SPARSE_MMA_MASK
	.align		4
.L_422:
        /*0018*/ 	.byte	0x03, 0x50
        /*001a*/ 	.short	0x0000


	//----- nvinfo : EIATTR_MAXREG_COUNT
	.align		4
        /*001c*/ 	.byte	0x03, 0x1b
        /*001e*/ 	.short	0x00ff


	//----- nvinfo : EIATTR_MERCURY_ISA_VERSION
	.align		4
        /*0020*/ 	.byte	0x03, 0x5f
        /*0022*/ 	.short	0x0101


	//----- nvinfo : EIATTR_EXIT_INSTR_OFFSETS
	.align		4
        /*0024*/ 	.byte	0x04, 0x1c
        /*0026*/ 	.short	(.L_424 - .L_423)


	//   ....[0]....
.L_423:
        /*0028*/ 	.word	0x00000010


	//----- nvinfo : EIATTR_MAX_THREADS
	.align		4
.L_424:
        /*002c*/ 	.byte	0x04, 0x05
        /*002e*/ 	.short	(.L_426 - .L_425)
.L_425:
        /*0030*/ 	.word	0x00000100
        /*0034*/ 	.word	0x00000001
        /*0038*/ 	.word	0x00000001


	//----- nvinfo : EIATTR_CBANK_PARAM_SIZE
	.align		4
.L_426:
        /*003c*/ 	.byte	0x03, 0x19
        /*003e*/ 	.short	0x0270


	//----- nvinfo : EIATTR_PARAM_CBANK
	.align		4
        /*0040*/ 	.byte	0x04, 0x0a
        /*0042*/ 	.short	(.L_428 - .L_427)
	.align		4
.L_427:
        /*0044*/ 	.word	index@(.nv.constant0._ZN7cutlass13device_kernelIN5flash19enable_sm80_to_sm89INS1_16FlashAttnBwdSm80INS1_25CollectiveMainloopBwdSm80ILi2ELi1EN4cute5tupleIJNS5_1CILi64EEENS7_ILi128EEENS7_ILi96EEEEEENS_10bfloat16_tEfNS_4arch4Sm80ELb0ELb1ELb1ELb0ELb0ELb0ELb0ELb0ELi2ELi2ELi4ELi2ELb1EEENS1_21CollectiveEpilogueBwdISB_SC_SE_Li256ELb0ELb0ELi2EEENS1_19SingleTileSchedulerILb0ELb0ELb0ELi128EEEEEEEEEvNT_6ParamsE)
        /*0048*/ 	.short	0x0210
        /*004a*/ 	.short	0x0270


	//----- nvinfo : EIATTR_SW_WAR
	.align		4
.L_428:
        /*004c*/ 	.byte	0x04, 0x36
        /*004e*/ 	.short	(.L_430 - .L_429)
.L_429:
        /*0050*/ 	.word	0x00000008
.L_430:


//--------------------- .nv.info._ZN7cutlass13device_kernelIN5flash19enable_sm80_to_sm89INS1_16FlashAttnBwdSm80INS1_25CollectiveMainloopBwdSm80ILi2ELi1EN4cute5tupleIJNS5_1CILi64EEENS7_ILi128EEENS7_ILi96EEEEEENS_10bfloat16_tEfNS_4arch4Sm80ELb0ELb1ELb1ELb0ELb1ELb0ELb0ELb0ELi2ELi2ELi4ELi2ELb1EEENS1_21CollectiveEpilogueBwdISB_SC_SE_Li256ELb0ELb0ELi2EEENS1_19SingleTileSchedulerILb0ELb0ELb0ELi128EEEEEEEEEvNT_6ParamsE --------------------------
	.section	.nv.info._ZN7cutlass13device_kernelIN5flash19enable_sm80_to_sm89INS1_16FlashAttnBwdSm80INS1_25CollectiveMainloopBwdSm80ILi2ELi1EN4cute5tupleIJNS5_1CILi64EEENS7_ILi128EEENS7_ILi96EEEEEENS_10bfloat16_tEfNS_4arch4Sm80ELb0ELb1ELb1ELb0ELb1ELb0ELb0ELb0ELi2ELi2ELi4ELi2ELb1EEENS1_21CollectiveEpilogueBwdISB_SC_SE_Li256ELb0ELb0ELi2EEENS1_19SingleTileSchedulerILb0ELb0ELb0ELi128EEEEEEEEEvNT_6ParamsE,"",@"SHT_CUDA_INFO"
	.sectionflags	@""
	.align	4


	//----- nvinfo : EIATTR_CUDA_API_VERSION
	.align		4
        /*0000*/ 	.byte	0x04, 0x37
        /*0002*/ 	.short	(.L_432 - .L_431)
.L_431:
        /*0004*/ 	.word	0x00000082


	//----- nvinfo : EIATTR_KPARAM_INFO
	.align		4
.L_432:
        /*0008*/ 	.byte	0x04, 0x17
        /*000a*/ 	.short	(.L_434 - .L_433)
.L_433:
        /*000c*/ 	.word	0x00000000
        /*0010*/ 	.short	0x0000
        /*0012*/ 	.short	0x0000
        /*0014*/ 	.byte	0x00, 0xf0, 0xc1, 0x09


	//----- nvinfo : EIATTR_SPARSE_MMA_MASK
	.align		4
.L_434:
        /*0018*/ 	.byte	0x03, 0x50
        /*001a*/ 	.short	0x0000


	//----- nvinfo : EIATTR_MAXREG_COUNT
	.align		4
        /*001c*/ 	.byte	0x03, 0x1b
        /*001e*/ 	.short	0x00ff


	//----- nvinfo : EIATTR_MERCURY_ISA_VERSION
	.align		4
        /*0020*/ 	.byte	0x03, 0x5f
        /*0022*/ 	.short	0x0101


	//----- nvinfo : EIATTR_EXIT_INSTR_OFFSETS
	.align		4
        /*0024*/ 	.byte	0x04, 0x1c
        /*0026*/ 	.short	(.L_436 - .L_435)


	//   ....[0]....
.L_435:
        /*0028*/ 	.word	0x00000010


	//----- nvinfo : EIATTR_MAX_THREADS
	.align		4
.L_436:
        /*002c*/ 	.byte	0x04, 0x05
        /*002e*/ 	.short	(.L_438 - .L_437)
.L_437:
        /*0030*/ 	.word	0x00000100
        /*0034*/ 	.word	0x00000001
        /*0038*/ 	.word	0x00000001


	//----- nvinfo : EIATTR_CBANK_PARAM_SIZE
	.align		4
.L_438:
        /*003c*/ 	.byte	0x03, 0x19
        /*003e*/ 	.short	0x0270


	//----- nvinfo : EIATTR_PARAM_CBANK
	.align		4
        /*0040*/ 	.byte	0x04, 0x0a
        /*0042*/ 	.short	(.L_440 - .L_439)
	.align		4
.L_439:
        /*0044*/ 	.word	index@(.nv.constant0._ZN7cutlass13device_kernelIN5flash19enable_sm80_to_sm89INS1_16FlashAttnBwdSm80INS1_25CollectiveMainloopBwdSm80ILi2ELi1EN4cute5tupleIJNS5_1CILi64EEENS7_ILi128EEENS7_ILi96EEEEEENS_10bfloat16_tEfNS_4arch4Sm80ELb0ELb1ELb1ELb0ELb1ELb0ELb0ELb0ELi2ELi2ELi4ELi2ELb1EEENS1_21CollectiveEpilogueBwdISB_SC_SE_Li256ELb0ELb0ELi2EEENS1_19SingleTileSchedulerILb0ELb0ELb0ELi128EEEEEEEEEvNT_6ParamsE)
        /*0048*/ 	.short	0x0210
        /*004a*/ 	.short	0x0270


	//----- nvinfo : EIATTR_SW_WAR
	.align		4
.L_440:
        /*004c*/ 	.byte	0x04, 0x36
        /*004e*/ 	.short	(.L_442 - .L_441)
.L_441:
        /*0050*/ 	.word	0x00000008
.L_442:


//--------------------- .nv.info._ZN7cutlass13device_kernelIN5flash19enable_sm80_to_sm89INS1_16FlashAttnBwdSm80INS1_25CollectiveMainloopBwdSm80ILi2ELi1EN4cute5tupleIJNS5_1CILi64EEENS7_ILi128EEENS7_ILi96EEEEEENS_10bfloat16_tEfNS_4arch4Sm80ELb0ELb1ELb1ELb0ELb0ELb0ELb0ELb0ELi2ELi2ELi4ELi2ELb1EEENS1_24CollectiveEpilogueBwdGQAISB_fSE_Li256ELb0ELb0EEENS1_19SingleTileSchedulerILb0ELb0ELb0ELi128EEEEEEEEEvNT_6ParamsE --------------------------
	.section	.nv.info._ZN7cutlass13device_kernelIN5flash19enable_sm80_to_sm89INS1_16FlashAttnBwdSm80INS1_25CollectiveMainloopBwdSm80ILi2ELi1EN4cute5tupleIJNS5_1CILi64EEENS7_ILi128EEENS7_ILi96EEEEEENS_10bfloat16_tEfNS_4arch4Sm80ELb0ELb1ELb1ELb0ELb0ELb0ELb0ELb0ELi2ELi2ELi4ELi2ELb1EEENS1_24CollectiveEpilogueBwdGQAISB_fSE_Li256ELb0ELb0EEENS1_19SingleTileSchedulerILb0ELb0ELb0ELi128EEEEEEEEEvNT_6ParamsE,"",@"SHT_CUDA_INFO"
	.sectionflags	@""
	.align	4


	//----- nvinfo : EIATTR_CUDA_API_VERSION
	.align		4
        /*0000*/ 	.byte	0x04, 0x37
        /*0002*/ 	.short	(.L_444 - .L_443)
.L_443:
        /*0004*/ 	.word	0x00000082


	//----- nvinfo : EIATTR_KPARAM_INFO
	.align		4
.L_444:
        /*0008*/ 	.byte	0x04, 0x17
        /*000a*/ 	.short	(.L_446 - .L_445)
.L_445:
        /*000c*/ 	.word	0x00000000
        /*0010*/ 	.short	0x0000
        /*0012*/ 	.short	0x0000
        /*0014*/ 	.byte	0x00, 0xf0, 0xe1, 0x09


	//----- nvinfo : EIATTR_SPARSE_MMA_MASK
	.align		4
.L_446:
        /*0018*/ 	.byte	0x03, 0x50
        /*001a*/ 	.short	0x0000


	//----- nvinfo : EIATTR_MAXREG_COUNT
	.align		4
        /*001c*/ 	.byte	0x03, 0x1b
        /*001e*/ 	.short	0x00ff


	//----- nvinfo : EIATTR_MERCURY_ISA_VERSION
	.align		4
        /*0020*/ 	.byte	0x03, 0x5f
        /*0022*/ 	.short	0x0101


	//----- nvinfo : EIATTR_EXIT_INSTR_OFFSETS
	.align		4
        /*0024*/ 	.byte	0x04, 0x1c
        /*0026*/ 	.short	(.L_448 - .L_447)


	//   ....[0]....
.L_447:
        /*0028*/ 	.word	0x00000010


	//----- nvinfo : EIATTR_MAX_THREADS
	.align		4
.L_448:
        /*002c*/ 	.byte	0x04, 0x05
        /*002e*/ 	.short	(.L_450 - .L_449)
.L_449:
        /*0030*/ 	.word	0x00000100
        /*0034*/ 	.word	0x00000001
        /*0038*/ 	.word	0x00000001


	//----- nvinfo : EIATTR_CBANK_PARAM_SIZE
	.align		4
.L_450:
        /*003c*/ 	.byte	0x03, 0x19
        /*003e*/ 	.short	0x0278


	//----- nvinfo : EIATTR_PARAM_CBANK
	.align		4
        /*0040*/ 	.byte	0x04, 0x0a
        /*0042*/ 	.short	(.L_452 - .L_451)
	.align		4
.L_451:
        /*0044*/ 	.word	index@(.nv.constant0._ZN7cutlass13device_kernelIN5flash19enable_sm80_to_sm89INS1_16FlashAttnBwdSm80INS1_25CollectiveMainloopBwdSm80ILi2ELi1EN4cute5tupleIJNS5_1CILi64EEENS7_ILi128EEENS7_ILi96EEEEEENS_10bfloat16_tEfNS_4arch4Sm80ELb0ELb1ELb1ELb0ELb0ELb0ELb0ELb0ELi2ELi2ELi4ELi2ELb1EEENS1_24CollectiveEpilogueBwdGQAISB_fSE_Li256ELb0ELb0EEENS1_19SingleTileSchedulerILb0ELb0ELb0ELi128EEEEEEEEEvNT_6ParamsE)
        /*0048*/ 	.short	0x0210
        /*004a*/ 	.short	0x0278


	//----- nvinfo : EIATTR_SW_WAR
	.align		4
.L_452:
        /*004c*/ 	.byte	0x04, 0x36
        /*004e*/ 	.short	(.L_454 - .L_453)
.L_453:
        /*0050*/ 	.word	0x00000008
.L_454:


//--------------------- .nv.info._ZN7cutlass13device_kernelIN5flash19enable_sm80_to_sm89INS1_16FlashAttnBwdSm80INS1_25CollectiveMainloopBwdSm80ILi2ELi1EN4cute5tupleIJNS5_1CILi64EEENS7_ILi128EEENS7_ILi96EEEEEENS_10bfloat16_tEfNS_4arch4Sm80ELb0ELb1ELb1ELb0ELb1ELb0ELb0ELb0ELi2ELi2ELi4ELi2ELb1EEENS1_24CollectiveEpilogueBwdGQAISB_fSE_Li256ELb0ELb1EEENS1_19SingleTileSchedulerILb0ELb0ELb0ELi128EEEEEEEEEvNT_6ParamsE --------------------------
	.section	.nv.info._ZN7cutlass13device_kernelIN5flash19enable_sm80_to_sm89INS1_16FlashAttnBwdSm80INS1_25CollectiveMainloopBwdSm80ILi2ELi1EN4cute5tupleIJNS5_1CILi64EEENS7_ILi128EEENS7_ILi96EEEEEENS_10bfloat16_tEfNS_4arch4Sm80ELb0ELb1ELb1ELb0ELb1ELb0ELb0ELb0ELi2ELi2ELi4ELi2ELb1EEENS1_24CollectiveEpilogueBwdGQAISB_fSE_Li256ELb0ELb1EEENS1_19SingleTileSchedulerILb0ELb0ELb0ELi128EEEEEEEEEvNT_6ParamsE,"",@"SHT_CUDA_INFO"
	.sectionflags	@""
	.align	4


	//----- nvinfo : EIATTR_CUDA_API_VERSION
	.align		4
        /*0000*/ 	.byte	0x04, 0x37
        /*0002*/ 	.short	(.L_456 - .L_455)
.L_455:
        /*0004*/ 	.word	0x00000082


	//----- nvinfo : EIATTR_KPARAM_INFO
	.align		4
.L_456:
        /*0008*/ 	.byte	0x04, 0x17
        /*000a*/ 	.short	(.L_458 - .L_457)
.L_457:
        /*000c*/ 	.word	0x00000000
        /*0010*/ 	.short	0x0000
        /*0012*/ 	.short	0x0000
        /*0014*/ 	.byte	0x00, 0xf0, 0xe1, 0x09


	//----- nvinfo : EIATTR_SPARSE_MMA_MASK
	.align		4
.L_458:
        /*0018*/ 	.byte	0x03, 0x50
        /*001a*/ 	.short	0x0000


	//----- nvinfo : EIATTR_MAXREG_COUNT
	.align		4
        /*001c*/ 	.byte	0x03, 0x1b
        /*001e*/ 	.short	0x00ff


	//----- nvinfo : EIATTR_MERCURY_ISA_VERSION
	.align		4
        /*0020*/ 	.byte	0x03, 0x5f
        /*0022*/ 	.short	0x0101


	//----- nvinfo : EIATTR_EXIT_INSTR_OFFSETS
	.align		4
        /*0024*/ 	.byte	0x04, 0x1c
        /*0026*/ 	.short	(.L_460 - .L_459)


	//   ....[0]....
.L_459:
        /*0028*/ 	.word	0x00000010


	//----- nvinfo : EIATTR_MAX_THREADS
	.align		4
.L_460:
        /*002c*/ 	.byte	0x04, 0x05
        /*002e*/ 	.short	(.L_462 - .L_461)
.L_461:
        /*0030*/ 	.word	0x00000100
        /*0034*/ 	.word	0x00000001
        /*0038*/ 	.word	0x00000001


	//----- nvinfo : EIATTR_CBANK_PARAM_SIZE
	.align		4
.L_462:
        /*003c*/ 	.byte	0x03, 0x19
        /*003e*/ 	.short	0x0278


	//----- nvinfo : EIATTR_PARAM_CBANK
	.align		4
        /*0040*/ 	.byte	0x04, 0x0a
        /*0042*/ 	.short	(.L_464 - .L_463)
	.align		4
.L_463:
        /*0044*/ 	.word	index@(.nv.constant0._ZN7cutlass13device_kernelIN5flash19enable_sm80_to_sm89INS1_16FlashAttnBwdSm80INS1_25CollectiveMainloopBwdSm80ILi2ELi1EN4cute5tupleIJNS5_1CILi64EEENS7_ILi128EEENS7_ILi96EEEEEENS_10bfloat16_tEfNS_4arch4Sm80ELb0ELb1ELb1ELb0ELb1ELb0ELb0ELb0ELi2ELi2ELi4ELi2ELb1EEENS1_24CollectiveEpilogueBwdGQAISB_fSE_Li256ELb0ELb1EEENS1_19SingleTileSchedulerILb0ELb0ELb0ELi128EEEEEEEEEvNT_6ParamsE)
        /*0048*/ 	.short	0x0210
        /*004a*/ 	.short	0x0278


	//----- nvinfo : EIATTR_SW_WAR
	.align		4
.L_464:
        /*004c*/ 	.byte	0x04, 0x36
        /*004e*/ 	.short	(.L_466 - .L_465)
.L_465:
        /*0050*/ 	.word	0x00000008
.L_466:


//--------------------- .nv.info._ZN7cutlass13device_kernelIN5flash19enable_sm80_to_sm89INS1_16FlashAttnBwdSm80INS1_25CollectiveMainloopBwdSm80ILi2ELi1EN4cute5tupleIJNS5_1CILi64EEENS7_ILi128EEENS7_ILi96EEEEEENS_10bfloat16_tEfNS_4arch4Sm80ELb0ELb1ELb1ELb1ELb0ELb0ELb0ELb0ELi2ELi2ELi4ELi2ELb1EEENS1_21CollectiveEpilogueBwdISB_SC_SE_Li256ELb1ELb0ELi2EEENS1_19SingleTileSchedulerILb1ELb0ELb0ELi128EEEEEEEEEvNT_6ParamsE --------------------------
	.section	.nv.info._ZN7cutlass13device_kernelIN5flash19enable_sm80_to_sm89INS1_16FlashAttnBwdSm80INS1_25CollectiveMainloopBwdSm80ILi2ELi1EN4cute5tupleIJNS5_1CILi64EEENS7_ILi128EEENS7_ILi96EEEEEENS_10bfloat16_tEfNS_4arch4Sm80ELb0ELb1ELb1ELb1ELb0ELb0ELb0ELb0ELi2ELi2ELi4ELi2ELb1EEENS1_21CollectiveEpilogueBwdISB_SC_SE_Li256ELb1ELb0ELi2EEENS1_19SingleTileSchedulerILb1ELb0ELb0ELi128EEEEEEEEEvNT_6ParamsE,"",@"SHT_CUDA_INFO"
	.sectionflags	@""
	.align	4


	//----- nvinfo : EIATTR_CUDA_API_VERSION
	.align		4
        /*0000*/ 	.byte	0x04, 0x37
        /*0002*/ 	.short	(.L_468 - .L_467)
.L_467:
        /*0004*/ 	.word	0x00000082


	//----- nvinfo : EIATTR_KPARAM_INFO
	.align		4
.L_468:
        /*0008*/ 	.byte	0x04, 0x17
        /*000a*/ 	.short	(.L_470 - .L_469)
.L_469:
        /*000c*/ 	.word	0x00000000
        /*0010*/ 	.short	0x0000
        /*0012*/ 	.short	0x0000
        /*0014*/ 	.byte	0x00, 0xf0, 0xc1, 0x09


	//----- nvinfo : EIATTR_SPARSE_MMA_MASK
	.align		4
.L_470:
        /*0018*/ 	.byte	0x03, 0x50
        /*001a*/ 	.short	0x0000


	//----- nvinfo : EIATTR_MAXREG_COUNT
	.align		4
        /*001c*/ 	.byte	0x03, 0x1b
        /*001e*/ 	.short	0x00ff


	//----- nvinfo : EIATTR_MERCURY_ISA_VERSION
	.align		4
        /*0020*/ 	.byte	0x03, 0x5f
        /*0022*/ 	.short	0x0101


	//----- nvinfo : EIATTR_EXIT_INSTR_OFFSETS
	.align		4
        /*0024*/ 	.byte	0x04, 0x1c
        /*0026*/ 	.short	(.L_472 - .L_471)


	//   ....[0]....
.L_471:
        /*0028*/ 	.word	0x00000010


	//----- nvinfo : EIATTR_MAX_THREADS
	.align		4
.L_472:
        /*002c*/ 	.byte	0x04, 0x05
        /*002e*/ 	.short	(.L_474 - .L_473)
.L_473:
        /*0030*/ 	.word	0x00000100
        /*0034*/ 	.word	0x00000001
        /*0038*/ 	.word	0x00000001


	//----- nvinfo : EIATTR_CBANK_PARAM_SIZE
	.align		4
.L_474:
        /*003c*/ 	.byte	0x03, 0x19
        /*003e*/ 	.short	0x0270


	//----- nvinfo : EIATTR_PARAM_CBANK
	.align		4
        /*0040*/ 	.byte	0x04, 0x0a
        /*0042*/ 	.short	(.L_476 - .L_475)
	.align		4
.L_475:
        /*0044*/ 	.word	index@(.nv.constant0._ZN7cutlass13device_kernelIN5flash19enable_sm80_to_sm89INS1_16FlashAttnBwdSm80INS1_25CollectiveMainloopBwdSm80ILi2ELi1EN4cute5tupleIJNS5_1CILi64EEENS7_ILi128EEENS7_ILi96EEEEEENS_10bfloat16_tEfNS_4arch4Sm80ELb0ELb1ELb1ELb1ELb0ELb0ELb0ELb0ELi2ELi2ELi4ELi2ELb1EEENS1_21CollectiveEpilogueBwdISB_SC_SE_Li256ELb1ELb0ELi2EEENS1_19SingleTileSchedulerILb1ELb0ELb0ELi128EEEEEEEEEvNT_6ParamsE)
        /*0048*/ 	.short	0x0210
        /*004a*/ 	.short	0x0270


	//----- nvinfo : EIATTR_SW_WAR
	.align		4
.L_476:
        /*004c*/ 	.byte	0x04, 0x36
        /*004e*/ 	.short	(.L_478 - .L_477)
.L_477:
        /*0050*/ 	.word	0x00000008
.L_478:


//--------------------- .nv.info._ZN7cutlass13device_kernelIN5flash19enable_sm80_to_sm89INS1_16FlashAttnBwdSm80INS1_25CollectiveMainloopBwdSm80ILi2ELi1EN4cute5tupleIJNS5_1CILi64EEENS7_ILi128EEENS7_ILi96EEEEEENS_10bfloat16_tEfNS_4arch4Sm80ELb0ELb1ELb1ELb1ELb1ELb0ELb0ELb0ELi2ELi2ELi4ELi2ELb1EEENS1_21CollectiveEpilogueBwdISB_SC_SE_Li256ELb1ELb0ELi2EEENS1_19SingleTileSchedulerILb1ELb0ELb0ELi128EEEEEEEEEvNT_6ParamsE --------------------------
	.section	.nv.info._ZN7cutlass13device_kernelIN5flash19enable_sm80_to_sm89INS1_16FlashAttnBwdSm80INS1_25CollectiveMainloopBwdSm80ILi2ELi1EN4cute5tupleIJNS5_1CILi64EEENS7_ILi128EEENS7_ILi96EEEEEENS_10bfloat16_tEfNS_4arch4Sm80ELb0ELb1ELb1ELb1ELb1ELb0ELb0ELb0ELi2ELi2ELi4ELi2ELb1EEENS1_21CollectiveEpilogueBwdISB_SC_SE_Li256ELb1ELb0ELi2EEENS1_19SingleTileSchedulerILb1ELb0ELb0ELi128EEEEEEEEEvNT_6ParamsE,"",@"SHT_CUDA_INFO"
	.sectionflags	@""
	.align	4


	//----- nvinfo : EIATTR_CUDA_API_VERSION
	.align		4
        /*0000*/ 	.byte	0x04, 0x37
        /*0002*/ 	.short	(.L_480 - .L_479)
.L_479:
        /*0004*/ 	.word	0x00000082


	//----- nvinfo : EIATTR_KPARAM_INFO
	.align		4
.L_480:
        /*0008*/ 	.byte	0x04, 0x17
        /*000a*/ 	.short	(.L_482 - .L_481)
.L_481:
        /*000c*/ 	.word	0x00000000
        /*0010*/ 	.short	0x0000
        /*0012*/ 	.short	0x0000
        /*0014*/ 	.byte	0x00, 0xf0, 0xc1, 0x09


	//----- nvinfo : EIATTR_SPARSE_MMA_MASK
	.align		4
.L_482:
        /*0018*/ 	.byte	0x03, 0x50
        /*001a*/ 	.short	0x0000


	//----- nvinfo : EIATTR_MAXREG_COUNT
	.align		4
        /*001c*/ 	.byte	0x03, 0x1b
        /*001e*/ 	.short	0x00ff


	//----- nvinfo : EIATTR_MERCURY_ISA_VERSION
	.align		4
        /*0020*/ 	.byte	0x03, 0x5f
        /*0022*/ 	.short	0x0101


	//----- nvinfo : EIATTR_EXIT_INSTR_OFFSETS
	.align		4
        /*0024*/ 	.byte	0x04, 0x1c
        /*0026*/ 	.short	(.L_484 - .L_483)


	//   ....[0]....
.L_483:
        /*0028*/ 	.word	0x00000010


	//----- nvinfo : EIATTR_MAX_THREADS
	.align		4
.L_484:
        /*002c*/ 	.byte	0x04, 0x05
        /*002e*/ 	.short	(.L_486 - .L_485)
.L_485:
        /*0030*/ 	.word	0x00000100
        /*0034*/ 	.word	0x00000001
        /*0038*/ 	.word	0x00000001


	//----- nvinfo : EIATTR_CBANK_PARAM_SIZE
	.align		4
.L_486:
        /*003c*/ 	.byte	0x03, 0x19
        /*003e*/ 	.short	0x0270


	//----- nvinfo : EIATTR_PARAM_CBANK
	.align		4
        /*0040*/ 	.byte	0x04, 0x0a
        /*0042*/ 	.short	(.L_488 - .L_487)
	.align		4
.L_487:
        /*0044*/ 	.word	index@(.nv.constant0._ZN7cutlass13device_kernelIN5flash19enable_sm80_to_sm89INS1_16FlashAttnBwdSm80INS1_25CollectiveMainloopBwdSm80ILi2ELi1EN4cute5tupleIJNS5_1CILi64EEENS7_ILi128EEENS7_ILi96EEEEEENS_10bfloat16_tEfNS_4arch4Sm80ELb0ELb1ELb1ELb1ELb1ELb0ELb0ELb0ELi2ELi2ELi4ELi2ELb1EEENS1_21CollectiveEpilogueBwdISB_SC_SE_Li256ELb1ELb0ELi2EEENS1_19SingleTileSchedulerILb1ELb0ELb0ELi128EEEEEEEEEvNT_6ParamsE)
        /*0048*/ 	.short	0x0210
        /*004a*/ 	.short	0x0270


	//----- nvinfo : EIATTR_SW_WAR
	.align		4
.L_488:
        /*004c*/ 	.byte	0x04, 0x36
        /*004e*/ 	.short	(.L_490 - .L_489)
.L_489:
        /*0050*/ 	.word	0x00000008
.L_490:


//--------------------- .nv.info._ZN7cutlass13device_kernelIN5flash19enable_sm80_to_sm89INS1_16FlashAttnBwdSm80INS1_25CollectiveMainloopBwdSm80ILi2ELi1EN4cute5tupleIJNS5_1CILi64EEENS7_ILi128EEENS7_ILi96EEEEEENS_10bfloat16_tEfNS_4arch4Sm80ELb0ELb1ELb1ELb1ELb0ELb0ELb0ELb0ELi2ELi2ELi4ELi2ELb1EEENS1_24CollectiveEpilogueBwdGQAISB_fSE_Li256ELb1ELb0EEENS1_19SingleTileSchedulerILb1ELb0ELb0ELi128EEEEEEEEEvNT_6ParamsE --------------------------
	.section	.nv.info._ZN7cutlass13device_kernelIN5flash19enable_sm80_to_sm89INS1_16FlashAttnBwdSm80INS1_25CollectiveMainloopBwdSm80ILi2ELi1EN4cute5tupleIJNS5_1CILi64EEENS7_ILi128EEENS7_ILi96EEEEEENS_10bfloat16_tEfNS_4arch4Sm80ELb0ELb1ELb1ELb1ELb0ELb0ELb0ELb0ELi2ELi2ELi4ELi2ELb1EEENS1_24CollectiveEpilogueBwdGQAISB_fSE_Li256ELb1ELb0EEENS1_19SingleTileSchedulerILb1ELb0ELb0ELi128EEEEEEEEEvNT_6ParamsE,"",@"SHT_CUDA_INFO"
	.sectionflags	@""
	.align	4


	//----- nvinfo : EIATTR_CUDA_API_VERSION
	.align		4
        /*0000*/ 	.byte	0x04, 0x37
        /*0002*/ 	.short	(.L_492 - .L_491)
.L_491:
        /*0004*/ 	.word	0x00000082


	//----- nvinfo : EIATTR_KPARAM_INFO
	.align		4
.L_492:
        /*0008*/ 	.byte	0x04, 0x17
        /*000a*/ 	.short	(.L_494 - .L_493)
.L_493:
        /*000c*/ 	.word	0x00000000
        /*0010*/ 	.short	0x0000
        /*0012*/ 	.short	0x0000
        /*0014*/ 	.byte	0x00, 0xf0, 0xe1, 0x09


	//----- nvinfo : EIATTR_SPARSE_MMA_MASK
	.align		4
.L_494:
        /*0018*/ 	.byte	0x03, 0x50
        /*001a*/ 	.short	0x0000


	//----- nvinfo : EIATTR_MAXREG_COUNT
	.align		4
        /*001c*/ 	.byte	0x03, 0x1b
        /*001e*/ 	.short	0x00ff


	//----- nvinfo : EIATTR_MERCURY_ISA_VERSION
	.align		4
        /*0020*/ 	.byte	0x03, 0x5f
        /*0022*/ 	.short	0x0101


	//----- nvinfo : EIATTR_EXIT_INSTR_OFFSETS
	.align		4
        /*0024*/ 	.byte	0x04, 0x1c
        /*0026*/ 	.short	(.L_496 - .L_495)


	//   ....[0]....
.L_495:
        /*0028*/ 	.word	0x00000010


	//----- nvinfo : EIATTR_MAX_THREADS
	.align		4
.L_496:
        /*002c*/ 	.byte	0x04, 0x05
        /*002e*/ 	.short	(.L_498 - .L_497)
.L_497:
        /*0030*/ 	.word	0x00000100
        /*0034*/ 	.word	0x00000001
        /*0038*/ 	.word	0x00000001


	//----- nvinfo : EIATTR_CBANK_PARAM_SIZE
	.align		4
.L_498:
        /*003c*/ 	.byte	0x03, 0x19
        /*003e*/ 	.short	0x0278


	//----- nvinfo : EIATTR_PARAM_CBANK
	.align		4
        /*0040*/ 	.byte	0x04, 0x0a
        /*0042*/ 	.short	(.L_500 - .L_499)
	.align		4
.L_499:
        /*0044*/ 	.word	index@(.nv.constant0._ZN7cutlass13device_kernelIN5flash19enable_sm80_to_sm89INS1_16FlashAttnBwdSm80INS1_25CollectiveMainloopBwdSm80ILi2ELi1EN4cute5tupleIJNS5_1CILi64EEENS7_ILi128EEENS7_ILi96EEEEEENS_10bfloat16_tEfNS_4arch4Sm80ELb0ELb1ELb1ELb1ELb0ELb0ELb0ELb0ELi2ELi2ELi4ELi2ELb1EEENS1_24CollectiveEpilogueBwdGQAISB_fSE_Li256ELb1ELb0EEENS1_19SingleTileSchedulerILb1ELb0ELb0ELi128EEEEEEEEEvNT_6ParamsE)
        /*0048*/ 	.short	0x0210
        /*004a*/ 	.short	0x0278


	//----- nvinfo : EIATTR_SW_WAR
	.align		4
.L_500:
        /*004c*/ 	.byte	0x04, 0x36
        /*004e*/ 	.short	(.L_502 - .L_501)
.L_501:
        /*0050*/ 	.word	0x00000008
.L_502:


//--------------------- .nv.info._ZN7cutlass13device_kernelIN5flash19enable_sm80_to_sm89INS1_16FlashAttnBwdSm80INS1_25CollectiveMainloopBwdSm80ILi2ELi1EN4cute5tupleIJNS5_1CILi64EEENS7_ILi128EEENS7_ILi96EEEEEENS_10bfloat16_tEfNS_4arch4Sm80ELb0ELb1ELb1ELb1ELb1ELb0ELb0ELb0ELi2ELi2ELi4ELi2ELb1EEENS1_24CollectiveEpilogueBwdGQAISB_fSE_Li256ELb1ELb1EEENS1_19SingleTileSchedulerILb1ELb0ELb0ELi128EEEEEEEEEvNT_6ParamsE --------------------------
	.section	.nv.info._ZN7cutlass13device_kernelIN5flash19enable_sm80_to_sm89INS1_16FlashAttnBwdSm80INS1_25CollectiveMainloopBwdSm80ILi2ELi1EN4cute5tupleIJNS5_1CILi64EEENS7_ILi128EEENS7_ILi96EEEEEENS_10bfloat16_tEfNS_4arch4Sm80ELb0ELb1ELb1ELb1ELb1ELb0ELb0ELb0ELi2ELi2ELi4ELi2ELb1EEENS1_24CollectiveEpilogueBwdGQAISB_fSE_Li256ELb1ELb1EEENS1_19SingleTileSchedulerILb1ELb0ELb0ELi128EEEEEEEEEvNT_6ParamsE,"",@"SHT_CUDA_INFO"
	.sectionflags	@""
	.align	4


	//----- nvinfo : EIATTR_CUDA_API_VERSION
	.align		4
        /*0000*/ 	.byte	0x04, 0x37
        /*0002*/ 	.short	(.L_504 - .L_503)
.L_503:
        /*0004*/ 	.word	0x00000082


	//----- nvinfo : EIATTR_KPARAM_INFO
	.align		4
.L_504:
        /*0008*/ 	.byte	0x04, 0x17
        /*000a*/ 	.short	(.L_506 - .L_505)
.L_505:
        /*000c*/ 	.word	0x00000000
        /*0010*/ 	.short	0x0000
        /*0012*/ 	.short	0x0000
        /*0014*/ 	.byte	0x00, 0xf0, 0xe1, 0x09


	//----- nvinfo : EIATTR_SPARSE_MMA_MASK
	.align		4
.L_506:
        /*0018*/ 	.byte	0x03, 0x50
        /*001a*/ 	.short	0x0000


	//----- nvinfo : EIATTR_MAXREG_COUNT
	.align		4
        /*001c*/ 	.byte	0x03, 0x1b
        /*001e*/ 	.short	0x00ff


	//----- nvinfo : EIATTR_MERCURY_ISA_VERSION
	.align		4
        /*0020*/ 	.byte	0x03, 0x5f
        /*0022*/ 	.short	0x0101


	//----- nvinfo : EIATTR_EXIT_INSTR_OFFSETS
	.align		4
        /*0024*/ 	.byte	0x04, 0x1c
        /*0026*/ 	.short	(.L_508 - .L_507)


	//   ....[0]....
.L_507:
        /*0028*/ 	.word	0x00000010


	//----- nvinfo : EIATTR_MAX_THREADS
	.align		4
.L_508:
        /*002c*/ 	.byte	0x04, 0x05
        /*002e*/ 	.short	(.L_510 - .L_509)
.L_509:
        /*0030*/ 	.word	0x00000100
        /*0034*/ 	.word	0x00000001
        /*0038*/ 	.word	0x00000001


	//----- nvinfo : EIATTR_CBANK_PARAM_SIZE
	.align		4
.L_510:
        /*003c*/ 	.byte	0x03, 0x19
        /*003e*/ 	.short	0x0278


	//----- nvinfo : EIATTR_PARAM_CBANK
	.align		4
        /*0040*/ 	.byte	0x04, 0x0a
        /*0042*/ 	.short	(.L_512 - .L_511)
	.align		4
.L_511:
        /*0044*/ 	.word	index@(.nv.constant0._ZN7cutlass13device_kernelIN5flash19enable_sm80_to_sm89INS1_16FlashAttnBwdSm80INS1_25CollectiveMainloopBwdSm80ILi2ELi1EN4cute5tupleIJNS5_1CILi64EEENS7_ILi128EEENS7_ILi96EEEEEENS_10bfloat16_tEfNS_4arch4Sm80ELb0ELb1ELb1ELb1ELb1ELb0ELb0ELb0ELi2ELi2ELi4ELi2ELb1EEENS1_24CollectiveEpilogueBwdGQAISB_fSE_Li256ELb1ELb1EEENS1_19SingleTileSchedulerILb1ELb0ELb0ELi128EEEEEEEEEvNT_6ParamsE)
        /*0048*/ 	.short	0x0210
        /*004a*/ 	.short	0x0278


	//----- nvinfo : EIATTR_SW_WAR
	.align		4
.L_512:
        /*004c*/ 	.byte	0x04, 0x36
        /*004e*/ 	.short	(.L_514 - .L_513)
.L_513:
        /*0050*/ 	.word	0x00000008
.L_514:


//--------------------- .nv.info._ZN7cutlass13device_kernelIN5flash19enable_sm80_to_sm89INS1_16FlashAttnBwdSm80INS1_25CollectiveMainloopBwdSm80ILi2ELi1EN4cute5tupleIJNS5_1CILi64EEENS7_ILi128EEENS7_ILi96EEEEEENS_10bfloat16_tEfNS_4arch4Sm80ELb1ELb0ELb1ELb0ELb0ELb0ELb0ELb0ELi2ELi2ELi4ELi2ELb1EEENS1_21CollectiveEpilogueBwdISB_SC_SE_Li256ELb0ELb0ELi2EEENS1_25SingleTileBwdLPTSchedulerILb0ELi128ELb0EEEEEEEEEvNT_6ParamsE --------------------------
	.section	.nv.info._ZN7cutlass13device_kernelIN5flash19enable_sm80_to_sm89INS1_16FlashAttnBwdSm80INS1_25CollectiveMainloopBwdSm80ILi2ELi1EN4cute5tupleIJNS5_1CILi64EEENS7_ILi128EEENS7_ILi96EEEEEENS_10bfloat16_tEfNS_4arch4Sm80ELb1ELb0ELb1ELb0ELb0ELb0ELb0ELb0ELi2ELi2ELi4ELi2ELb1EEENS1_21CollectiveEpilogueBwdISB_SC_SE_Li256ELb0ELb0ELi2EEENS1_25SingleTileBwdLPTSchedulerILb0ELi128ELb0EEEEEEEEEvNT_6ParamsE,"",@"SHT_CUDA_INFO"
	.sectionflags	@""
	.align	4


	//----- nvinfo : EIATTR_CUDA_API_VERSION
	.align		4
        /*0000*/ 	.byte	0x04, 0x37
        /*0002*/ 	.short	(.L_516 - .L_515)
.L_515:
        /*0004*/ 	.word	0x00000082


	//----- nvinfo : EIATTR_KPARAM_INFO
	.align		4
.L_516:
        /*0008*/ 	.byte	0x04, 0x17
        /*000a*/ 	.short	(.L_518 - .L_517)
.L_517:
        /*000c*/ 	.word	0x00000000
        /*0010*/ 	.short	0x0000
        /*0012*/ 	.short	0x0000
        /*0014*/ 	.byte	0x00, 0xf0, 0x21, 0x0a


	//----- nvinfo : EIATTR_SPARSE_MMA_MASK
	.align		4
.L_518:
        /*0018*/ 	.byte	0x03, 0x50
        /*001a*/ 	.short	0x0000


	//----- nvinfo : EIATTR_MAXREG_COUNT
	.align		4
        /*001c*/ 	.byte	0x03, 0x1b
        /*001e*/ 	.short	0x00ff


	//----- nvinfo : EIATTR_MERCURY_ISA_VERSION
	.align		4
        /*0020*/ 	.byte	0x03, 0x5f
        /*0022*/ 	.short	0x0101


	//----- nvinfo : EIATTR_EXIT_INSTR_OFFSETS
	.align		4
        /*0024*/ 	.byte	0x04, 0x1c
        /*0026*/ 	.short	(.L_520 - .L_519)


	//   ....[0]....
.L_519:
        /*0028*/ 	.word	0x00000010


	//----- nvinfo : EIATTR_MAX_THREADS
	.align		4
.L_520:
        /*002c*/ 	.byte	0x04, 0x05
        /*002e*/ 	.short	(.L_522 - .L_521)
.L_521:
        /*0030*/ 	.word	0x00000100
        /*0034*/ 	.word	0x00000001
        /*0038*/ 	.word	0x00000001


	//----- nvinfo : EIATTR_CBANK_PARAM_SIZE
	.align		4
.L_522:
        /*003c*/ 	.byte	0x03, 0x19
        /*003e*/ 	.short	0x0288


	//----- nvinfo : EIATTR_PARAM_CBANK
	.align		4
        /*0040*/ 	.byte	0x04, 0x0a
        /*0042*/ 	.short	(.L_524 - .L_523)
	.align		4
.L_523:
        /*0044*/ 	.word	index@(.nv.constant0._ZN7cutlass13device_kernelIN5flash19enable_sm80_to_sm89INS1_16FlashAttnBwdSm80INS1_25CollectiveMainloopBwdSm80ILi2ELi1EN4cute5tupleIJNS5_1CILi64EEENS7_ILi128EEENS7_ILi96EEEEEENS_10bfloat16_tEfNS_4arch4Sm80ELb1ELb0ELb1ELb0ELb0ELb0ELb0ELb0ELi2ELi2ELi4ELi2ELb1EEENS1_21CollectiveEpilogueBwdISB_SC_SE_Li256ELb0ELb0ELi2EEENS1_25SingleTileBwdLPTSchedulerILb0ELi128ELb0EEEEEEEEEvNT_6ParamsE)
        /*0048*/ 	.short	0x0210
        /*004a*/ 	.short	0x0288


	//----- nvinfo : EIATTR_SW_WAR
	.align		4
.L_524:
        /*004c*/ 	.byte	0x04, 0x36
        /*004e*/ 	.short	(.L_526 - .L_525)
.L_525:
        /*0050*/ 	.word	0x00000008
.L_526:


//--------------------- .nv.info._ZN7cutlass13device_kernelIN5flash19enable_sm80_to_sm89INS1_16FlashAttnBwdSm80INS1_25CollectiveMainloopBwdSm80ILi2ELi1EN4cute5tupleIJNS5_1CILi64EEENS7_ILi128EEENS7_ILi96EEEEEENS_10bfloat16_tEfNS_4arch4Sm80ELb1ELb0ELb1ELb0ELb1ELb0ELb0ELb0ELi2ELi2ELi4ELi2ELb1EEENS1_21CollectiveEpilogueBwdISB_SC_SE_Li256ELb0ELb0ELi2EEENS1_25SingleTileBwdLPTSchedulerILb0ELi128ELb1EEEEEEEEEvNT_6ParamsE --------------------------
	.section	.nv.info._ZN7cutlass13device_kernelIN5flash19enable_sm80_to_sm89INS1_16FlashAttnBwdSm80INS1_25CollectiveMainloopBwdSm80ILi2ELi1EN4cute5tupleIJNS5_1CILi64EEENS7_ILi128EEENS7_ILi96EEEEEENS_10bfloat16_tEfNS_4arch4Sm80ELb1ELb0ELb1ELb0ELb1ELb0ELb0ELb0ELi2ELi2ELi4ELi2ELb1EEENS1_21CollectiveEpilogueBwdISB_SC_SE_Li256ELb0ELb0ELi2EEENS1_25SingleTileBwdLPTSchedulerILb0ELi128ELb1EEEEEEEEEvNT_6ParamsE,"",@"SHT_CUDA_INFO"
	.sectionflags	@""
	.align	4


	//----- nvinfo : EIATTR_CUDA_API_VERSION
	.align		4
        /*0000*/ 	.byte	0x04, 0x37
        /*0002*/ 	.short	(.L_528 - .L_527)
.L_527:
        /*0004*/ 	.word	0x00000082


	//----- nvinfo : EIATTR_KPARAM_INFO
	.align		4
.L_528:
        /*0008*/ 	.byte	0x04, 0x17
        /*000a*/ 	.short	(.L_530 - .L_529)
.L_529:
        /*000c*/ 	.word	0x00000000
        /*0010*/ 	.short	0x0000
        /*0012*/ 	.short	0x0000
        /*0014*/ 	.byte	0x00, 0xf0, 0x21, 0x0a


	//----- nvinfo : EIATTR_SPARSE_MMA_MASK
	.align		4
.L_530:
        /*0018*/ 	.byte	0x03, 0x50
        /*001a*/ 	.short	0x0000


	//----- nvinfo : EIATTR_MAXREG_COUNT
	.align		4
        /*001c*/ 	.byte	0x03, 0x1b
        /*001e*/ 	.short	0x00ff


	//----- nvinfo : EIATTR_MERCURY_ISA_VERSION
	.align		4
        /*0020*/ 	.byte	0x03, 0x5f
        /*0022*/ 	.short	0x0101


	//----- nvinfo : EIATTR_EXIT_INSTR_OFFSETS
	.align		4
        /*0024*/ 	.byte	0x04, 0x1c
        /*0026*/ 	.short	(.L_532 - .L_531)


	//   ....[0]....
.L_531:
        /*0028*/ 	.word	0x00000010


	//----- nvinfo : EIATTR_MAX_THREADS
	.align		4
.L_532:
        /*002c*/ 	.byte	0x04, 0x05
        /*002e*/ 	.short	(.L_534 - .L_533)
.L_533:
        /*0030*/ 	.word	0x00000100
        /*0034*/ 	.word	0x00000001
        /*0038*/ 	.word	0x00000001


	//----- nvinfo : EIATTR_CBANK_PARAM_SIZE
	.align		4
.L_534:
        /*003c*/ 	.byte	0x03, 0x19
        /*003e*/ 	.short	0x0288


	//----- nvinfo : EIATTR_PARAM_CBANK
	.align		4
        /*0040*/ 	.byte	0x04, 0x0a
        /*0042*/ 	.short	(.L_536 - .L_535)
	.align		4
.L_535:
        /*0044*/ 	.word	index@(.nv.constant0._ZN7cutlass13device_kernelIN5flash19enable_sm80_to_sm89INS1_16FlashAttnBwdSm80INS1_25CollectiveMainloopBwdSm80ILi2ELi1EN4cute5tupleIJNS5_1CILi64EEENS7_ILi128EEENS7_ILi96EEEEEENS_10bfloat16_tEfNS_4arch4Sm80ELb1ELb0ELb1ELb0ELb1ELb0ELb0ELb0ELi2ELi2ELi4ELi2ELb1EEENS1_21CollectiveEpilogueBwdISB_SC_SE_Li256ELb0ELb0ELi2EEENS1_25SingleTileBwdLPTSchedulerILb0ELi128ELb1EEEEEEEEEvNT_6ParamsE)
        /*0048*/ 	.short	0x0210
        /*004a*/ 	.short	0x0288


	//----- nvinfo : EIATTR_SW_WAR
	.align		4
.L_536:
        /*004c*/ 	.byte	0x04, 0x36
        /*004e*/ 	.short	(.L_538 - .L_537)
.L_537:
        /*0050*/ 	.word	0x00000008
.L_538:


//--------------------- .nv.info._ZN7cutlass13device_kernelIN5flash19enable_sm80_to_sm89INS1_16FlashAttnBwdSm80INS1_25CollectiveMainloopBwdSm80ILi2ELi1EN4cute5tupleIJNS5_1CILi64EEENS7_ILi128EEENS7_ILi96EEEEEENS_10bfloat16_tEfNS_4arch4Sm80ELb1ELb0ELb1ELb0ELb0ELb0ELb0ELb0ELi2ELi2ELi4ELi2ELb1EEENS1_24CollectiveEpilogueBwdGQAISB_fSE_Li256ELb0ELb0EEENS1_25SingleTileBwdLPTSchedulerILb0ELi128ELb0EEEEEEEEEvNT_6ParamsE --------------------------
	.section	.nv.info._ZN7cutlass13device_kernelIN5flash19enable_sm80_to_sm89INS1_16FlashAttnBwdSm80INS1_25CollectiveMainloopBwdSm80ILi2ELi1EN4cute5tupleIJNS5_1CILi64EEENS7_ILi128EEENS7_ILi96EEEEEENS_10bfloat16_tEfNS_4arch4Sm80ELb1ELb0ELb1ELb0ELb0ELb0ELb0ELb0ELi2ELi2ELi4ELi2ELb1EEENS1_24CollectiveEpilogueBwdGQAISB_fSE_Li256ELb0ELb0EEENS1_25SingleTileBwdLPTSchedulerILb0ELi128ELb0EEEEEEEEEvNT_6ParamsE,"",@"SHT_CUDA_INFO"
	.sectionflags	@""
	.align	4


	//----- nvinfo : EIATTR_CUDA_API_VERSION
	.align		4
        /*0000*/ 	.byte	0x04, 0x37
        /*0002*/ 	.short	(.L_540 - .L_539)
.L_539:
        /*0004*/ 	.word	0x00000082


	//----- nvinfo : EIATTR_KPARAM_INFO
	.align		4
.L_540:
        /*0008*/ 	.byte	0x04, 0x17
        /*000a*/ 	.short	(.L_542 - .L_541)
.L_541:
        /*000c*/ 	.word	0x00000000
        /*0010*/ 	.short	0x0000
        /*0012*/ 	.short	0x0000
        /*0014*/ 	.byte	0x00, 0xf0, 0x41, 0x0a


	//----- nvinfo : EIATTR_SPARSE_MMA_MASK
	.align		4
.L_542:
        /*0018*/ 	.byte	0x03, 0x50
        /*001a*/ 	.short	0x0000


	//----- nvinfo : EIATTR_MAXREG_COUNT
	.align		4
        /*001c*/ 	.byte	0x03, 0x1b
        /*001e*/ 	.short	0x00ff


	//----- nvinfo : EIATTR_MERCURY_ISA_VERSION
	.align		4
        /*0020*/ 	.byte	0x03, 0x5f
        /*0022*/ 	.short	0x0101


	//----- nvinfo : EIATTR_EXIT_INSTR_OFFSETS
	.align		4
        /*0024*/ 	.byte	0x04, 0x1c
        /*0026*/ 	.short	(.L_544 - .L_543)


	//   ....[0]....
.L_543:
        /*0028*/ 	.word	0x00000010


	//----- nvinfo : EIATTR_MAX_THREADS
	.align		4
.L_544:
        /*002c*/ 	.byte	0x04, 0x05
        /*002e*/ 	.short	(.L_546 - .L_545)
.L_545:
        /*0030*/ 	.word	0x00000100
        /*0034*/ 	.word	0x00000001
        /*0038*/ 	.word	0x00000001


	//----- nvinfo : EIATTR_CBANK_PARAM_SIZE
	.align		4
.L_546:
        /*003c*/ 	.byte	0x03, 0x19
        /*003e*/ 	.short	0x0290


	//----- nvinfo : EIATTR_PARAM_CBANK
	.align		4
        /*0040*/ 	.byte	0x04, 0x0a
        /*0042*/ 	.short	(.L_548 - .L_547)
	.align		4
.L_547:
        /*0044*/ 	.word	index@(.nv.constant0._ZN7cutlass13device_kernelIN5flash19enable_sm80_to_sm89INS1_16FlashAttnBwdSm80INS1_25CollectiveMainloopBwdSm80ILi2ELi1EN4cute5tupleIJNS5_1CILi64EEENS7_ILi128EEENS7_ILi96EEEEEENS_10bfloat16_tEfNS_4arch4Sm80ELb1ELb0ELb1ELb0ELb0ELb0ELb0ELb0ELi2ELi2ELi4ELi2ELb1EEENS1_24CollectiveEpilogueBwdGQAISB_fSE_Li256ELb0ELb0EEENS1_25SingleTileBwdLPTSchedulerILb0ELi128ELb0EEEEEEEEEvNT_6ParamsE)
        /*0048*/ 	.short	0x0210
        /*004a*/ 	.short	0x0290


	//----- nvinfo : EIATTR_SW_WAR
	.align		4
.L_548:
        /*004c*/ 	.byte	0x04, 0x36
        /*004e*/ 	.short	(.L_550 - .L_549)
.L_549:
        /*0050*/ 	.word	0x00000008
.L_550:


//--------------------- .nv.info._ZN7cutlass13device_kernelIN5flash19enable_sm80_to_sm89INS1_16FlashAttnBwdSm80INS1_25CollectiveMainloopBwdSm80ILi2ELi1EN4cute5tupleIJNS5_1CILi64EEENS7_ILi128EEENS7_ILi96EEEEEENS_10bfloat16_tEfNS_4arch4Sm80ELb1ELb0ELb1ELb0ELb1ELb0ELb0ELb0ELi2ELi2ELi4ELi2ELb1EEENS1_24CollectiveEpilogueBwdGQAISB_fSE_Li256ELb0ELb1EEENS1_25SingleTileBwdLPTSchedulerILb0ELi128ELb1EEEEEEEEEvNT_6ParamsE --------------------------
	.section	.nv.info._ZN7cutlass13device_kernelIN5flash19enable_sm80_to_sm89INS1_16FlashAttnBwdSm80INS1_25CollectiveMainloopBwdSm80ILi2ELi1EN4cute5tupleIJNS5_1CILi64EEENS7_ILi128EEENS7_ILi96EEEEEENS_10bfloat16_tEfNS_4arch4Sm80ELb1ELb0ELb1ELb0ELb1ELb0ELb0ELb0ELi2ELi2ELi4ELi2ELb1EEENS1_24CollectiveEpilogueBwdGQAISB_fSE_Li256ELb0ELb1EEENS1_25SingleTileBwdLPTSchedulerILb0ELi128ELb1EEEEEEEEEvNT_6ParamsE,"",@"SHT_CUDA_INFO"
	.sectionflags	@""
	.align	4


	//----- nvinfo : EIATTR_CUDA_API_VERSION
	.align		4
        /*0000*/ 	.byte	0x04, 0x37
        /*0002*/ 	.short	(.L_552 - .L_551)
.L_551:
        /*0004*/ 	.word	0x00000082


	//----- nvinfo : EIATTR_KPARAM_INFO
	.align		4
.L_552:
        /*0008*/ 	.byte	0x04, 0x17
        /*000a*/ 	.short	(.L_554 - .L_553)
.L_553:
        /*000c*/ 	.word	0x00000000
        /*0010*/ 	.short	0x0000
        /*0012*/ 	.short	0x0000
        /*0014*/ 	.byte	0x00, 0xf0, 0x41, 0x0a


	//----- nvinfo : EIATTR_SPARSE_MMA_MASK
	.align		4
.L_554:
        /*0018*/ 	.byte	0x03, 0x50
        /*001a*/ 	.short	0x0000


	//----- nvinfo : EIATTR_MAXREG_COUNT
	.align		4
        /*001c*/ 	.byte	0x03, 0x1b
        /*001e*/ 	.short	0x00ff


	//----- nvinfo : EIATTR_MERCURY_ISA_VERSION
	.align		4
        /*0020*/ 	.byte	0x03, 0x5f
        /*0022*/ 	.short	0x0101


	//----- nvinfo : EIATTR_EXIT_INSTR_OFFSETS
	.align		4
        /*0024*/ 	.byte	0x04, 0x1c
        /*0026*/ 	.short	(.L_556 - .L_555)


	//   ....[0]....
.L_555:
        /*0028*/ 	.word	0x00000010


	//----- nvinfo : EIATTR_MAX_THREADS
	.align		4
.L_556:
        /*002c*/ 	.byte	0x04, 0x05
        /*002e*/ 	.short	(.L_558 - .L_557)
.L_557:
        /*0030*/ 	.word	0x00000100
        /*0034*/ 	.word	0x00000001
        /*0038*/ 	.word	0x00000001


	//----- nvinfo : EIATTR_CBANK_PARAM_SIZE
	.align		4
.L_558:
        /*003c*/ 	.byte	0x03, 0x19
        /*003e*/ 	.short	0x0290


	//----- nvinfo : EIATTR_PARAM_CBANK
	.align		4
        /*0040*/ 	.byte	0x04, 0x0a
        /*0042*/ 	.short	(.L_560 - .L_559)
	.align		4
.L_559:
        /*0044*/ 	.word	index@(.nv.constant0._ZN7cutlass13device_kernelIN5flash19enable_sm80_to_sm89INS1_16FlashAttnBwdSm80INS1_25CollectiveMainloopBwdSm80ILi2ELi1EN4cute5tupleIJNS5_1CILi64EEENS7_ILi128EEENS7_ILi96EEEEEENS_10bfloat16_tEfNS_4arch4Sm80ELb1ELb0ELb1ELb0ELb1ELb0ELb0ELb0ELi2ELi2ELi4ELi2ELb1EEENS1_24CollectiveEpilogueBwdGQAISB_fSE_Li256ELb0ELb1EEENS1_25SingleTileBwdLPTSchedulerILb0ELi128ELb1EEEEEEEEEvNT_6ParamsE)
        /*0048*/ 	.short	0x0210
        /*004a*/ 	.short	0x0290


	//----- nvinfo : EIATTR_SW_WAR
	.align		4
.L_560:
        /*004c*/ 	.byte	0x04, 0x36
        /*004e*/ 	.short	(.L_562 - .L_561)
.L_561:
        /*0050*/ 	.word	0x00000008
.L_562:


//--------------------- .nv.info._ZN7cutlass13device_kernelIN5flash19enable_sm80_to_sm89INS1_16FlashAttnBwdSm80INS1_25CollectiveMainloopBwdSm80ILi2ELi1EN4cute5tupleIJNS5_1CILi64EEENS7_ILi128EEENS7_ILi96EEEEEENS_10bfloat16_tEfNS_4arch4Sm80ELb1ELb0ELb1ELb1ELb0ELb0ELb0ELb0ELi2ELi2ELi4ELi2ELb1EEENS1_21CollectiveEpilogueBwdISB_SC_SE_Li256ELb1ELb0ELi2EEENS1_25SingleTileBwdLPTSchedulerILb1ELi128ELb0EEEEEEEEEvNT_6ParamsE --------------------------
	.section	.nv.info._ZN7cutlass13device_kernelIN5flash19enable_sm80_to_sm89INS1_16FlashAttnBwdSm80INS1_25CollectiveMainloopBwdSm80ILi2ELi1EN4cute5tupleIJNS5_1CILi64EEENS7_ILi128EEENS7_ILi96EEEEEENS_10bfloat16_tEfNS_4arch4Sm80ELb1ELb0ELb1ELb1ELb0ELb0ELb0ELb0ELi2ELi2ELi4ELi2ELb1EEENS1_21CollectiveEpilogueBwdISB_SC_SE_Li256ELb1ELb0ELi2EEENS1_25SingleTileBwdLPTSchedulerILb1ELi128ELb0EEEEEEEEEvNT_6ParamsE,"",@"SHT_CUDA_INFO"
	.sectionflags	@""
	.align	4


	//----- nvinfo : EIATTR_CUDA_API_VERSION
	.align		4
        /*0000*/ 	.byte	0x04, 0x37
        /*0002*/ 	.short	(.L_564 - .L_563)
.L_563:
        /*0004*/ 	.word	0x00000082


	//----- nvinfo : EIATTR_KPARAM_INFO
	.align		4
.L_564:
        /*0008*/ 	.byte	0x04, 0x17
        /*000a*/ 	.short	(.L_566 - .L_565)
.L_565:
        /*000c*/ 	.word	0x00000000
        /*0010*/ 	.short	0x0000
        /*0012*/ 	.short	0x0000
        /*0014*/ 	.byte	0x00, 0xf0, 0x21, 0x0a


	//----- nvinfo : EIATTR_SPARSE_MMA_MASK
	.align		4
.L_566:
        /*0018*/ 	.byte	0x03, 0x50
        /*001a*/ 	.short	0x0000


	//----- nvinfo : EIATTR_MAXREG_COUNT
	.align		4
        /*001c*/ 	.byte	0x03, 0x1b
        /*001e*/ 	.short	0x00ff


	//----- nvinfo : EIATTR_MERCURY_ISA_VERSION
	.align		4
        /*0020*/ 	.byte	0x03, 0x5f
        /*0022*/ 	.short	0x0101


	//----- nvinfo : EIATTR_EXIT_INSTR_OFFSETS
	.align		4
        /*0024*/ 	.byte	0x04, 0x1c
        /*0026*/ 	.short	(.L_568 - .L_567)


	//   ....[0]....
.L_567:
        /*0028*/ 	.word	0x00000010


	//----- nvinfo : EIATTR_MAX_THREADS
	.align		4
.L_568:
        /*002c*/ 	.byte	0x04, 0x05
        /*002e*/ 	.short	(.L_570 - .L_569)
.L_569:
        /*0030*/ 	.word	0x00000100
        /*0034*/ 	.word	0x00000001
        /*0038*/ 	.word	0x00000001


	//----- nvinfo : EIATTR_CBANK_PARAM_SIZE
	.align		4
.L_570:
        /*003c*/ 	.byte	0x03, 0x19
        /*003e*/ 	.short	0x0288


	//----- nvinfo : EIATTR_PARAM_CBANK
	.align		4
        /*0040*/ 	.byte	0x04, 0x0a
        /*0042*/ 	.short	(.L_572 - .L_571)
	.align		4
.L_571:
        /*0044*/ 	.word	index@(.nv.constant0._ZN7cutlass13device_kernelIN5flash19enable_sm80_to_sm89INS1_16FlashAttnBwdSm80INS1_25CollectiveMainloopBwdSm80ILi2ELi1EN4cute5tupleIJNS5_1CILi64EEENS7_ILi128EEENS7_ILi96EEEEEENS_10bfloat16_tEfNS_4arch4Sm80ELb1ELb0ELb1ELb1ELb0ELb0ELb0ELb0ELi2ELi2ELi4ELi2ELb1EEENS1_21CollectiveEpilogueBwdISB_SC_SE_Li256ELb1ELb0ELi2EEENS1_25SingleTileBwdLPTSchedulerILb1ELi128ELb0EEEEEEEEEvNT_6ParamsE)
        /*0048*/ 	.short	0x0210
        /*004a*/ 	.short	0x0288


	//----- nvinfo : EIATTR_SW_WAR
	.align		4
.L_572:
        /*004c*/ 	.byte	0x04, 0x36
        /*004e*/ 	.short	(.L_574 - .L_573)
.L_573:
        /*0050*/ 	.word	0x00000008
.L_574:


//--------------------- .nv.info._ZN7cutlass13device_kernelIN5flash19enable_sm80_to_sm89INS1_16FlashAttnBwdSm80INS1_25CollectiveMainloopBwdSm80ILi2ELi1EN4cute5tupleIJNS5_1CILi64EEENS7_ILi128EEENS7_ILi96EEEEEENS_10bfloat16_tEfNS_4arch4Sm80ELb1ELb0ELb1ELb1ELb1ELb0ELb0ELb0ELi2ELi2ELi4ELi2ELb1EEENS1_21CollectiveEpilogueBwdISB_SC_SE_Li256ELb1ELb0ELi2EEENS1_25SingleTileBwdLPTSchedulerILb1ELi128ELb1EEEEEEEEEvNT_6ParamsE --------------------------
	.section	.nv.info._ZN7cutlass13device_kernelIN5flash19enable_sm80_to_sm89INS1_16FlashAttnBwdSm80INS1_25CollectiveMainloopBwdSm80ILi2ELi1EN4cute5tupleIJNS5_1CILi64EEENS7_ILi128EEENS7_ILi96EEEEEENS_10bfloat16_tEfNS_4arch4Sm80ELb1ELb0ELb1ELb1ELb1ELb0ELb0ELb0ELi2ELi2ELi4ELi2ELb1EEENS1_21CollectiveEpilogueBwdISB_SC_SE_Li256ELb1ELb0ELi2EEENS1_25SingleTileBwdLPTSchedulerILb1ELi128ELb1EEEEEEEEEvNT_6ParamsE,"",@"SHT_CUDA_INFO"
	.sectionflags	@""
	.align	4


	//----- nvinfo : EIATTR_CUDA_API_VERSION
	.align		4
        /*0000*/ 	.byte	0x04, 0x37
        /*0002*/ 	.short	(.L_576 - .L_575)
.L_575:
        /*0004*/ 	.word	0x00000082


	//----- nvinfo : EIATTR_KPARAM_INFO
	.align		4
.L_576:
        /*0008*/ 	.byte	0x04, 0x17
        /*000a*/ 	.short	(.L_578 - .L_577)
.L_577:
        /*000c*/ 	.word	0x00000000
        /*0010*/ 	.short	0x0000
        /*0012*/ 	.short	0x0000
        /*0014*/ 	.byte	0x00, 0xf0, 0x21, 0x0a


	//----- nvinfo : EIATTR_SPARSE_MMA_MASK
	.align		4
.L_578:
        /*0018*/ 	.byte	0x03, 0x50
        /*001a*/ 	.short	0x0000


	//----- nvinfo : EIATTR_MAXREG_COUNT
	.align		4
        /*001c*/ 	.byte	0x03, 0x1b
        /*001e*/ 	.short	0x00ff


	//----- nvinfo : EIATTR_MERCURY_ISA_VERSION
	.align		4
        /*0020*/ 	.byte	0x03, 0x5f
        /*0022*/ 	.short	0x0101


	//----- nvinfo : EIATTR_EXIT_INSTR_OFFSETS
	.align		4
        /*0024*/ 	.byte	0x04, 0x1c
        /*0026*/ 	.short	(.L_580 - .L_579)


	//   ....[0]....
.L_579:
        /*0028*/ 	.word	0x00000010


	//----- nvinfo : EIATTR_MAX_THREADS
	.align		4
.L_580:
        /*002c*/ 	.byte	0x04, 0x05
        /*002e*/ 	.short	(.L_582 - .L_581)
.L_581:
        /*0030*/ 	.word	0x00000100
        /*0034*/ 	.word	0x00000001
        /*0038*/ 	.word	0x00000001


	//----- nvinfo : EIATTR_CBANK_PARAM_SIZE
	.align		4
.L_582:
        /*003c*/ 	.byte	0x03, 0x19
        /*003e*/ 	.short	0x0288


	//----- nvinfo : EIATTR_PARAM_CBANK
	.align		4
        /*0040*/ 	.byte	0x04, 0x0a
        /*0042*/ 	.short	(.L_584 - .L_583)
	.align		4
.L_583:
        /*0044*/ 	.word	index@(.nv.constant0._ZN7cutlass13device_kernelIN5flash19enable_sm80_to_sm89INS1_16FlashAttnBwdSm80INS1_25CollectiveMainloopBwdSm80ILi2ELi1EN4cute5tupleIJNS5_1CILi64EEENS7_ILi128EEENS7_ILi96EEEEEENS_10bfloat16_tEfNS_4arch4Sm80ELb1ELb0ELb1ELb1ELb1ELb0ELb0ELb0ELi2ELi2ELi4ELi2ELb1EEENS1_21CollectiveEpilogueBwdISB_SC_SE_Li256ELb1ELb0ELi2EEENS1_25SingleTileBwdLPTSchedulerILb1ELi128ELb1EEEEEEEEEvNT_6ParamsE)
        /*0048*/ 	.short	0x0210
        /*004a*/ 	.short	0x0288


	//----- nvinfo : EIATTR_SW_WAR
	.align		4
.L_584:
        /*004c*/ 	.byte	0x04, 0x36
        /*004e*/ 	.short	(.L_586 - .L_585)
.L_585:
        /*0050*/ 	.word	0x00000008
.L_586:


//--------------------- .nv.info._ZN7cutlass13device_kernelIN5flash19enable_sm80_to_sm89INS1_16FlashAttnBwdSm80INS1_25CollectiveMainloopBwdSm80ILi2ELi1EN4cute5tupleIJNS5_1CILi64EEENS7_ILi128EEENS7_ILi96EEEEEENS_10bfloat16_tEfNS_4arch4Sm80ELb1ELb0ELb1ELb1ELb0ELb0ELb0ELb0ELi2ELi2ELi4ELi2ELb1EEENS1_24CollectiveEpilogueBwdGQAISB_fSE_Li256ELb1ELb0EEENS1_25SingleTileBwdLPTSchedulerILb1ELi128ELb0EEEEEEEEEvNT_6ParamsE --------------------------
	.section	.nv.info._ZN7cutlass13device_kernelIN5flash19enable_sm80_to_sm89INS1_16FlashAttnBwdSm80INS1_25CollectiveMainloopBwdSm80ILi2ELi1EN4cute5tupleIJNS5_1CILi64EEENS7_ILi128EEENS7_ILi96EEEEEENS_10bfloat16_tEfNS_4arch4Sm80ELb1ELb0ELb1ELb1ELb0ELb0ELb0ELb0ELi2ELi2ELi4ELi2ELb1EEENS1_24CollectiveEpilogueBwdGQAISB_fSE_Li256ELb1ELb0EEENS1_25SingleTileBwdLPTSchedulerILb1ELi128ELb0EEEEEEEEEvNT_6ParamsE,"",@"SHT_CUDA_INFO"
	.sectionflags	@""
	.align	4


	//----- nvinfo : EIATTR_CUDA_API_VERSION
	.align		4
        /*0000*/ 	.byte	0x04, 0x37
        /*0002*/ 	.short	(.L_588 - .L_587)
.L_587:
        /*0004*/ 	.word	0x00000082


	//----- nvinfo : EIATTR_KPARAM_INFO
	.align		4
.L_588:
        /*0008*/ 	.byte	0x04, 0x17
        /*000a*/ 	.short	(.L_590 - .L_589)
.L_589:
        /*000c*/ 	.word	0x00000000
        /*0010*/ 	.short	0x0000
        /*0012*/ 	.short	0x0000
        /*0014*/ 	.byte	0x00, 0xf0, 0x41, 0x0a


	//----- nvinfo : EIATTR_SPARSE_MMA_MASK
	.align		4
.L_590:
        /*0018*/ 	.byte	0x03, 0x50
        /*001a*/ 	.short	0x0000


	//----- nvinfo : EIATTR_MAXREG_COUNT
	.align		4
        /*001c*/ 	.byte	0x03, 0x1b
        /*001e*/ 	.short	0x00ff


	//----- nvinfo : EIATTR_MERCURY_ISA_VERSION
	.align		4
        /*0020*/ 	.byte	0x03, 0x5f
        /*0022*/ 	.short	0x0101


	//----- nvinfo : EIATTR_EXIT_INSTR_OFFSETS
	.align		4
        /*0024*/ 	.byte	0x04, 0x1c
        /*0026*/ 	.short	(.L_592 - .L_591)


	//   ....[0]....
.L_591:
        /*0028*/ 	.word	0x00000010


	//----- nvinfo : EIATTR_MAX_THREADS
	.align		4
.L_592:
        /*002c*/ 	.byte	0x04, 0x05
        /*002e*/ 	.short	(.L_594 - .L_593)
.L_593:
        /*0030*/ 	.word	0x00000100
        /*0034*/ 	.word	0x00000001
        /*0038*/ 	.word	0x00000001


	//----- nvinfo : EIATTR_CBANK_PARAM_SIZE
	.align		4
.L_594:
        /*003c*/ 	.byte	0x03, 0x19
        /*003e*/ 	.short	0x0290


	//----- nvinfo : EIATTR_PARAM_CBANK
	.align		4
        /*0040*/ 	.byte	0x04, 0x0a
        /*0042*/ 	.short	(.L_596 - .L_595)
	.align		4
.L_595:
        /*0044*/ 	.word	index@(.nv.constant0._ZN7cutlass13device_kernelIN5flash19enable_sm80_to_sm89INS1_16FlashAttnBwdSm80INS1_25CollectiveMainloopBwdSm80ILi2ELi1EN4cute5tupleIJNS5_1CILi64EEENS7_ILi128EEENS7_ILi96EEEEEENS_10bfloat16_tEfNS_4arch4Sm80ELb1ELb0ELb1ELb1ELb0ELb0ELb0ELb0ELi2ELi2ELi4ELi2ELb1EEENS1_24CollectiveEpilogueBwdGQAISB_fSE_Li256ELb1ELb0EEENS1_25SingleTileBwdLPTSchedulerILb1ELi128ELb0EEEEEEEEEvNT_6ParamsE)
        /*0048*/ 	.short	0x0210
        /*004a*/ 	.short	0x0290


	//----- nvinfo : EIATTR_SW_WAR
	.align		4
.L_596:
        /*004c*/ 	.byte	0x04, 0x36
        /*004e*/ 	.short	(.L_598 - .L_597)
.L_597:
        /*0050*/ 	.word	0x00000008
.L_598:


//--------------------- .nv.info._ZN7cutlass13device_kernelIN5flash19enable_sm80_to_sm89INS1_16FlashAttnBwdSm80INS1_25CollectiveMainloopBwdSm80ILi2ELi1EN4cute5tupleIJNS5_1CILi64EEENS7_ILi128EEENS7_ILi96EEEEEENS_10bfloat16_tEfNS_4arch4Sm80ELb1ELb0ELb1ELb1ELb1ELb0ELb0ELb0ELi2ELi2ELi4ELi2ELb1EEENS1_24CollectiveEpilogueBwdGQAISB_fSE_Li256ELb1ELb1EEENS1_25SingleTileBwdLPTSchedulerILb1ELi128ELb1EEEEEEEEEvNT_6ParamsE --------------------------
	.section	.nv.info._ZN7cutlass13device_kernelIN5flash19enable_sm80_to_sm89INS1_16FlashAttnBwdSm80INS1_25CollectiveMainloopBwdSm80ILi2ELi1EN4cute5tupleIJNS5_1CILi64EEENS7_ILi128EEENS7_ILi96EEEEEENS_10bfloat16_tEfNS_4arch4Sm80ELb1ELb0ELb1ELb1ELb1ELb0ELb0ELb0ELi2ELi2ELi4ELi2ELb1EEENS1_24CollectiveEpilogueBwdGQAISB_fSE_Li256ELb1ELb1EEENS1_25SingleTileBwdLPTSchedulerILb1ELi128ELb1EEEEEEEEEvNT_6ParamsE,"",@"SHT_CUDA_INFO"
	.sectionflags	@""
	.align	4


	//----- nvinfo : EIATTR_CUDA_API_VERSION
	.align		4
        /*0000*/ 	.byte	0x04, 0x37
        /*0002*/ 	.short	(.L_600 - .L_599)
.L_599:
        /*0004*/ 	.word	0x00000082


	//----- nvinfo : EIATTR_KPARAM_INFO
	.align		4
.L_600:
        /*0008*/ 	.byte	0x04, 0x17
        /*000a*/ 	.short	(.L_602 - .L_601)
.L_601:
        /*000c*/ 	.word	0x00000000
        /*0010*/ 	.short	0x0000
        /*0012*/ 	.short	0x0000
        /*0014*/ 	.byte	0x00, 0xf0, 0x41, 0x0a


	//----- nvinfo : EIATTR_SPARSE_MMA_MASK
	.align		4
.L_602:
        /*0018*/ 	.byte	0x03, 0x50
        /*001a*/ 	.short	0x0000


	//----- nvinfo : EIATTR_MAXREG_COUNT
	.align		4
        /*001c*/ 	.byte	0x03, 0x1b
        /*001e*/ 	.short	0x00ff


	//----- nvinfo : EIATTR_MERCURY_ISA_VERSION
	.align		4
        /*0020*/ 	.byte	0x03, 0x5f
        /*0022*/ 	.short	0x0101


	//----- nvinfo : EIATTR_EXIT_INSTR_OFFSETS
	.align		4
        /*0024*/ 	.byte	0x04, 0x1c
        /*0026*/ 	.short	(.L_604 - .L_603)


	//   ....[0]....
.L_603:
        /*0028*/ 	.word	0x00000010


	//----- nvinfo : EIATTR_MAX_THREADS
	.align		4
.L_604:
        /*002c*/ 	.byte	0x04, 0x05
        /*002e*/ 	.short	(.L_606 - .L_605)
.L_605:
        /*0030*/ 	.word	0x00000100
        /*0034*/ 	.word	0x00000001
        /*0038*/ 	.word	0x00000001


	//----- nvinfo : EIATTR_CBANK_PARAM_SIZE
	.align		4
.L_606:
        /*003c*/ 	.byte	0x03, 0x19
        /*003e*/ 	.short	0x0290


	//----- nvinfo : EIATTR_PARAM_CBANK
	.align		4
        /*0040*/ 	.byte	0x04, 0x0a
        /*0042*/ 	.short	(.L_608 - .L_607)
	.align		4
.L_607:
        /*0044*/ 	.word	index@(.nv.constant0._ZN7cutlass13device_kernelIN5flash19enable_sm80_to_sm89INS1_16FlashAttnBwdSm80INS1_25CollectiveMainloopBwdSm80ILi2ELi1EN4cute5tupleIJNS5_1CILi64EEENS7_ILi128EEENS7_ILi96EEEEEENS_10bfloat16_tEfNS_4arch4Sm80ELb1ELb0ELb1ELb1ELb1ELb0ELb0ELb0ELi2ELi2ELi4ELi2ELb1EEENS1_24CollectiveEpilogueBwdGQAISB_fSE_Li256ELb1ELb1EEENS1_25SingleTileBwdLPTSchedulerILb1ELi128ELb1EEEEEEEEEvNT_6ParamsE)
        /*0048*/ 	.short	0x0210
        /*004a*/ 	.short	0x0290


	//----- nvinfo : EIATTR_SW_WAR
	.align		4
.L_608:
        /*004c*/ 	.byte	0x04, 0x36
        /*004e*/ 	.short	(.L_610 - .L_609)
.L_609:
        /*0050*/ 	.word	0x00000008
.L_610:


//--------------------- .nv.info._ZN7cutlass13device_kernelIN5flash19enable_sm80_to_sm89INS1_16FlashAttnBwdSm80INS1_25CollectiveMainloopBwdSm80ILi2ELi2EN4cute5tupleIJNS5_1CILi64EEENS7_ILi128EEENS7_ILi96EEEEEENS_10bfloat16_tEfNS_4arch4Sm80ELb0ELb0ELb1ELb0ELb0ELb0ELb0ELb0ELi2ELi2ELi4ELi2ELb0EEENS1_21CollectiveEpilogueBwdISB_SC_SE_Li256ELb0ELb0ELi2EEENS1_19SingleTileSchedulerILb0ELb0ELb0ELi128EEEEEEEEEvNT_6ParamsE --------------------------
	.section	.nv.info._ZN7cutlass13device_kernelIN5flash19enable_sm80_to_sm89INS1_16FlashAttnBwdSm80INS1_25CollectiveMainloopBwdSm80ILi2ELi2EN4cute5tupleIJNS5_1CILi64EEENS7_ILi128EEENS7_ILi96EEEEEENS_10bfloat16_tEfNS_4arch4Sm80ELb0ELb0ELb1ELb0ELb0ELb0ELb0ELb0ELi2ELi2ELi4ELi2ELb0EEENS1_21CollectiveEpilogueBwdISB_SC_SE_Li256ELb0ELb0ELi2EEENS1_19SingleTileSchedulerILb0ELb0ELb0ELi128EEEEEEEEEvNT_6ParamsE,"",@"SHT_CUDA_INFO"
	.sectionflags	@""
	.align	4


	//----- nvinfo : EIATTR_CUDA_API_VERSION
	.align		4
        /*0000*/ 	.byte	0x04, 0x37
        /*0002*/ 	.short	(.L_612 - .L_611)
.L_611:
        /*0004*/ 	.word	0x00000082


	//----- nvinfo : EIATTR_KPARAM_INFO
	.align		4
.L_612:
        /*0008*/ 	.byte	0x04, 0x17
        /*000a*/ 	.short	(.L_614 - .L_613)
.L_613:
        /*000c*/ 	.word	0x00000000
        /*0010*/ 	.short	0x0000
        /*0012*/ 	.short	0x0000
        /*0014*/ 	.byte	0x00, 0xf0, 0xc1, 0x09


	//----- nvinfo : EIATTR_SPARSE_MMA_MASK
	.align		4
.L_614:
        /*0018*/ 	.byte	0x03, 0x50
        /*001a*/ 	.short	0x0000


	//----- nvinfo : EIATTR_MAXREG_COUNT
	.align		4
        /*001c*/ 	.byte	0x03, 0x1b
        /*001e*/ 	.short	0x00ff


	//----- nvinfo : EIATTR_MERCURY_ISA_VERSION
	.align		4
        /*0020*/ 	.byte	0x03, 0x5f
        /*0022*/ 	.short	0x0101


	//----- nvinfo : EIATTR_EXIT_INSTR_OFFSETS
	.align		4
        /*0024*/ 	.byte	0x04, 0x1c
        /*0026*/ 	.short	(.L_616 - .L_615)


	//   ....[0]....
.L_615:
        /*0028*/ 	.word	0x00000010


	//----- nvinfo : EIATTR_MAX_THREADS
	.align		4
.L_616:
        /*002c*/ 	.byte	0x04, 0x05
        /*002e*/ 	.short	(.L_618 - .L_617)
.L_617:
        /*0030*/ 	.word	0x00000100
        /*0034*/ 	.word	0x00000001
        /*0038*/ 	.word	0x00000001


	//----- nvinfo : EIATTR_CBANK_PARAM_SIZE
	.align		4
.L_618:
        /*003c*/ 	.byte	0x03, 0x19
        /*003e*/ 	.short	0x0270


	//----- nvinfo : EIATTR_PARAM_CBANK
	.align		4
        /*0040*/ 	.byte	0x04, 0x0a
        /*0042*/ 	.short	(.L_620 - .L_619)
	.align		4
.L_619:
        /*0044*/ 	.word	index@(.nv.constant0._ZN7cutlass13device_kernelIN5flash19enable_sm80_to_sm89INS1_16FlashAttnBwdSm80INS1_25CollectiveMainloopBwdSm80ILi2ELi2EN4cute5tupleIJNS5_1CILi64EEENS7_ILi128EEENS7_ILi96EEEEEENS_10bfloat16_tEfNS_4arch4Sm80ELb0ELb0ELb1ELb0ELb0ELb0ELb0ELb0ELi2ELi2ELi4ELi2ELb0EEENS1_21CollectiveEpilogueBwdISB_SC_SE_Li256ELb0ELb0ELi2EEENS1_19SingleTileSchedulerILb0ELb0ELb0ELi128EEEEEEEEEvNT_6ParamsE)
        /*0048*/ 	.short	0x0210
        /*004a*/ 	.short	0x0270


	//----- nvinfo : EIATTR_SW_WAR
	.align		4
.L_620:
        /*004c*/ 	.byte	0x04, 0x36
        /*004e*/ 	.short	(.L_622 - .L_621)
.L_621:
        /*0050*/ 	.word	0x00000008
.L_622:


//--------------------- .nv.info._ZN7cutlass13device_kernelIN5flash19enable_sm80_to_sm89INS1_16FlashAttnBwdSm80INS1_25CollectiveMainloopBwdSm80ILi2ELi2EN4cute5tupleIJNS5_1CILi64EEENS7_ILi128EEENS7_ILi96EEEEEENS_10bfloat16_tEfNS_4arch4Sm80ELb0ELb0ELb1ELb0ELb1ELb0ELb0ELb0ELi2ELi2ELi4ELi2ELb0EEENS1_21CollectiveEpilogueBwdISB_SC_SE_Li256ELb0ELb0ELi2EEENS1_19SingleTileSchedulerILb0ELb0ELb0ELi128EEEEEEEEEvNT_6ParamsE --------------------------
	.section	.nv.info._ZN7cutlass13device_kernelIN5flash19enable_sm80_to_sm89INS1_16FlashAttnBwdSm80INS1_25CollectiveMainloopBwdSm80ILi2ELi2EN4cute5tupleIJNS5_1CILi64EEENS7_ILi128EEENS7_ILi96EEEEEENS_10bfloat16_tEfNS_4arch4Sm80ELb0ELb0ELb1ELb0ELb1ELb0ELb0ELb0ELi2ELi2ELi4ELi2ELb0EEENS1_21CollectiveEpilogueBwdISB_SC_SE_Li256ELb0ELb0ELi2EEENS1_19SingleTileSchedulerILb0ELb0ELb0ELi128EEEEEEEEEvNT_6ParamsE,"",@"SHT_CUDA_INFO"
	.sectionflags	@""
	.align	4


	//----- nvinfo : EIATTR_CUDA_API_VERSION
	.align		4
        /*0000*/ 	.byte	0x04, 0x37
        /*0002*/ 	.short	(.L_624 - .L_623)
.L_623:
        /*0004*/ 	.word	0x00000082


	//----- nvinfo : EIATTR_KPARAM_INFO
	.align		4
.L_624:
        /*0008*/ 	.byte	0x04, 0x17
        /*000a*/ 	.short	(.L_626 - .L_625)
.L_625:
        /*000c*/ 	.word	0x00000000
        /*0010*/ 	.short	0x0000
        /*0012*/ 	.short	0x0000
        /*0014*/ 	.byte	0x00, 0xf0, 0xc1, 0x09


	//----- nvinfo : EIATTR_SPARSE_MMA_MASK
	.align		4
.L_626:
        /*0018*/ 	.byte	0x03, 0x50
        /*001a*/ 	.short	0x0000


	//----- nvinfo : EIATTR_MAXREG_COUNT
	.align		4
        /*001c*/ 	.byte	0x03, 0x1b
        /*001e*/ 	.short	0x00ff


	//----- nvinfo : EIATTR_MERCURY_ISA_VERSION
	.align		4
        /*0020*/ 	.byte	0x03, 0x5f
        /*0022*/ 	.short	0x0101


	//----- nvinfo : EIATTR_EXIT_INSTR_OFFSETS
	.align		4
        /*0024*/ 	.byte	0x04, 0x1c
        /*0026*/ 	.short	(.L_628 - .L_627)


	//   ....[0]....
.L_627:
        /*0028*/ 	.word	0x00000010


	//----- nvinfo : EIATTR_MAX_THREADS
	.align		4
.L_628:
        /*002c*/ 	.byte	0x04, 0x05
        /*002e*/ 	.short	(.L_630 - .L_629)
.L_629:
        /*0030*/ 	.word	0x00000100
        /*0034*/ 	.word	0x00000001
        /*0038*/ 	.word	0x00000001


	//----- nvinfo : EIATTR_CBANK_PARAM_SIZE
	.align		4
.L_630:
        /*003c*/ 	.byte	0x03, 0x19
        /*003e*/ 	.short	0x0270


	//----- nvinfo : EIATTR_PARAM_CBANK
	.align		4
        /*0040*/ 	.byte	0x04, 0x0a
        /*0042*/ 	.short	(.L_632 - .L_631)
	.align		4
.L_631:
        /*0044*/ 	.word	index@(.nv.constant0._ZN7cutlass13device_kernelIN5flash19enable_sm80_to_sm89INS1_16FlashAttnBwdSm80INS1_25CollectiveMainloopBwdSm80ILi2ELi2EN4cute5tupleIJNS5_1CILi64EEENS7_ILi128EEENS7_ILi96EEEEEENS_10bfloat16_tEfNS_4arch4Sm80ELb0ELb0ELb1ELb0ELb1ELb0ELb0ELb0ELi2ELi2ELi4ELi2ELb0EEENS1_21CollectiveEpilogueBwdISB_SC_SE_Li256ELb0ELb0ELi2EEENS1_19SingleTileSchedulerILb0ELb0ELb0ELi128EEEEEEEEEvNT_6ParamsE)
        /*0048*/ 	.short	0x0210
        /*004a*/ 	.short	0x0270


	//----- nvinfo : EIATTR_SW_WAR
	.align		4
.L_632:
        /*004c*/ 	.byte	0x04, 0x36
        /*004e*/ 	.short	(.L_634 - .L_633)
.L_633:
        /*0050*/ 	.word	0x00000008
.L_634:


//--------------------- .nv.info._ZN7cutlass13device_kernelIN5flash19enable_sm80_to_sm89INS1_16FlashAttnBwdSm80INS1_25CollectiveMainloopBwdSm80ILi2ELi2EN4cute5tupleIJNS5_1CILi64EEENS7_ILi128EEENS7_ILi96EEEEEENS_10bfloat16_tEfNS_4arch4Sm80ELb0ELb0ELb1ELb0ELb0ELb0ELb0ELb0ELi2ELi2ELi4ELi2ELb0EEENS1_24CollectiveEpilogueBwdGQAISB_fSE_Li256ELb0ELb0EEENS1_19SingleTileSchedulerILb0ELb0ELb0ELi128EEEEEEEEEvNT_6ParamsE --------------------------
	.section	.nv.info._ZN7cutlass13device_kernelIN5flash19enable_sm80_to_sm89INS1_16FlashAttnBwdSm80INS1_25CollectiveMainloopBwdSm80ILi2ELi2EN4cute5tupleIJNS5_1CILi64EEENS7_ILi128EEENS7_ILi96EEEEEENS_10bfloat16_tEfNS_4arch4Sm80ELb0ELb0ELb1ELb0ELb0ELb0ELb0ELb0ELi2ELi2ELi4ELi2ELb0EEENS1_24CollectiveEpilogueBwdGQAISB_fSE_Li256ELb0ELb0EEENS1_19SingleTileSchedulerILb0ELb0ELb0ELi128EEEEEEEEEvNT_6ParamsE,"",@"SHT_CUDA_INFO"
	.sectionflags	@""
	.align	4


	//----- nvinfo : EIATTR_CUDA_API_VERSION
	.align		4
        /*0000*/ 	.byte	0x04, 0x37
        /*0002*/ 	.short	(.L_636 - .L_635)
.L_635:
        /*0004*/ 	.word	0x00000082


	//----- nvinfo : EIATTR_KPARAM_INFO
	.align		4
.L_636:
        /*0008*/ 	.byte	0x04, 0x17
        /*000a*/ 	.short	(.L_638 - .L_637)
.L_637:
        /*000c*/ 	.word	0x00000000
        /*0010*/ 	.short	0x0000
        /*0012*/ 	.short	0x0000
        /*0014*/ 	.byte	0x00, 0xf0, 0xe1, 0x09


	//----- nvinfo : EIATTR_SPARSE_MMA_MASK
	.align		4
.L_638:
        /*0018*/ 	.byte	0x03, 0x50
        /*001a*/ 	.short	0x0000


	//----- nvinfo : EIATTR_MAXREG_COUNT
	.align		4
        /*001c*/ 	.byte	0x03, 0x1b
        /*001e*/ 	.short	0x00ff


	//----- nvinfo : EIATTR_MERCURY_ISA_VERSION
	.align		4
        /*0020*/ 	.byte	0x03, 0x5f
        /*0022*/ 	.short	0x0101


	//----- nvinfo : EIATTR_EXIT_INSTR_OFFSETS
	.align		4
        /*0024*/ 	.byte	0x04, 0x1c
        /*0026*/ 	.short	(.L_640 - .L_639)


	//   ....[0]....
.L_639:
        /*0028*/ 	.word	0x00000010


	//----- nvinfo : EIATTR_MAX_THREADS
	.align		4
.L_640:
        /*002c*/ 	.byte	0x04, 0x05
        /*002e*/ 	.short	(.L_642 - .L_641)
.L_641:
        /*0030*/ 	.word	0x00000100
        /*0034*/ 	.word	0x00000001
        /*0038*/ 	.word	0x00000001


	//----- nvinfo : EIATTR_CBANK_PARAM_SIZE
	.align		4
.L_642:
        /*003c*/ 	.byte	0x03, 0x19
        /*003e*/ 	.short	0x0278


	//----- nvinfo : EIATTR_PARAM_CBANK
	.align		4
        /*0040*/ 	.byte	0x04, 0x0a
        /*0042*/ 	.short	(.L_644 - .L_643)
	.align		4
.L_643:
        /*0044*/ 	.word	index@(.nv.constant0._ZN7cutlass13device_kernelIN5flash19enable_sm80_to_sm89INS1_16FlashAttnBwdSm80INS1_25CollectiveMainloopBwdSm80ILi2ELi2EN4cute5tupleIJNS5_1CILi64EEENS7_ILi128EEENS7_ILi96EEEEEENS_10bfloat16_tEfNS_4arch4Sm80ELb0ELb0ELb1ELb0ELb0ELb0ELb0ELb0ELi2ELi2ELi4ELi2ELb0EEENS1_24CollectiveEpilogueBwdGQAISB_fSE_Li256ELb0ELb0EEENS1_19SingleTileSchedulerILb0ELb0ELb0ELi128EEEEEEEEEvNT_6ParamsE)
        /*0048*/ 	.short	0x0210
        /*004a*/ 	.short	0x0278


	//----- nvinfo : EIATTR_SW_WAR
	.align		4
.L_644:
        /*004c*/ 	.byte	0x04, 0x36
        /*004e*/ 	.short	(.L_646 - .L_645)
.L_645:
        /*0050*/ 	.word	0x00000008
.L_646:


//--------------------- .nv.info._ZN7cutlass13device_kernelIN5flash19enable_sm80_to_sm89INS1_16FlashAttnBwdSm80INS1_25CollectiveMainloopBwdSm80ILi2ELi2EN4cute5tupleIJNS5_1CILi64EEENS7_ILi128EEENS7_ILi96EEEEEENS_10bfloat16_tEfNS_4arch4Sm80ELb0ELb0ELb1ELb0ELb1ELb0ELb0ELb0ELi2ELi2ELi4ELi2ELb0EEENS1_24CollectiveEpilogueBwdGQAISB_fSE_Li256ELb0ELb1EEENS1_19SingleTileSchedulerILb0ELb0ELb0ELi128EEEEEEEEEvNT_6ParamsE --------------------------
	.section	.nv.info._ZN7cutlass13device_kernelIN5flash19enable_sm80_to_sm89INS1_16FlashAttnBwdSm80INS1_25CollectiveMainloopBwdSm80ILi2ELi2EN4cute5tupleIJNS5_1CILi64EEENS7_ILi128EEENS7_ILi96EEEEEENS_10bfloat16_tEfNS_4arch4Sm80ELb0ELb0ELb1ELb0ELb1ELb0ELb0ELb0ELi2ELi2ELi4ELi2ELb0EEENS1_24CollectiveEpilogueBwdGQAISB_fSE_Li256ELb0ELb1EEENS1_19SingleTileSchedulerILb0ELb0ELb0ELi128EEEEEEEEEvNT_6ParamsE,"",@"SHT_CUDA_INFO"
	.sectionflags	@""
	.align	4


	//----- nvinfo : EIATTR_CUDA_API_VERSION
	.align		4
        /*0000*/ 	.byte	0x04, 0x37
        /*0002*/ 	.short	(.L_648 - .L_647)
.L_647:
        /*0004*/ 	.word	0x00000082


	//----- nvinfo : EIATTR_KPARAM_INFO
	.align		4
.L_648:
        /*0008*/ 	.byte	0x04, 0x17
        /*000a*/ 	.short	(.L_650 - .L_649)
.L_649:
        /*000c*/ 	.word	0x00000000
        /*0010*/ 	.short	0x0000
        /*0012*/ 	.short	0x0000
        /*0014*/ 	.byte	0x00, 0xf0, 0xe1, 0x09


	//----- nvinfo : EIATTR_SPARSE_MMA_MASK
	.align		4
.L_650:
        /*0018*/ 	.byte	0x03, 0x50
        /*001a*/ 	.short	0x0000


	//----- nvinfo : EIATTR_MAXREG_COUNT
	.align		4
        /*001c*/ 	.byte	0x03, 0x1b
        /*001e*/ 	.short	0x00ff


	//----- nvinfo : EIATTR_MERCURY_ISA_VERSION
	.align		4
        /*0020*/ 	.byte	0x03, 0x5f
        /*0022*/ 	.short	0x0101


	//----- nvinfo : EIATTR_EXIT_INSTR_OFFSETS
	.align		4
        /*0024*/ 	.byte	0x04, 0x1c
        /*0026*/ 	.short	(.L_652 - .L_651)


	//   ....[0]....
.L_651:
        /*0028*/ 	.word	0x00000010


	//----- nvinfo : EIATTR_MAX_THREADS
	.align		4
.L_652:
        /*002c*/ 	.byte	0x04, 0x05
        /*002e*/ 	.short	(.L_654 - .L_653)
.L_653:
        /*0030*/ 	.word	0x00000100
        /*0034*/ 	.word	0x00000001
        /*0038*/ 	.word	0x00000001


	//----- nvinfo : EIATTR_CBANK_PARAM_SIZE
	.align		4
.L_654:
        /*003c*/ 	.byte	0x03, 0x19
        /*003e*/ 	.short	0x0278


	//----- nvinfo : EIATTR_PARAM_CBANK
	.align		4
        /*0040*/ 	.byte	0x04, 0x0a
        /*0042*/ 	.short	(.L_656 - .L_655)
	.align		4
.L_655:
        /*0044*/ 	.word	index@(.nv.constant0._ZN7cutlass13device_kernelIN5flash19enable_sm80_to_sm89INS1_16FlashAttnBwdSm80INS1_25CollectiveMainloopBwdSm80ILi2ELi2EN4cute5tupleIJNS5_1CILi64EEENS7_ILi128EEENS7_ILi96EEEEEENS_10bfloat16_tEfNS_4arch4Sm80ELb0ELb0ELb1ELb0ELb1ELb0ELb0ELb0ELi2ELi2ELi4ELi2ELb0EEENS1_24CollectiveEpilogueBwdGQAISB_fSE_Li256ELb0ELb1EEENS1_19SingleTileSchedulerILb0ELb0ELb0ELi128EEEEEEEEEvNT_6ParamsE)
        /*0048*/ 	.short	0x0210
        /*004a*/ 	.short	0x0278


	//----- nvinfo : EIATTR_SW_WAR
	.align		4
.L_656:
        /*004c*/ 	.byte	0x04, 0x36
        /*004e*/ 	.short	(.L_658 - .L_657)
.L_657:
        /*0050*/ 	.word	0x00000008
.L_658:


//--------------------- .nv.info._ZN7cutlass13device_kernelIN5flash19enable_sm80_to_sm89INS1_16FlashAttnBwdSm80INS1_25CollectiveMainloopBwdSm80ILi2ELi2EN4cute5tupleIJNS5_1CILi64EEENS7_ILi128EEENS7_ILi96EEEEEENS_10bfloat16_tEfNS_4arch4Sm80ELb0ELb0ELb1ELb1ELb0ELb0ELb0ELb0ELi2ELi2ELi4ELi2ELb0EEENS1_21CollectiveEpilogueBwdISB_SC_SE_Li256ELb1ELb0ELi2EEENS1_19SingleTileSchedulerILb1ELb0ELb0ELi128EEEEEEEEEvNT_6ParamsE --------------------------
	.section	.nv.info._ZN7cutlass13device_kernelIN5flash19enable_sm80_to_sm89INS1_16FlashAttnBwdSm80INS1_25CollectiveMainloopBwdSm80ILi2ELi2EN4cute5tupleIJNS5_1CILi64EEENS7_ILi128EEENS7_ILi96EEEEEENS_10bfloat16_tEfNS_4arch4Sm80ELb0ELb0ELb1ELb1ELb0ELb0ELb0ELb0ELi2ELi2ELi4ELi2ELb0EEENS1_21CollectiveEpilogueBwdISB_SC_SE_Li256ELb1ELb0ELi2EEENS1_19SingleTileSchedulerILb1ELb0ELb0ELi128EEEEEEEEEvNT_6ParamsE,"",@"SHT_CUDA_INFO"
	.sectionflags	@""
	.align	4


	//----- nvinfo : EIATTR_CUDA_API_VERSION
	.align		4
        /*0000*/ 	.byte	0x04, 0x37
        /*0002*/ 	.short	(.L_660 - .L_659)
.L_659:
        /*0004*/ 	.word	0x00000082


	//----- nvinfo : EIATTR_KPARAM_INFO
	.align		4
.L_660:
        /*0008*/ 	.byte	0x04, 0x17
        /*000a*/ 	.short	(.L_662 - .L_661)
.L_661:
        /*000c*/ 	.word	0x00000000
        /*0010*/ 	.short	0x0000
        /*0012*/ 	.short	0x0000
        /*0014*/ 	.byte	0x00, 0xf0, 0xc1, 0x09


	//----- nvinfo : EIATTR_SPARSE_MMA_MASK
	.align		4
.L_662:
        /*0018*/ 	.byte	0x03, 0x50
        /*001a*/ 	.short	0x0000


	//----- nvinfo : EIATTR_MAXREG_COUNT
	.align		4
        /*001c*/ 	.byte	0x03, 0x1b
        /*001e*/ 	.short	0x00ff


	//----- nvinfo : EIATTR_MERCURY_ISA_VERSION
	.align		4
        /*0020*/ 	.byte	0x03, 0x5f
        /*0022*/ 	.short	0x0101


	//----- nvinfo : EIATTR_EXIT_INSTR_OFFSETS
	.align		4
        /*0024*/ 	.byte	0x04, 0x1c
        /*0026*/ 	.short	(.L_664 - .L_663)


	//   ....[0]....
.L_663:
        /*0028*/ 	.word	0x00000010


	//----- nvinfo : EIATTR_MAX_THREADS
	.align		4
.L_664:
        /*002c*/ 	.byte	0x04, 0x05
        /*002e*/ 	.short	(.L_666 - .L_665)
.L_665:
        /*0030*/ 	.word	0x00000100
        /*0034*/ 	.word	0x00000001
        /*0038*/ 	.word	0x00000001


	//----- nvinfo : EIATTR_CBANK_PARAM_SIZE
	.align		4
.L_666:
        /*003c*/ 	.byte	0x03, 0x19
        /*003e*/ 	.short	0x0270


	//----- nvinfo : EIATTR_PARAM_CBANK
	.align		4
        /*0040*/ 	.byte	0x04, 0x0a
        /*0042*/ 	.short	(.L_668 - .L_667)
	.align		4
.L_667:
        /*0044*/ 	.word	index@(.nv.constant0._ZN7cutlass13device_kernelIN5flash19enable_sm80_to_sm89INS1_16FlashAttnBwdSm80INS1_25CollectiveMainloopBwdSm80ILi2ELi2EN4cute5tupleIJNS5_1CILi64EEENS7_ILi128EEENS7_ILi96EEEEEENS_10bfloat16_tEfNS_4arch4Sm80ELb0ELb0ELb1ELb1ELb0ELb0ELb0ELb0ELi2ELi2ELi4ELi2ELb0EEENS1_21CollectiveEpilogueBwdISB_SC_SE_Li256ELb1ELb0ELi2EEENS1_19SingleTileSchedulerILb1ELb0ELb0ELi128EEEEEEEEEvNT_6ParamsE)
        /*0048*/ 	.short	0x0210
        /*004a*/ 	.short	0x0270


	//----- nvinfo : EIATTR_SW_WAR
	.align		4
.L_668:
        /*004c*/ 	.byte	0x04, 0x36
        /*004e*/ 	.short	(.L_670 - .L_669)
.L_669:
        /*0050*/ 	.word	0x00000008
.L_670:


//--------------------- .nv.info._ZN7cutlass13device_kernelIN5flash19enable_sm80_to_sm89INS1_16FlashAttnBwdSm80INS1_25CollectiveMainloopBwdSm80ILi2ELi2EN4cute5tupleIJNS5_1CILi64EEENS7_ILi128EEENS7_ILi96EEEEEENS_10bfloat16_tEfNS_4arch4Sm80ELb0ELb0ELb1ELb1ELb1ELb0ELb0ELb0ELi2ELi2ELi4ELi2ELb0EEENS1_21CollectiveEpilogueBwdISB_SC_SE_Li256ELb1ELb0ELi2EEENS1_19SingleTileSchedulerILb1ELb0ELb0ELi128EEEEEEEEEvNT_6ParamsE --------------------------
	.section	.nv.info._ZN7cutlass13device_kernelIN5flash19enable_sm80_to_sm89INS1_16FlashAttnBwdSm80INS1_25CollectiveMainloopBwdSm80ILi2ELi2EN4cute5tupleIJNS5_1CILi64EEENS7_ILi128EEENS7_ILi96EEEEEENS_10bfloat16_tEfNS_4arch4Sm80ELb0ELb0ELb1ELb1ELb1ELb0ELb0ELb0ELi2ELi2ELi4ELi2ELb0EEENS1_21CollectiveEpilogueBwdISB_SC_SE_Li256ELb1ELb0ELi2EEENS1_19SingleTileSchedulerILb1ELb0ELb0ELi128EEEEEEEEEvNT_6ParamsE,"",@"SHT_CUDA_INFO"
	.sectionflags	@""
	.align	4


	//----- nvinfo : EIATTR_CUDA_API_VERSION
	.align		4
        /*0000*/ 	.byte	0x04, 0x37
        /*0002*/ 	.short	(.L_672 - .L_671)
.L_671:
        /*0004*/ 	.word	0x00000082


	//----- nvinfo : EIATTR_KPARAM_INFO
	.align		4
.L_672:
        /*0008*/ 	.byte	0x04, 0x17
        /*000a*/ 	.short	(.L_674 - .L_673)
.L_673:
        /*000c*/ 	.word	0x00000000
        /*0010*/ 	.short	0x0000
        /*0012*/ 	.short	0x0000
        /*0014*/ 	.byte	0x00, 0xf0, 0xc1, 0x09


	//----- nvinfo : EIATTR_SPARSE_MMA_MASK
	.align		4
.L_674:
        /*0018*/ 	.byte	0x03, 0x50
        /*001a*/ 	.short	0x0000


	//----- nvinfo : EIATTR_MAXREG_COUNT
	.align		4
        /*001c*/ 	.byte	0x03, 0x1b
        /*001e*/ 	.short	0x00ff


	//----- nvinfo : EIATTR_MERCURY_ISA_VERSION
	.align		4
        /*0020*/ 	.byte	0x03, 0x5f
        /*0022*/ 	.short	0x0101


	//----- nvinfo : EIATTR_EXIT_INSTR_OFFSETS
	.align		4
        /*0024*/ 	.byte	0x04, 0x1c
        /*0026*/ 	.short	(.L_676 - .L_675)


	//   ....[0]....
.L_675:
        /*0028*/ 	.word	0x00000010


	//----- nvinfo : EIATTR_MAX_THREADS
	.align		4
.L_676:
        /*002c*/ 	.byte	0x04, 0x05
        /*002e*/ 	.short	(.L_678 - .L_677)
.L_677:
        /*0030*/ 	.word	0x00000100
        /*0034*/ 	.word	0x00000001
        /*0038*/ 	.word	0x00000001


	//----- nvinfo : EIATTR_CBANK_PARAM_SIZE
	.align		4
.L_678:
        /*003c*/ 	.byte	0x03, 0x19
        /*003e*/ 	.short	0x0270


	//----- nvinfo : EIATTR_PARAM_CBANK
	.align		4
        /*0040*/ 	.byte	0x04, 0x0a
        /*0042*/ 	.short	(.L_680 - .L_679)
	.align		4
.L_679:
        /*0044*/ 	.word	index@(.nv.constant0._ZN7cutlass13device_kernelIN5flash19enable_sm80_to_sm89INS1_16FlashAttnBwdSm80INS1_25CollectiveMainloopBwdSm80ILi2ELi2EN4cute5tupleIJNS5_1CILi64EEENS7_ILi128EEENS7_ILi96EEEEEENS_10bfloat16_tEfNS_4arch4Sm80ELb0ELb0ELb1ELb1ELb1ELb0ELb0ELb0ELi2ELi2ELi4ELi2ELb0EEENS1_21CollectiveEpilogueBwdISB_SC_SE_Li256ELb1ELb0ELi2EEENS1_19SingleTileSchedulerILb1ELb0ELb0ELi128EEEEEEEEEvNT_6ParamsE)
        /*0048*/ 	.short	0x0210
        /*004a*/ 	.short	0x0270


	//----- nvinfo : EIATTR_SW_WAR
	.align		4
.L_680:
        /*004c*/ 	.byte	0x04, 0x36
        /*004e*/ 	.short	(.L_682 - .L_681)
.L_681:
        /*0050*/ 	.word	0x00000008
.L_682:


//--------------------- .nv.info._ZN7cutlass13device_kernelIN5flash19enable_sm80_to_sm89INS1_16FlashAttnBwdSm80INS1_25CollectiveMainloopBwdSm80ILi2ELi2EN4cute5tupleIJNS5_1CILi64EEENS7_ILi128EEENS7_ILi96EEEEEENS_10bfloat16_tEfNS_4arch4Sm80ELb0ELb0ELb1ELb1ELb0ELb0ELb0ELb0ELi2ELi2ELi4ELi2ELb0EEENS1_24CollectiveEpilogueBwdGQAISB_fSE_Li256ELb1ELb0EEENS1_19SingleTileSchedulerILb1ELb0ELb0ELi128EEEEEEEEEvNT_6ParamsE --------------------------
	.section	.nv.info._ZN7cutlass13device_kernelIN5flash19enable_sm80_to_sm89INS1_16FlashAttnBwdSm80INS1_25CollectiveMainloopBwdSm80ILi2ELi2EN4cute5tupleIJNS5_1CILi64EEENS7_ILi128EEENS7_ILi96EEEEEENS_10bfloat16_tEfNS_4arch4Sm80ELb0ELb0ELb1ELb1ELb0ELb0ELb0ELb0ELi2ELi2ELi4ELi2ELb0EEENS1_24CollectiveEpilogueBwdGQAISB_fSE_Li256ELb1ELb0EEENS1_19SingleTileSchedulerILb1ELb0ELb0ELi128EEEEEEEEEvNT_6ParamsE,"",@"SHT_CUDA_INFO"
	.sectionflags	@""
	.align	4


	//----- nvinfo : EIATTR_CUDA_API_VERSION
	.align		4
        /*0000*/ 	.byte	0x04, 0x37
        /*0002*/ 	.short	(.L_684 - .L_683)
.L_683:
        /*0004*/ 	.word	0x00000082


	//----- nvinfo : EIATTR_KPARAM_INFO
	.align		4
.L_684:
        /*0008*/ 	.byte	0x04, 0x17
        /*000a*/ 	.short	(.L_686 - .L_685)
.L_685:
        /*000c*/ 	.word	0x00000000
        /*0010*/ 	.short	0x0000
        /*0012*/ 	.short	0x0000
        /*0014*/ 	.byte	0x00, 0xf0, 0xe1, 0x09


	//----- nvinfo : EIATTR_SPARSE_MMA_MASK
	.align		4
.L_686:
        /*0018*/ 	.byte	0x03, 0x50
        /*001a*/ 	.short	0x0000


	//----- nvinfo : EIATTR_MAXREG_COUNT
	.align		4
        /*001c*/ 	.byte	0x03, 0x1b
        /*001e*/ 	.short	0x00ff


	//----- nvinfo : EIATTR_MERCURY_ISA_VERSION
	.align		4
        /*0020*/ 	.byte	0x03, 0x5f
        /*0022*/ 	.short	0x0101


	//----- nvinfo : EIATTR_EXIT_INSTR_OFFSETS
	.align		4
        /*0024*/ 	.byte	0x04, 0x1c
        /*0026*/ 	.short	(.L_688 - .L_687)


	//   ....[0]....
.L_687:
        /*0028*/ 	.word	0x00000010


	//----- nvinfo : EIATTR_MAX_THREADS
	.align		4
.L_688:
        /*002c*/ 	.byte	0x04, 0x05
        /*002e*/ 	.short	(.L_690 - .L_689)
.L_689:
        /*0030*/ 	.word	0x00000100
        /*0034*/ 	.word	0x00000001
        /*0038*/ 	.word	0x00000001


	//----- nvinfo : EIATTR_CBANK_PARAM_SIZE
	.align		4
.L_690:
        /*003c*/ 	.byte	0x03, 0x19
        /*003e*/ 	.short	0x0278


	//----- nvinfo : EIATTR_PARAM_CBANK
	.align		4
        /*0040*/ 	.byte	0x04, 0x0a
        /*0042*/ 	.short	(.L_692 - .L_691)
	.align		4
.L_691:
        /*0044*/ 	.word	index@(.nv.constant0._ZN7cutlass13device_kernelIN5flash19enable_sm80_to_sm89INS1_16FlashAttnBwdSm80INS1_25CollectiveMainloopBwdSm80ILi2ELi2EN4cute5tupleIJNS5_1CILi64EEENS7_ILi128EEENS7_ILi96EEEEEENS_10bfloat16_tEfNS_4arch4Sm80ELb0ELb0ELb1ELb1ELb0ELb0ELb0ELb0ELi2ELi2ELi4ELi2ELb0EEENS1_24CollectiveEpilogueBwdGQAISB_fSE_Li256ELb1ELb0EEENS1_19SingleTileSchedulerILb1ELb0ELb0ELi128EEEEEEEEEvNT_6ParamsE)
        /*0048*/ 	.short	0x0210
        /*004a*/ 	.short	0x0278


	//----- nvinfo : EIATTR_SW_WAR
	.align		4
.L_692:
        /*004c*/ 	.byte	0x04, 0x36
        /*004e*/ 	.short	(.L_694 - .L_693)
.L_693:
        /*0050*/ 	.word	0x00000008
.L_694:


//--------------------- .nv.info._ZN7cutlass13device_kernelIN5flash19enable_sm80_to_sm89INS1_16FlashAttnBwdSm80INS1_25CollectiveMainloopBwdSm80ILi2ELi2EN4cute5tupleIJNS5_1CILi64EEENS7_ILi128EEENS7_ILi96EEEEEENS_10bfloat16_tEfNS_4arch4Sm80ELb0ELb0ELb1ELb1ELb1ELb0ELb0ELb0ELi2ELi2ELi4ELi2ELb0EEENS1_24CollectiveEpilogueBwdGQAISB_fSE_Li256ELb1ELb1EEENS1_19SingleTileSchedulerILb1ELb0ELb0ELi128EEEEEEEEEvNT_6ParamsE --------------------------
	.section	.nv.info._ZN7cutlass13device_kernelIN5flash19enable_sm80_to_sm89INS1_16FlashAttnBwdSm80INS1_25CollectiveMainloopBwdSm80ILi2ELi2EN4cute5tupleIJNS5_1CILi64EEENS7_ILi128EEENS7_ILi96EEEEEENS_10bfloat16_tEfNS_4arch4Sm80ELb0ELb0ELb1ELb1ELb1ELb0ELb0ELb0ELi2ELi2ELi4ELi2ELb0EEENS1_24CollectiveEpilogueBwdGQAISB_fSE_Li256ELb1ELb1EEENS1_19SingleTileSchedulerILb1ELb0ELb0ELi128EEEEEEEEEvNT_6ParamsE,"",@"SHT_CUDA_INFO"
	.sectionflags	@""
	.align	4


	//----- nvinfo : EIATTR_CUDA_API_VERSION
	.align		4
        /*0000*/ 	.byte	0x04, 0x37
        /*0002*/ 	.short	(.L_696 - .L_695)
.L_695:
        /*0004*/ 	.word	0x00000082


	//----- nvinfo : EIATTR_KPARAM_INFO
	.align		4
.L_696:
        /*0008*/ 	.byte	0x04, 0x17
        /*000a*/ 	.short	(.L_698 - .L_697)
.L_697:
        /*000c*/ 	.word	0x00000000
        /*0010*/ 	.short	0x0000
        /*0012*/ 	.short	0x0000
        /*0014*/ 	.byte	0x00, 0xf0, 0xe1, 0x09


	//----- nvinfo : EIATTR_SPARSE_MMA_MASK
	.align		4
.L_698:
        /*0018*/ 	.byte	0x03, 0x50
        /*001a*/ 	.short	0x0000


	//----- nvinfo : EIATTR_MAXREG_COUNT
	.align		4
        /*001c*/ 	.byte	0x03, 0x1b
        /*001e*/ 	.short	0x00ff


	//----- nvinfo : EIATTR_MERCURY_ISA_VERSION
	.align		4
        /*0020*/ 	.byte	0x03, 0x5f
        /*0022*/ 	.short	0x0101


	//----- nvinfo : EIATTR_EXIT_INSTR_OFFSETS
	.align		4
        /*0024*/ 	.byte	0x04, 0x1c
        /*0026*/ 	.short	(.L_700 - .L_699)


	//   ....[0]....
.L_699:
        /*0028*/ 	.word	0x00000010


	//----- nvinfo : EIATTR_MAX_THREADS
	.align		4
.L_700:
        /*002c*/ 	.byte	0x04, 0x05
        /*002e*/ 	.short	(.L_702 - .L_701)
.L_701:
        /*0030*/ 	.word	0x00000100
        /*0034*/ 	.word	0x00000001
        /*0038*/ 	.word	0x00000001


	//----- nvinfo : EIATTR_CBANK_PARAM_SIZE
	.align		4
.L_702:
        /*003c*/ 	.byte	0x03, 0x19
        /*003e*/ 	.short	0x0278


	//----- nvinfo : EIATTR_PARAM_CBANK
	.align		4
        /*0040*/ 	.byte	0x04, 0x0a
        /*0042*/ 	.short	(.L_704 - .L_703)
	.align		4
.L_703:
        /*0044*/ 	.word	index@(.nv.constant0._ZN7cutlass13device_kernelIN5flash19enable_sm80_to_sm89INS1_16FlashAttnBwdSm80INS1_25CollectiveMainloopBwdSm80ILi2ELi2EN4cute5tupleIJNS5_1CILi64EEENS7_ILi128EEENS7_ILi96EEEEEENS_10bfloat16_tEfNS_4arch4Sm80ELb0ELb0ELb1ELb1ELb1ELb0ELb0ELb0ELi2ELi2ELi4ELi2ELb0EEENS1_24CollectiveEpilogueBwdGQAISB_fSE_Li256ELb1ELb1EEENS1_19SingleTileSchedulerILb1ELb0ELb0ELi128EEEEEEEEEvNT_6ParamsE)
        /*0048*/ 	.short	0x0210
        /*004a*/ 	.short	0x0278


	//----- nvinfo : EIATTR_SW_WAR
	.align		4
.L_704:
        /*004c*/ 	.byte	0x04, 0x36
        /*004e*/ 	.short	(.L_706 - .L_705)
.L_705:
        /*0050*/ 	.word	0x00000008
.L_706:


//--------------------- .nv.info._ZN7cutlass13device_kernelIN5flash19enable_sm80_to_sm89INS1_16FlashAttnBwdSm80INS1_25CollectiveMainloopBwdSm80ILi2ELi2EN4cute5tupleIJNS5_1CILi64EEENS7_ILi128EEENS7_ILi96EEEEEENS_10bfloat16_tEfNS_4arch4Sm80ELb0ELb1ELb1ELb0ELb0ELb0ELb0ELb0ELi2ELi2ELi4ELi2ELb0EEENS1_21CollectiveEpilogueBwdISB_SC_SE_Li256ELb0ELb0ELi2EEENS1_19SingleTileSchedulerILb0ELb0ELb0ELi128EEEEEEEEEvNT_6ParamsE --------------------------
	.section	.nv.info._ZN7cutlass13device_kernelIN5flash19enable_sm80_to_sm89INS1_16FlashAttnBwdSm80INS1_25CollectiveMainloopBwdSm80ILi2ELi2EN4cute5tupleIJNS5_1CILi64EEENS7_ILi128EEENS7_ILi96EEEEEENS_10bfloat16_tEfNS_4arch4Sm80ELb0ELb1ELb1ELb0ELb0ELb0ELb0ELb0ELi2ELi2ELi4ELi2ELb0EEENS1_21CollectiveEpilogueBwdISB_SC_SE_Li256ELb0ELb0ELi2EEENS1_19SingleTileSchedulerILb0ELb0ELb0ELi128EEEEEEEEEvNT_6ParamsE,"",@"SHT_CUDA_INFO"
	.sectionflags	@""
	.align	4


	//----- nvinfo : EIATTR_CUDA_API_VERSION
	.align		4
        /*0000*/ 	.byte	0x04, 0x37
        /*0002*/ 	.short	(.L_708 - .L_707)
.L_707:
        /*0004*/ 	.word	0x00000082


	//----- nvinfo : EIATTR_KPARAM_INFO
	.align		4
.L_708:
        /*0008*/ 	.byte	0x04, 0x17
        /*000a*/ 	.short	(.L_710 - .L_709)
.L_709:
        /*000c*/ 	.word	0x00000000
        /*0010*/ 	.short	0x0000
        /*0012*/ 	.short	0x0000
        /*0014*/ 	.byte	0x00, 0xf0, 0xc1, 0x09


	//----- nvinfo : EIATTR_SPARSE_MMA_MASK
	.align		4
.L_710:
        /*0018*/ 	.byte	0x03, 0x50
        /*001a*/ 	.short	0x0000


	//----- nvinfo : EIATTR_MAXREG_COUNT
	.align		4
        /*001c*/ 	.byte	0x03, 0x1b
        /*001e*/ 	.short	0x00ff


	//----- nvinfo : EIATTR_MERCURY_ISA_VERSION
	.align		4
        /*0020*/ 	.byte	0x03, 0x5f
        /*0022*/ 	.short	0x0101


	//----- nvinfo : EIATTR_EXIT_INSTR_OFFSETS
	.align		4
        /*0024*/ 	.byte	0x04, 0x1c
        /*0026*/ 	.short	(.L_712 - .L_711)


	//   ....[0]....
.L_711:
        /*0028*/ 	.word	0x00000010


	//----- nvinfo : EIATTR_MAX_THREADS
	.align		4
.L_712:
        /*002c*/ 	.byte	0x04, 0x05
        /*002e*/ 	.short	(.L_714 - .L_713)
.L_713:
        /*0030*/ 	.word	0x00000100
        /*0034*/ 	.word	0x00000001
        /*0038*/ 	.word	0x00000001


	//----- nvinfo : EIATTR_CBANK_PARAM_SIZE
	.align		4
.L_714:
        /*003c*/ 	.byte	0x03, 0x19
        /*003e*/ 	.short	0x0270


	//----- nvinfo : EIATTR_PARAM_CBANK
	.align		4
        /*0040*/ 	.byte	0x04, 0x0a
        /*0042*/ 	.short	(.L_716 - .L_715)
	.align		4
.L_715:
        /*0044*/ 	.word	index@(.nv.constant0._ZN7cutlass13device_kernelIN5flash19enable_sm80_to_sm89INS1_16FlashAttnBwdSm80INS1_25CollectiveMainloopBwdSm80ILi2ELi2EN4cute5tupleIJNS5_1CILi64EEENS7_ILi128EEENS7_ILi96EEEEEENS_10bfloat16_tEfNS_4arch4Sm80ELb0ELb1ELb1ELb0ELb0ELb0ELb0ELb0ELi2ELi2ELi4ELi2ELb0EEENS1_21CollectiveEpilogueBwdISB_SC_SE_Li256ELb0ELb0ELi2EEENS1_19SingleTileSchedulerILb0ELb0ELb0ELi128EEEEEEEEEvNT_6ParamsE)
        /*0048*/ 	.short	0x0210
        /*004a*/ 	.short	0x0270


	//----- nvinfo : EIATTR_SW_WAR
	.align		4
.L_716:
        /*004c*/ 	.byte	0x04, 0x36
        /*004e*/ 	.short	(.L_718 - .L_717)
.L_717:
        /*0050*/ 	.word	0x00000008
.L_718:


//--------------------- .nv.info._ZN7cutlass13device_kernelIN5flash19enable_sm80_to_sm89INS1_16FlashAttnBwdSm80INS1_25CollectiveMainloopBwdSm80ILi2ELi2EN4cute5tupleIJNS5_1CILi64EEENS7_ILi128EEENS7_ILi96EEEEEENS_10bfloat16_tEfNS_4arch4Sm80ELb0ELb1ELb1ELb0ELb1ELb0ELb0ELb0ELi2ELi2ELi4ELi2ELb0EEENS1_21CollectiveEpilogueBwdISB_SC_SE_Li256ELb0ELb0ELi2EEENS1_19SingleTileSchedulerILb0ELb0ELb0ELi128EEEEEEEEEvNT_6ParamsE --------------------------
	.section	.nv.info._ZN7cutlass13device_kernelIN5flash19enable_sm80_to_sm89INS1_16FlashAttnBwdSm80INS1_25CollectiveMainloopBwdSm80ILi2ELi2EN4cute5tupleIJNS5_1CILi64EEENS7_ILi128EEENS7_ILi96EEEEEENS_10bfloat16_tEfNS_4arch4Sm80ELb0ELb1ELb1ELb0ELb1ELb0ELb0ELb0ELi2ELi2ELi4ELi2ELb0EEENS1_21CollectiveEpilogueBwdISB_SC_SE_Li256ELb0ELb0ELi2EEENS1_19SingleTileSchedulerILb0ELb0ELb0ELi128EEEEEEEEEvNT_6ParamsE,"",@"SHT_CUDA_INFO"
	.sectionflags	@""
	.align	4


	//----- nvinfo : EIATTR_CUDA_API_VERSION
	.align		4
        /*0000*/ 	.byte	0x04, 0x37
        /*0002*/ 	.short	(.L_720 - .L_719)
.L_719:
        /*0004*/ 	.word	0x00000082


	//----- nvinfo : EIATTR_KPARAM_INFO
	.align		4
.L_720:
        /*0008*/ 	.byte	0x04, 0x17
        /*000a*/ 	.short	(.L_722 - .L_721)
.L_721:
        /*000c*/ 	.word	0x00000000
        /*0010*/ 	.short	0x0000
        /*0012*/ 	.short	0x0000
        /*0014*/ 	.byte	0x00, 0xf0, 0xc1, 0x09


	//----- nvinfo : EIATTR_SPARSE_MMA_MASK
	.align		4
.L_722:
        /*0018*/ 	.byte	0x03, 0x50
        /*001a*/ 	.short	0x0000


	//----- nvinfo : EIATTR_MAXREG_COUNT
	.align		4
        /*001c*/ 	.byte	0x03, 0x1b
        /*001e*/ 	.short	0x00ff


	//----- nvinfo : EIATTR_MERCURY_ISA_VERSION
	.align		4
        /*0020*/ 	.byte	0x03, 0x5f
        /*0022*/ 	.short	0x0101


	//----- nvinfo : EIATTR_EXIT_INSTR_OFFSETS
	.align		4
        /*0024*/ 	.byte	0x04, 0x1c
        /*0026*/ 	.short	(.L_724 - .L_723)


	//   ....[0]....
.L_723:
        /*0028*/ 	.word	0x00000010


	//----- nvinfo : EIATTR_MAX_THREADS
	.align		4
.L_724:
        /*002c*/ 	.byte	0x04, 0x05
        /*002e*/ 	.short	(.L_726 - .L_725)
.L_725:
        /*0030*/ 	.word	0x00000100
        /*0034*/ 	.word	0x00000001
        /*0038*/ 	.word	0x00000001


	//----- nvinfo : EIATTR_CBANK_PARAM_SIZE
	.align		4
.L_726:
        /*003c*/ 	.byte	0x03, 0x19
        /*003e*/ 	.short	0x0270


	//----- nvinfo : EIATTR_PARAM_CBANK
	.align		4
        /*0040*/ 	.byte	0x04, 0x0a
        /*0042*/ 	.short	(.L_728 - .L_727)
	.align		4
.L_727:
        /*0044*/ 	.word	index@(.nv.constant0._ZN7cutlass13device_kernelIN5flash19enable_sm80_to_sm89INS1_16FlashAttnBwdSm80INS1_25CollectiveMainloopBwdSm80ILi2ELi2EN4cute5tupleIJNS5_1CILi64EEENS7_ILi128EEENS7_ILi96EEEEEENS_10bfloat16_tEfNS_4arch4Sm80ELb0ELb1ELb1ELb0ELb1ELb0ELb0ELb0ELi2ELi2ELi4ELi2ELb0EEENS1_21CollectiveEpilogueBwdISB_SC_SE_Li256ELb0ELb0ELi2EEENS1_19SingleTileSchedulerILb0ELb0ELb0ELi128EEEEEEEEEvNT_6ParamsE)
        /*0048*/ 	.short	0x0210
        /*004a*/ 	.short	0x0270


	//----- nvinfo : EIATTR_SW_WAR
	.align		4
.L_728:
        /*004c*/ 	.byte	0x04, 0x36
        /*004e*/ 	.short	(.L_730 - .L_729)
.L_729:
        /*0050*/ 	.word	0x00000008
.L_730:


//--------------------- .nv.info._ZN7cutlass13device_kernelIN5flash19enable_sm80_to_sm89INS1_16FlashAttnBwdSm80INS1_25CollectiveMainloopBwdSm80ILi2ELi2EN4cute5tupleIJNS5_1CILi64EEENS7_ILi128EEENS7_ILi96EEEEEENS_10bfloat16_tEfNS_4arch4Sm80ELb0ELb1ELb1ELb0ELb0ELb0ELb0ELb0ELi2ELi2ELi4ELi2ELb0EEENS1_24CollectiveEpilogueBwdGQAISB_fSE_Li256ELb0ELb0EEENS1_19SingleTileSchedulerILb0ELb0ELb0ELi128EEEEEEEEEvNT_6ParamsE --------------------------
	.section	.nv.info._ZN7cutlass13device_kernelIN5flash19enable_sm80_to_sm89INS1_16FlashAttnBwdSm80INS1_25CollectiveMainloopBwdSm80ILi2ELi2EN4cute5tupleIJNS5_1CILi64EEENS7_ILi128EEENS7_ILi96EEEEEENS_10bfloat16_tEfNS_4arch4Sm80ELb0ELb1ELb1ELb0ELb0ELb0ELb0ELb0ELi2ELi2ELi4ELi2ELb0EEENS1_24CollectiveEpilogueBwdGQAISB_fSE_Li256ELb0ELb0EEENS1_19SingleTileSchedulerILb0ELb0ELb0ELi128EEEEEEEEEvNT_6ParamsE,"",@"SHT_CUDA_INFO"
	.sectionflags	@""
	.align	4


	//----- nvinfo : EIATTR_CUDA_API_VERSION
	.align		4
        /*0000*/ 	.byte	0x04, 0x37
        /*0002*/ 	.short	(.L_732 - .L_731)
.L_731:
        /*0004*/ 	.word	0x00000082


	//----- nvinfo : EIATTR_KPARAM_INFO
	.align		4
.L_732:
        /*0008*/ 	.byte	0x04, 0x17
        /*000a*/ 	.short	(.L_734 - .L_733)
.L_733:
        /*000c*/ 	.word	0x00000000
        /*0010*/ 	.short	0x0000
        /*0012*/ 	.short	0x0000
        /*0014*/ 	.byte	0x00, 0xf0, 0xe1, 0x09


	//----- nvinfo : EIATTR_SPARSE_MMA_MASK
	.align		4
.L_734:
        /*0018*/ 	.byte	0x03, 0x50
        /*001a*/ 	.short	0x0000


	//----- nvinfo : EIATTR_MAXREG_COUNT
	.align		4
        /*001c*/ 	.byte	0x03, 0x1b
        /*001e*/ 	.short	0x00ff


	//----- nvinfo : EIATTR_MERCURY_ISA_VERSION
	.align		4
        /*0020*/ 	.byte	0x03, 0x5f
        /*0022*/ 	.short	0x0101


	//----- nvinfo : EIATTR_EXIT_INSTR_OFFSETS
	.align		4
        /*0024*/ 	.byte	0x04, 0x1c
        /*0026*/ 	.short	(.L_736 - .L_735)


	//   ....[0]....
.L_735:
        /*0028*/ 	.word	0x00000010


	//----- nvinfo : EIATTR_MAX_THREADS
	.align		4
.L_736:
        /*002c*/ 	.byte	0x04, 0x05
        /*002e*/ 	.short	(.L_738 - .L_737)
.L_737:
        /*0030*/ 	.word	0x00000100
        /*0034*/ 	.word	0x00000001
        /*0038*/ 	.word	0x00000001


	//----- nvinfo : EIATTR_CBANK_PARAM_SIZE
	.align		4
.L_738:
        /*003c*/ 	.byte	0x03, 0x19
        /*003e*/ 	.short	0x0278


	//----- nvinfo : EIATTR_PARAM_CBANK
	.align		4
        /*0040*/ 	.byte	0x04, 0x0a
        /*0042*/ 	.short	(.L_740 - .L_739)
	.align		4
.L_739:
        /*0044*/ 	.word	index@(.nv.constant0._ZN7cutlass13device_kernelIN5flash19enable_sm80_to_sm89INS1_16FlashAttnBwdSm80INS1_25CollectiveMainloopBwdSm80ILi2ELi2EN4cute5tupleIJNS5_1CILi64EEENS7_ILi128EEENS7_ILi96EEEEEENS_10bfloat16_tEfNS_4arch4Sm80ELb0ELb1ELb1ELb0ELb0ELb0ELb0ELb0ELi2ELi2ELi4ELi2ELb0EEENS1_24CollectiveEpilogueBwdGQAISB_fSE_Li256ELb0ELb0EEENS1_19SingleTileSchedulerILb0ELb0ELb0ELi128EEEEEEEEEvNT_6ParamsE)
        /*0048*/ 	.short	0x0210
        /*004a*/ 	.short	0x0278


	//----- nvinfo : EIATTR_SW_WAR
	.align		4
.L_740:
        /*004c*/ 	.byte	0x04, 0x36
        /*004e*/ 	.short	(.L_742 - .L_741)
.L_741:
        /*0050*/ 	.word	0x00000008
.L_742:


//--------------------- .nv.info._ZN7cutlass13device_kernelIN5flash19enable_sm80_to_sm89INS1_16FlashAttnBwdSm80INS1_25CollectiveMainloopBwdSm80ILi2ELi2EN4cute5tupleIJNS5_1CILi64EEENS7_ILi128EEENS7_ILi96EEEEEENS_10bfloat16_tEfNS_4arch4Sm80ELb0ELb1ELb1ELb0ELb1ELb0ELb0ELb0ELi2ELi2ELi4ELi2ELb0EEENS1_24CollectiveEpilogueBwdGQAISB_fSE_Li256ELb0ELb1EEENS1_19SingleTileSchedulerILb0ELb0ELb0ELi128EEEEEEEEEvNT_6ParamsE --------------------------
	.section	.nv.info._ZN7cutlass13device_kernelIN5flash19enable_sm80_to_sm89INS1_16FlashAttnBwdSm80INS1_25CollectiveMainloopBwdSm80ILi2ELi2EN4cute5tupleIJNS5_1CILi64EEENS7_ILi128EEENS7_ILi96EEEEEENS_10bfloat16_tEfNS_4arch4Sm80ELb0ELb1ELb1ELb0ELb1ELb0ELb0ELb0ELi2ELi2ELi4ELi2ELb0EEENS1_24CollectiveEpilogueBwdGQAISB_fSE_Li256ELb0ELb1EEENS1_19SingleTileSchedulerILb0ELb0ELb0ELi128EEEEEEEEEvNT_6ParamsE,"",@"SHT_CUDA_INFO"
	.sectionflags	@""
	.align	4


	//----- nvinfo : EIATTR_CUDA_API_VERSION
	.align		4
        /*0000*/ 	.byte	0x04, 0x37
        /*0002*/ 	.short	(.L_744 - .L_743)
.L_743:
        /*0004*/ 	.word	0x00000082


	//----- nvinfo : EIATTR_KPARAM_INFO
	.align		4
.L_744:
        /*0008*/ 	.byte	0x04, 0x17
        /*000a*/ 	.short	(.L_746 - .L_745)
.L_745:
        /*000c*/ 	.word	0x00000000
        /*0010*/ 	.short	0x0000
        /*0012*/ 	.short	0x0000
        /*0014*/ 	.byte	0x00, 0xf0, 0xe1, 0x09


	//----- nvinfo : EIATTR_SPARSE_MMA_MASK
	.align		4
.L_746:
        /*0018*/ 	.byte	0x03, 0x50
        /*001a*/ 	.short	0x0000


	//----- nvinfo : EIATTR_MAXREG_COUNT
	.align		4
        /*001c*/ 	.byte	0x03, 0x1b
        /*001e*/ 	.short	0x00ff


	//----- nvinfo : EIATTR_MERCURY_ISA_VERSION
	.align		4
        /*0020*/ 	.byte	0x03, 0x5f
        /*0022*/ 	.short	0x0101


	//----- nvinfo : EIATTR_EXIT_INSTR_OFFSETS
	.align		4
        /*0024*/ 	.byte	0x04, 0x1c
        /*0026*/ 	.short	(.L_748 - .L_747)


	//   ....[0]....
.L_747:
        /*0028*/ 	.word	0x00000010


	//----- nvinfo : EIATTR_MAX_THREADS
	.align		4
.L_748:
        /*002c*/ 	.byte	0x04, 0x05
        /*002e*/ 	.short	(.L_750 - .L_749)
.L_749:
        /*0030*/ 	.word	0x00000100
        /*0034*/ 	.word	0x00000001
        /*0038*/ 	.word	0x00000001


	//----- nvinfo : EIATTR_CBANK_PARAM_SIZE
	.align		4
.L_750:
        /*003c*/ 	.byte	0x03, 0x19
        /*003e*/ 	.short	0x0278


	//----- nvinfo : EIATTR_PARAM_CBANK
	.align		4
        /*0040*/ 	.byte	0x04, 0x0a
        /*0042*/ 	.short	(.L_752 - .L_751)
	.align		4
.L_751:
        /*0044*/ 	.word	index@(.nv.constant0._ZN7cutlass13device_kernelIN5flash19enable_sm80_to_sm89INS1_16FlashAttnBwdSm80INS1_25CollectiveMainloopBwdSm80ILi2ELi2EN4cute5tupleIJNS5_1CILi64EEENS7_ILi128EEENS7_ILi96EEEEEENS_10bfloat16_tEfNS_4arch4Sm80ELb0ELb1ELb1ELb0ELb1ELb0ELb0ELb0ELi2ELi2ELi4ELi2ELb0EEENS1_24CollectiveEpilogueBwdGQAISB_fSE_Li256ELb0ELb1EEENS1_19SingleTileSchedulerILb0ELb0ELb0ELi128EEEEEEEEEvNT_6ParamsE)
        /*0048*/ 	.short	0x0210
        /*004a*/ 	.short	0x0278


	//----- nvinfo : EIATTR_SW_WAR
	.align		4
.L_752:
        /*004c*/ 	.byte	0x04, 0x36
        /*004e*/ 	.short	(.L_754 - .L_753)
.L_753:
        /*0050*/ 	.word	0x00000008
.L_754:


//--------------------- .nv.info._ZN7cutlass13device_kernelIN5flash19enable_sm80_to_sm89INS1_16FlashAttnBwdSm80INS1_25CollectiveMainloopBwdSm80ILi2ELi2EN4cute5tupleIJNS5_1CILi64EEENS7_ILi128EEENS7_ILi96EEEEEENS_10bfloat16_tEfNS_4arch4Sm80ELb0ELb1ELb1ELb1ELb0ELb0ELb0ELb0ELi2ELi2ELi4ELi2ELb0EEENS1_21CollectiveEpilogueBwdISB_SC_SE_Li256ELb1ELb0ELi2EEENS1_19SingleTileSchedulerILb1ELb0ELb0ELi128EEEEEEEEEvNT_6ParamsE --------------------------
	.section	.nv.info._ZN7cutlass13device_kernelIN5flash19enable_sm80_to_sm89INS1_16FlashAttnBwdSm80INS1_25CollectiveMainloopBwdSm80ILi2ELi2EN4cute5tupleIJNS5_1CILi64EEENS7_ILi128EEENS7_ILi96EEEEEENS_10bfloat16_tEfNS_4arch4Sm80ELb0ELb1ELb1ELb1ELb0ELb0ELb0ELb0ELi2ELi2ELi4ELi2ELb0EEENS1_21CollectiveEpilogueBwdISB_SC_SE_Li256ELb1ELb0ELi2EEENS1_19SingleTileSchedulerILb1ELb0ELb0ELi128EEEEEEEEEvNT_6ParamsE,"",@"SHT_CUDA_INFO"
	.sectionflags	@""
	.align	4


	//----- nvinfo : EIATTR_CUDA_API_VERSION
	.align		4
        /*0000*/ 	.byte	0x04, 0x37
        /*0002*/ 	.short	(.L_756 - .L_755)
.L_755:
        /*0004*/ 	.word	0x00000082


	//----- nvinfo : EIATTR_KPARAM_INFO
	.align		4
.L_756:
        /*0008*/ 	.byte	0x04, 0x17
        /*000a*/ 	.short	(.L_758 - .L_757)
.L_757:
        /*000c*/ 	.word	0x00000000
        /*0010*/ 	.short	0x0000
        /*0012*/ 	.short	0x0000
        /*0014*/ 	.byte	0x00, 0xf0, 0xc1, 0x09


	//----- nvinfo : EIATTR_SPARSE_MMA_MASK
	.align		4
.L_758:
        /*0018*/ 	.byte	0x03, 0x50
        /*001a*/ 	.short	0x0000


	//----- nvinfo : EIATTR_MAXREG_COUNT
	.align		4
        /*001c*/ 	.byte	0x03, 0x1b
        /*001e*/ 	.short	0x00ff


	//----- nvinfo : EIATTR_MERCURY_ISA_VERSION
	.align		4
        /*0020*/ 	.byte	0x03, 0x5f
        /*0022*/ 	.short	0x0101


	//----- nvinfo : EIATTR_EXIT_INSTR_OFFSETS
	.align		4
        /*0024*/ 	.byte	0x04, 0x1c
        /*0026*/ 	.short	(.L_760 - .L_759)


	//   ....[0]....
.L_759:
        /*0028*/ 	.word	0x00000010


	//----- nvinfo : EIATTR_MAX_THREADS
	.align		4
.L_760:
        /*002c*/ 	.byte	0x04, 0x05
        /*002e*/ 	.short	(.L_762 - .L_761)
.L_761:
        /*0030*/ 	.word	0x00000100
        /*0034*/ 	.word	0x00000001
        /*0038*/ 	.word	0x00000001


	//----- nvinfo : EIATTR_CBANK_PARAM_SIZE
	.align		4
.L_762:
        /*003c*/ 	.byte	0x03, 0x19
        /*003e*/ 	.short	0x0270


	//----- nvinfo : EIATTR_PARAM_CBANK
	.align		4
        /*0040*/ 	.byte	0x04, 0x0a
        /*0042*/ 	.short	(.L_764 - .L_763)
	.align		4
.L_763:
        /*0044*/ 	.word	index@(.nv.constant0._ZN7cutlass13device_kernelIN5flash19enable_sm80_to_sm89INS1_16FlashAttnBwdSm80INS1_25CollectiveMainloopBwdSm80ILi2ELi2EN4cute5tupleIJNS5_1CILi64EEENS7_ILi128EEENS7_ILi96EEEEEENS_10bfloat16_tEfNS_4arch4Sm80ELb0ELb1ELb1ELb1ELb0ELb0ELb0ELb0ELi2ELi2ELi4ELi2ELb0EEENS1_21CollectiveEpilogueBwdISB_SC_SE_Li256ELb1ELb0ELi2EEENS1_19SingleTileSchedulerILb1ELb0ELb0ELi128EEEEEEEEEvNT_6ParamsE)
        /*0048*/ 	.short	0x0210
        /*004a*/ 	.short	0x0270


	//----- nvinfo : EIATTR_SW_WAR
	.align		4
.L_764:
        /*004c*/ 	.byte	0x04, 0x36
        /*004e*/ 	.short	(.L_766 - .L_765)
.L_765:
        /*0050*/ 	.word	0x00000008
.L_766:


//--------------------- .nv.info._ZN7cutlass13device_kernelIN5flash19enable_sm80_to_sm89INS1_16FlashAttnBwdSm80INS1_25CollectiveMainloopBwdSm80ILi2ELi2EN4cute5tupleIJNS5_1CILi64EEENS7_ILi128EEENS7_ILi96EEEEEENS_10bfloat16_tEfNS_4arch4Sm80ELb0ELb1ELb1ELb1ELb1ELb0ELb0ELb0ELi2ELi2ELi4ELi2ELb0EEENS1_21CollectiveEpilogueBwdISB_SC_SE_Li256ELb1ELb0ELi2EEENS1_19SingleTileSchedulerILb1ELb0ELb0ELi128EEEEEEEEEvNT_6ParamsE --------------------------
	.section	.nv.info._ZN7cutlass13device_kernelIN5flash19enable_sm80_to_sm89INS1_16FlashAttnBwdSm80INS1_25CollectiveMainloopBwdSm80ILi2ELi2EN4cute5tupleIJNS5_1CILi64EEENS7_ILi128EEENS7_ILi96EEEEEENS_10bfloat16_tEfNS_4arch4Sm80ELb0ELb1ELb1ELb1ELb1ELb0ELb0ELb0ELi2ELi2ELi4ELi2ELb0EEENS1_21CollectiveEpilogueBwdISB_SC_SE_Li256ELb1ELb0ELi2EEENS1_19SingleTileSchedulerILb1ELb0ELb0ELi128EEEEEEEEEvNT_6ParamsE,"",@"SHT_CUDA_INFO"
	.sectionflags	@""
	.align	4


	//----- nvinfo : EIATTR_CUDA_API_VERSION
	.align		4
        /*0000*/ 	.byte	0x04, 0x37
        /*0002*/ 	.short	(.L_768 - .L_767)
.L_767:
        /*0004*/ 	.word	0x00000082


	//----- nvinfo : EIATTR_KPARAM_INFO
	.align		4
.L_768:
        /*0008*/ 	.byte	0x04, 0x17
        /*000a*/ 	.short	(.L_770 - .L_769)
.L_769:
        /*000c*/ 	.word	0x00000000
        /*0010*/ 	.short	0x0000
        /*0012*/ 	.short	0x0000
        /*0014*/ 	.byte	0x00, 0xf0, 0xc1, 0x09


	//----- nvinfo : EIATTR_SPARSE_MMA_MASK
	.align		4
.L_770:
        /*0018*/ 	.byte	0x03, 0x50
        /*001a*/ 	.short	0x0000


	//----- nvinfo : EIATTR_MAXREG_COUNT
	.align		4
        /*001c*/ 	.byte	0x03, 0x1b
        /*001e*/ 	.short	0x00ff


	//----- nvinfo : EIATTR_MERCURY_ISA_VERSION
	.align		4
        /*0020*/ 	.byte	0x03, 0x5f
        /*0022*/ 	.short	0x0101


	//----- nvinfo : EIATTR_EXIT_INSTR_OFFSETS
	.align		4
        /*0024*/ 	.byte	0x04, 0x1c
        /*0026*/ 	.short	(.L_772 - .L_771)


	//   ....[0]....
.L_771:
        /*0028*/ 	.word	0x00000010


	//----- nvinfo : EIATTR_MAX_THREADS
	.align		4
.L_772:
        /*002c*/ 	.byte	0x04, 0x05
        /*002e*/ 	.short	(.L_774 - .L_773)
.L_773:
        /*0030*/ 	.word	0x00000100
        /*0034*/ 	.word	0x00000001
        /*0038*/ 	.word	0x00000001


	//----- nvinfo : EIATTR_CBANK_PARAM_SIZE
	.align		4
.L_774:
        /*003c*/ 	.byte	0x03, 0x19
        /*003e*/ 	.short	0x0270


	//----- nvinfo : EIATTR_PARAM_CBANK
	.align		4
        /*0040*/ 	.byte	0x04, 0x0a
        /*0042*/ 	.short	(.L_776 - .L_775)
	.align		4
.L_775:
        /*0044*/ 	.word	index@(.nv.constant0._ZN7cutlass13device_kernelIN5flash19enable_sm80_to_sm89INS1_16FlashAttnBwdSm80INS1_25CollectiveMainloopBwdSm80ILi2ELi2EN4cute5tupleIJNS5_1CILi64EEENS7_ILi128EEENS7_ILi96EEEEEENS_10bfloat16_tEfNS_4arch4Sm80ELb0ELb1ELb1ELb1ELb1ELb0ELb0ELb0ELi2ELi2ELi4ELi2ELb0EEENS1_21CollectiveEpilogueBwdISB_SC_SE_Li256ELb1ELb0ELi2EEENS1_19SingleTileSchedulerILb1ELb0ELb0ELi128EEEEEEEEEvNT_6ParamsE)
        /*0048*/ 	.short	0x0210
        /*004a*/ 	.short	0x0270


	//----- nvinfo : EIATTR_SW_WAR
	.align		4
.L_776:
        /*004c*/ 	.byte	0x04, 0x36
        /*004e*/ 	.short	(.L_778 - .L_777)
.L_777:
        /*0050*/ 	.word	0x00000008
.L_778:


//--------------------- .nv.info._ZN7cutlass13device_kernelIN5flash19enable_sm80_to_sm89INS1_16FlashAttnBwdSm80INS1_25CollectiveMainloopBwdSm80ILi2ELi2EN4cute5tupleIJNS5_1CILi64EEENS7_ILi128EEENS7_ILi96EEEEEENS_10bfloat16_tEfNS_4arch4Sm80ELb0ELb1ELb1ELb1ELb0ELb0ELb0ELb0ELi2ELi2ELi4ELi2ELb0EEENS1_24CollectiveEpilogueBwdGQAISB_fSE_Li256ELb1ELb0EEENS1_19SingleTileSchedulerILb1ELb0ELb0ELi128EEEEEEEEEvNT_6ParamsE --------------------------
	.section	.nv.info._ZN7cutlass13device_kernelIN5flash19enable_sm80_to_sm89INS1_16FlashAttnBwdSm80INS1_25CollectiveMainloopBwdSm80ILi2ELi2EN4cute5tupleIJNS5_1CILi64EEENS7_ILi128EEENS7_ILi96EEEEEENS_10bfloat16_tEfNS_4arch4Sm80ELb0ELb1ELb1ELb1ELb0ELb0ELb0ELb0ELi2ELi2ELi4ELi2ELb0EEENS1_24CollectiveEpilogueBwdGQAISB_fSE_Li256ELb1ELb0EEENS1_19SingleTileSchedulerILb1ELb0ELb0ELi128EEEEEEEEEvNT_6ParamsE,"",@"SHT_CUDA_INFO"
	.sectionflags	@""
	.align	4


	//----- nvinfo : EIATTR_CUDA_API_VERSION
	.align		4
        /*0000*/ 	.byte	0x04, 0x37
        /*0002*/ 	.short	(.L_780 - .L_779)
.L_779:
        /*0004*/ 	.word	0x00000082


	//----- nvinfo : EIATTR_KPARAM_INFO
	.align		4
.L_780:
        /*0008*/ 	.byte	0x04, 0x17
        /*000a*/ 	.short	(.L_782 - .L_781)
.L_781:
        /*000c*/ 	.word	0x00000000
        /*0010*/ 	.short	0x0000
        /*0012*/ 	.short	0x0000
        /*0014*/ 	.byte	0x00, 0xf0, 0xe1, 0x09


	//----- nvinfo : EIATTR_SPARSE_MMA_MASK
	.align		4
.L_782:
        /*0018*/ 	.byte	0x03, 0x50
        /*001a*/ 	.short	0x0000


	//----- nvinfo : EIATTR_MAXREG_COUNT
	.align		4
        /*001c*/ 	.byte	0x03, 0x1b
        /*001e*/ 	.short	0x00ff


	//----- nvinfo : EIATTR_MERCURY_ISA_VERSION
	.align		4
        /*0020*/ 	.byte	0x03, 0x5f
        /*0022*/ 	.short	0x0101


	//----- nvinfo : EIATTR_EXIT_INSTR_OFFSETS
	.align		4
        /*0024*/ 	.byte	0x04, 0x1c
        /*0026*/ 	.short	(.L_784 - .L_783)


	//   ....[0]....
.L_783:
        /*0028*/ 	.word	0x00000010


	//----- nvinfo : EIATTR_MAX_THREADS
	.align		4
.L_784:
        /*002c*/ 	.byte	0x04, 0x05
        /*002e*/ 	.short	(.L_786 - .L_785)
.L_785:
        /*0030*/ 	.word	0x00000100
        /*0034*/ 	.word	0x00000001
        /*0038*/ 	.word	0x00000001


	//----- nvinfo : EIATTR_CBANK_PARAM_SIZE
	.align		4
.L_786:
        /*003c*/ 	.byte	0x03, 0x19
        /*003e*/ 	.short	0x0278


	//----- nvinfo : EIATTR_PARAM_CBANK
	.align		4
        /*0040*/ 	.byte	0x04, 0x0a
        /*0042*/ 	.short	(.L_788 - .L_787)
	.align		4
.L_787:
        /*0044*/ 	.word	index@(.nv.constant0._ZN7cutlass13device_kernelIN5flash19enable_sm80_to_sm89INS1_16FlashAttnBwdSm80INS1_25CollectiveMainloopBwdSm80ILi2ELi2EN4cute5tupleIJNS5_1CILi64EEENS7_ILi128EEENS7_ILi96EEEEEENS_10bfloat16_tEfNS_4arch4Sm80ELb0ELb1ELb1ELb1ELb0ELb0ELb0ELb0ELi2ELi2ELi4ELi2ELb0EEENS1_24CollectiveEpilogueBwdGQAISB_fSE_Li256ELb1ELb0EEENS1_19SingleTileSchedulerILb1ELb0ELb0ELi128EEEEEEEEEvNT_6ParamsE)
        /*0048*/ 	.short	0x0210
        /*004a*/ 	.short	0x0278


	//----- nvinfo : EIATTR_SW_WAR
	.align		4
.L_788:
        /*004c*/ 	.byte	0x04, 0x36
        /*004e*/ 	.short	(.L_790 - .L_789)
.L_789:
        /*0050*/ 	.word	0x00000008
.L_790:


//--------------------- .nv.info._ZN7cutlass13device_kernelIN5flash19enable_sm80_to_sm89INS1_16FlashAttnBwdSm80INS1_25CollectiveMainloopBwdSm80ILi2ELi2EN4cute5tupleIJNS5_1CILi64EEENS7_ILi128EEENS7_ILi96EEEEEENS_10bfloat16_tEfNS_4arch4Sm80ELb0ELb1ELb1ELb1ELb1ELb0ELb0ELb0ELi2ELi2ELi4ELi2ELb0EEENS1_24CollectiveEpilogueBwdGQAISB_fSE_Li256ELb1ELb1EEENS1_19SingleTileSchedulerILb1ELb0ELb0ELi128EEEEEEEEEvNT_6ParamsE --------------------------
	.section	.nv.info._ZN7cutlass13device_kernelIN5flash19enable_sm80_to_sm89INS1_16FlashAttnBwdSm80INS1_25CollectiveMainloopBwdSm80ILi2ELi2EN4cute5tupleIJNS5_1CILi64EEENS7_ILi128EEENS7_ILi96EEEEEENS_10bfloat16_tEfNS_4arch4Sm80ELb0ELb1ELb1ELb1ELb1ELb0ELb0ELb0ELi2ELi2ELi4ELi2ELb0EEENS1_24CollectiveEpilogueBwdGQAISB_fSE_Li256ELb1ELb1EEENS1_19SingleTileSchedulerILb1ELb0ELb0ELi128EEEEEEEEEvNT_6ParamsE,"",@"SHT_CUDA_INFO"
	.sectionflags	@""
	.align	4


	//----- nvinfo : EIATTR_CUDA_API_VERSION
	.align		4
        /*0000*/ 	.byte	0x04, 0x37
        /*0002*/ 	.short	(.L_792 - .L_791)
.L_791:
        /*0004*/ 	.word	0x00000082


	//----- nvinfo : EIATTR_KPARAM_INFO
	.align		4
.L_792:
        /*0008*/ 	.byte	0x04, 0x17
        /*000a*/ 	.short	(.L_794 - .L_793)
.L_793:
        /*000c*/ 	.word	0x00000000
        /*0010*/ 	.short	0x0000
        /*0012*/ 	.short	0x0000
        /*0014*/ 	.byte	0x00, 0xf0, 0xe1, 0x09


	//----- nvinfo : EIATTR_SPARSE_MMA_MASK
	.align		4
.L_794:
        /*0018*/ 	.byte	0x03, 0x50
        /*001a*/ 	.short	0x0000


	//----- nvinfo : EIATTR_MAXREG_COUNT
	.align		4
        /*001c*/ 	.byte	0x03, 0x1b
        /*001e*/ 	.short	0x00ff


	//----- nvinfo : EIATTR_MERCURY_ISA_VERSION
	.align		4
        /*0020*/ 	.byte	0x03, 0x5f
        /*0022*/ 	.short	0x0101


	//----- nvinfo : EIATTR_EXIT_INSTR_OFFSETS
	.align		4
        /*0024*/ 	.byte	0x04, 0x1c
        /*0026*/ 	.short	(.L_796 - .L_795)


	//   ....[0]....
.L_795:
        /*0028*/ 	.word	0x00000010


	//----- nvinfo : EIATTR_MAX_THREADS
	.align		4
.L_796:
        /*002c*/ 	.byte	0x04, 0x05
        /*002e*/ 	.short	(.L_798 - .L_797)
.L_797:
        /*0030*/ 	.word	0x00000100
        /*0034*/ 	.word	0x00000001
        /*0038*/ 	.word	0x00000001


	//----- nvinfo : EIATTR_CBANK_PARAM_SIZE
	.align		4
.L_798:
        /*003c*/ 	.byte	0x03, 0x19
        /*003e*/ 	.short	0x0278


	//----- nvinfo : EIATTR_PARAM_CBANK
	.align		4
        /*0040*/ 	.byte	0x04, 0x0a
        /*0042*/ 	.short	(.L_800 - .L_799)
	.align		4
.L_799:
        /*0044*/ 	.word	index@(.nv.constant0._ZN7cutlass13device_kernelIN5flash19enable_sm80_to_sm89INS1_16FlashAttnBwdSm80INS1_25CollectiveMainloopBwdSm80ILi2ELi2EN4cute5tupleIJNS5_1CILi64EEENS7_ILi128EEENS7_ILi96EEEEEENS_10bfloat16_tEfNS_4arch4Sm80ELb0ELb1ELb1ELb1ELb1ELb0ELb0ELb0ELi2ELi2ELi4ELi2ELb0EEENS1_24CollectiveEpilogueBwdGQAISB_fSE_Li256ELb1ELb1EEENS1_19SingleTileSchedulerILb1ELb0ELb0ELi128EEEEEEEEEvNT_6ParamsE)
        /*0048*/ 	.short	0x0210
        /*004a*/ 	.short	0x0278


	//----- nvinfo : EIATTR_SW_WAR
	.align		4
.L_800:
        /*004c*/ 	.byte	0x04, 0x36
        /*004e*/ 	.short	(.L_802 - .L_801)
.L_801:
        /*0050*/ 	.word	0x00000008
.L_802:


//--------------------- .nv.info._ZN7cutlass13device_kernelIN5flash19enable_sm80_to_sm89INS1_16FlashAttnBwdSm80INS1_25CollectiveMainloopBwdSm80ILi2ELi2EN4cute5tupleIJNS5_1CILi64EEENS7_ILi128EEENS7_ILi96EEEEEENS_10bfloat16_tEfNS_4arch4Sm80ELb1ELb0ELb1ELb0ELb0ELb0ELb0ELb0ELi2ELi2ELi4ELi2ELb0EEENS1_21CollectiveEpilogueBwdISB_SC_SE_Li256ELb0ELb0ELi2EEENS1_25SingleTileBwdLPTSchedulerILb0ELi128ELb0EEEEEEEEEvNT_6ParamsE --------------------------
	.section	.nv.info._ZN7cutlass13device_kernelIN5flash19enable_sm80_to_sm89INS1_16FlashAttnBwdSm80INS1_25CollectiveMainloopBwdSm80ILi2ELi2EN4cute5tupleIJNS5_1CILi64EEENS7_ILi128EEENS7_ILi96EEEEEENS_10bfloat16_tEfNS_4arch4Sm80ELb1ELb0ELb1ELb0ELb0ELb0ELb0ELb0ELi2ELi2ELi4ELi2ELb0EEENS1_21CollectiveEpilogueBwdISB_SC_SE_Li256ELb0ELb0ELi2EEENS1_25SingleTileBwdLPTSchedulerILb0ELi128ELb0EEEEEEEEEvNT_6ParamsE,"",@"SHT_CUDA_INFO"
	.sectionflags	@""
	.align	4


	//----- nvinfo : EIATTR_CUDA_API_VERSION
	.align		4
        /*0000*/ 	.byte	0x04, 0x37
        /*0002*/ 	.short	(.L_804 - .L_803)
.L_803:
        /*0004*/ 	.word	0x00000082


	//----- nvinfo : EIATTR_KPARAM_INFO
	.align		4
.L_804:
        /*0008*/ 	.byte	0x04, 0x17
        /*000a*/ 	.short	(.L_806 - .L_805)
.L_805:
        /*000c*/ 	.word	0x00000000
        /*0010*/ 	.short	0x0000
        /*0012*/ 	.short	0x0000
        /*0014*/ 	.byte	0x00, 0xf0, 0x21, 0x0a


	//----- nvinfo : EIATTR_SPARSE_MMA_MASK
	.align		4
.L_806:
        /*0018*/ 	.byte	0x03, 0x50
        /*001a*/ 	.short	0x0000


	//----- nvinfo : EIATTR_MAXREG_COUNT
	.align		4
        /*001c*/ 	.byte	0x03, 0x1b
        /*001e*/ 	.short	0x00ff


	//----- nvinfo : EIATTR_MERCURY_ISA_VERSION
	.align		4
        /*0020*/ 	.byte	0x03, 0x5f
        /*0022*/ 	.short	0x0101


	//----- nvinfo : EIATTR_EXIT_INSTR_OFFSETS
	.align		4
        /*0024*/ 	.byte	0x04, 0x1c
        /*0026*/ 	.short	(.L_808 - .L_807)


	//   ....[0]....
.L_807:
        /*0028*/ 	.word	0x00000010


	//----- nvinfo : EIATTR_MAX_THREADS
	.align		4
.L_808:
        /*002c*/ 	.byte	0x04, 0x05
        /*002e*/ 	.short	(.L_810 - .L_809)
.L_809:
        /*0030*/ 	.word	0x00000100
        /*0034*/ 	.word	0x00000001
        /*0038*/ 	.word	0x00000001


	//----- nvinfo : EIATTR_CBANK_PARAM_SIZE
	.align		4
.L_810:
        /*003c*/ 	.byte	0x03, 0x19
        /*003e*/ 	.short	0x0288


	//----- nvinfo : EIATTR_PARAM_CBANK
	.align		4
        /*0040*/ 	.byte	0x04, 0x0a
        /*0042*/ 	.short	(.L_812 - .L_811)
	.align		4
.L_811:
        /*0044*/ 	.word	index@(.nv.constant0._ZN7cutlass13device_kernelIN5flash19enable_sm80_to_sm89INS1_16FlashAttnBwdSm80INS1_25CollectiveMainloopBwdSm80ILi2ELi2EN4cute5tupleIJNS5_1CILi64EEENS7_ILi128EEENS7_ILi96EEEEEENS_10bfloat16_tEfNS_4arch4Sm80ELb1ELb0ELb1ELb0ELb0ELb0ELb0ELb0ELi2ELi2ELi4ELi2ELb0EEENS1_21CollectiveEpilogueBwdISB_SC_SE_Li256ELb0ELb0ELi2EEENS1_25SingleTileBwdLPTSchedulerILb0ELi128ELb0EEEEEEEEEvNT_6ParamsE)
        /*0048*/ 	.short	0x0210
        /*004a*/ 	.short	0x0288


	//----- nvinfo : EIATTR_SW_WAR
	.align		4
.L_812:
        /*004c*/ 	.byte	0x04, 0x36
        /*004e*/ 	.short	(.L_814 - .L_813)
.L_813:
        /*0050*/ 	.word	0x00000008
.L_814:


//--------------------- .nv.info._ZN7cutlass13device_kernelIN5flash19enable_sm80_to_sm89INS1_16FlashAttnBwdSm80INS1_25CollectiveMainloopBwdSm80ILi2ELi2EN4cute5tupleIJNS5_1CILi64EEENS7_ILi128EEENS7_ILi96EEEEEENS_10bfloat16_tEfNS_4arch4Sm80ELb1ELb0ELb1ELb0ELb1ELb0ELb0ELb0ELi2ELi2ELi4ELi2ELb0EEENS1_21CollectiveEpilogueBwdISB_SC_SE_Li256ELb0ELb0ELi2EEENS1_25SingleTileBwdLPTSchedulerILb0ELi128ELb1EEEEEEEEEvNT_6ParamsE --------------------------
	.section	.nv.info._ZN7cutlass13device_kernelIN5flash19enable_sm80_to_sm89INS1_16FlashAttnBwdSm80INS1_25CollectiveMainloopBwdSm80ILi2ELi2EN4cute5tupleIJNS5_1CILi64EEENS7_ILi128EEENS7_ILi96EEEEEENS_10bfloat16_tEfNS_4arch4Sm80ELb1ELb0ELb1ELb0ELb1ELb0ELb0ELb0ELi2ELi2ELi4ELi2ELb0EEENS1_21CollectiveEpilogueBwdISB_SC_SE_Li256ELb0ELb0ELi2EEENS1_25SingleTileBwdLPTSchedulerILb0ELi128ELb1EEEEEEEEEvNT_6ParamsE,"",@"SHT_CUDA_INFO"
	.sectionflags	@""
	.align	4


	//----- nvinfo : EIATTR_CUDA_API_VERSION
	.align		4
        /*0000*/ 	.byte	0x04, 0x37
        /*0002*/ 	.short	(.L_816 - .L_815)
.L_815:
        /*0004*/ 	.word	0x00000082


	//----- nvinfo : EIATTR_KPARAM_INFO
	.align		4
.L_816:
        /*0008*/ 	.byte	0x04, 0x17
        /*000a*/ 	.short	(.L_818 - .L_817)
.L_817:
        /*000c*/ 	.word	0x00000000
        /*0010*/ 	.short	0x0000
        /*0012*/ 	.short	0x0000
        /*0014*/ 	.byte	0x00, 0xf0, 0x21, 0x0a


	//----- nvinfo : EIATTR_SPARSE_MMA_MASK
	.align		4
.L_818:
        /*0018*/ 	.byte	0x03, 0x50
        /*001a*/ 	.short	0x0000


	//----- nvinfo : EIATTR_MAXREG_COUNT
	.align		4
        /*001c*/ 	.byte	0x03, 0x1b
        /*001e*/ 	.short	0x00ff


	//----- nvinfo : EIATTR_MERCURY_ISA_VERSION
	.align		4
        /*0020*/ 	.byte	0x03, 0x5f
        /*0022*/ 	.short	0x0101


	//----- nvinfo : EIATTR_EXIT_INSTR_OFFSETS
	.align		4
        /*0024*/ 	.byte	0x04, 0x1c
        /*0026*/ 	.short	(.L_820 - .L_819)


	//   ....[0]....
.L_819:
        /*0028*/ 	.word	0x00000010


	//----- nvinfo : EIATTR_MAX_THREADS
	.align		4
.L_820:
        /*002c*/ 	.byte	0x04, 0x05
        /*002e*/ 	.short	(.L_822 - .L_821)
.L_821:
        /*0030*/ 	.word	0x00000100
        /*0034*/ 	.word	0x00000001
        /*0038*/ 	.word	0x00000001


	//----- nvinfo : EIATTR_CBANK_PARAM_SIZE
	.align		4
.L_822:
        /*003c*/ 	.byte	0x03, 0x19
        /*003e*/ 	.short	0x0288


	//----- nvinfo : EIATTR_PARAM_CBANK
	.align		4
        /*0040*/ 	.byte	0x04, 0x0a
        /*0042*/ 	.short	(.L_824 - .L_823)
	.align		4
.L_823:
        /*0044*/ 	.word	index@(.nv.constant0._ZN7cutlass13device_kernelIN5flash19enable_sm80_to_sm89INS1_16FlashAttnBwdSm80INS1_25CollectiveMainloopBwdSm80ILi2ELi2EN4cute5tupleIJNS5_1CILi64EEENS7_ILi128EEENS7_ILi96EEEEEENS_10bfloat16_tEfNS_4arch4Sm80ELb1ELb0ELb1ELb0ELb1ELb0ELb0ELb0ELi2ELi2ELi4ELi2ELb0EEENS1_21CollectiveEpilogueBwdISB_SC_SE_Li256ELb0ELb0ELi2EEENS1_25SingleTileBwdLPTSchedulerILb0ELi128ELb1EEEEEEEEEvNT_6ParamsE)
        /*0048*/ 	.short	0x0210
        /*004a*/ 	.short	0x0288


	//----- nvinfo : EIATTR_SW_WAR
	.align		4
.L_824:
        /*004c*/ 	.byte	0x04, 0x36
        /*004e*/ 	.short	(.L_826 - .L_825)
.L_825:
        /*0050*/ 	.word	0x00000008
.L_826:


//--------------------- .nv.info._ZN7cutlass13device_kernelIN5flash19enable_sm80_to_sm89INS1_16FlashAttnBwdSm80INS1_25CollectiveMainloopBwdSm80ILi2ELi2EN4cute5tupleIJNS5_1CILi64EEENS7_ILi128EEENS7_ILi96EEEEEENS_10bfloat16_tEfNS_4arch4Sm80ELb1ELb0ELb1ELb0ELb0ELb0ELb0ELb0ELi2ELi2ELi4ELi2ELb0EEENS1_24CollectiveEpilogueBwdGQAISB_fSE_Li256ELb0ELb0EEENS1_25SingleTileBwdLPTSchedulerILb0ELi128ELb0EEEEEEEEEvNT_6ParamsE --------------------------
	.section	.nv.info._ZN7cutlass13device_kernelIN5flash19enable_sm80_to_sm89INS1_16FlashAttnBwdSm80INS1_25CollectiveMainloopBwdSm80ILi2ELi2EN4cute5tupleIJNS5_1CILi64EEENS7_ILi128EEENS7_ILi96EEEEEENS_10bfloat16_tEfNS_4arch4Sm80ELb1ELb0ELb1ELb0ELb0ELb0ELb0ELb0ELi2ELi2ELi4ELi2ELb0EEENS1_24CollectiveEpilogueBwdGQAISB_fSE_Li256ELb0ELb0EEENS1_25SingleTileBwdLPTSchedulerILb0ELi128ELb0EEEEEEEEEvNT_6ParamsE,"",@"SHT_CUDA_INFO"
	.sectionflags	@""
	.align	4


	//----- nvinfo : EIATTR_CUDA_API_VERSION
	.align		4
        /*0000*/ 	.byte	0x04, 0x37
        /*0002*/ 	.short	(.L_828 - .L_827)
.L_827:
        /*0004*/ 	.word	0x00000082


	//----- nvinfo : EIATTR_KPARAM_INFO
	.align		4
.L_828:
        /*0008*/ 	.byte	0x04, 0x17
        /*000a*/ 	.short	(.L_830 - .L_829)
.L_829:
        /*000c*/ 	.word	0x00000000
        /*0010*/ 	.short	0x0000
        /*0012*/ 	.short	0x0000
        /*0014*/ 	.byte	0x00, 0xf0, 0x41, 0x0a


	//----- nvinfo : EIATTR_SPARSE_MMA_MASK
	.align		4
.L_830:
        /*0018*/ 	.byte	0x03, 0x50
        /*001a*/ 	.short	0x0000


	//----- nvinfo : EIATTR_MAXREG_COUNT
	.align		4
        /*001c*/ 	.byte	0x03, 0x1b
        /*001e*/ 	.short	0x00ff


	//----- nvinfo : EIATTR_MERCURY_ISA_VERSION
	.align		4
        /*0020*/ 	.byte	0x03, 0x5f
        /*0022*/ 	.short	0x0101


	//----- nvinfo : EIATTR_EXIT_INSTR_OFFSETS
	.align		4
        /*0024*/ 	.byte	0x04, 0x1c
        /*0026*/ 	.short	(.L_832 - .L_831)


	//   ....[0]....
.L_831:
        /*0028*/ 	.word	0x00000010


	//----- nvinfo : EIATTR_MAX_THREADS
	.align		4
.L_832:
        /*002c*/ 	.byte	0x04, 0x05
        /*002e*/ 	.short	(.L_834 - .L_833)
.L_833:
        /*0030*/ 	.word	0x00000100
        /*0034*/ 	.word	0x00000001
        /*0038*/ 	.word	0x00000001


	//----- nvinfo : EIATTR_CBANK_PARAM_SIZE
	.align		4
.L_834:
        /*003c*/ 	.byte	0x03, 0x19
        /*003e*/ 	.short	0x0290


	//----- nvinfo : EIATTR_PARAM_CBANK
	.align		4
        /*0040*/ 	.byte	0x04, 0x0a
        /*0042*/ 	.short	(.L_836 - .L_835)
	.align		4
.L_835:
        /*0044*/ 	.word	index@(.nv.constant0._ZN7cutlass13device_kernelIN5flash19enable_sm80_to_sm89INS1_16FlashAttnBwdSm80INS1_25CollectiveMainloopBwdSm80ILi2ELi2EN4cute5tupleIJNS5_1CILi64EEENS7_ILi128EEENS7_ILi96EEEEEENS_10bfloat16_tEfNS_4arch4Sm80ELb1ELb0ELb1ELb0ELb0ELb0ELb0ELb0ELi2ELi2ELi4ELi2ELb0EEENS1_24CollectiveEpilogueBwdGQAISB_fSE_Li256ELb0ELb0EEENS1_25SingleTileBwdLPTSchedulerILb0ELi128ELb0EEEEEEEEEvNT_6ParamsE)
        /*0048*/ 	.short	0x0210
        /*004a*/ 	.short	0x0290


	//----- nvinfo : EIATTR_SW_WAR
	.align		4
.L_836:
        /*004c*/ 	.byte	0x04, 0x36
        /*004e*/ 	.short	(.L_838 - .L_837)
.L_837:
        /*0050*/ 	.word	0x00000008
.L_838:


//--------------------- .nv.info._ZN7cutlass13device_kernelIN5flash19enable_sm80_to_sm89INS1_16FlashAttnBwdSm80INS1_25CollectiveMainloopBwdSm80ILi2ELi2EN4cute5tupleIJNS5_1CILi64EEENS7_ILi128EEENS7_ILi96EEEEEENS_10bfloat16_tEfNS_4arch4Sm80ELb1ELb0ELb1ELb0ELb1ELb0ELb0ELb0ELi2ELi2ELi4ELi2ELb0EEENS1_24CollectiveEpilogueBwdGQAISB_fSE_Li256ELb0ELb1EEENS1_25SingleTileBwdLPTSchedulerILb0ELi128ELb1EEEEEEEEEvNT_6ParamsE --------------------------
	.section	.nv.info._ZN7cutlass13device_kernelIN5flash19enable_sm80_to_sm89INS1_16FlashAttnBwdSm80INS1_25CollectiveMainloopBwdSm80ILi2ELi2EN4cute5tupleIJNS5_1CILi64EEENS7_ILi128EEENS7_ILi96EEEEEENS_10bfloat16_tEfNS_4arch4Sm80ELb1ELb0ELb1ELb0ELb1ELb0ELb0ELb0ELi2ELi2ELi4ELi2ELb0EEENS1_24CollectiveEpilogueBwdGQAISB_fSE_Li256ELb0ELb1EEENS1_25SingleTileBwdLPTSchedulerILb0ELi128ELb1EEEEEEEEEvNT_6ParamsE,"",@"SHT_CUDA_INFO"
	.sectionflags	@""
	.align	4


	//----- nvinfo : EIATTR_CUDA_API_VERSION
	.align		4
        /*0000*/ 	.byte	0x04, 0x37
        /*0002*/ 	.short	(.L_840 - .L_839)
.L_839:
        /*0004*/ 	.word	0x00000082


	//----- nvinfo : EIATTR_KPARAM_INFO
	.align		4
.L_840:
        /*0008*/ 	.byte	0x04, 0x17
        /*000a*/ 	.short	(.L_842 - .L_841)
.L_841:
        /*000c*/ 	.word	0x00000000
        /*0010*/ 	.short	0x0000
        /*0012*/ 	.short	0x0000
        /*0014*/ 	.byte	0x00, 0xf0, 0x41, 0x0a


	//----- nvinfo : EIATTR_SPARSE_MMA_MASK
	.align		4
.L_842:
        /*0018*/ 	.byte	0x03, 0x50
        /*001a*/ 	.short	0x0000


	//----- nvinfo : EIATTR_MAXREG_COUNT
	.align		4
        /*001c*/ 	.byte	0x03, 0x1b
        /*001e*/ 	.short	0x00ff


	//----- nvinfo : EIATTR_MERCURY_ISA_VERSION
	.align		4
        /*0020*/ 	.byte	0x03, 0x5f
        /*0022*/ 	.short	0x0101


	//----- nvinfo : EIATTR_EXIT_INSTR_OFFSETS
	.align		4
        /*0024*/ 	.byte	0x04, 0x1c
        /*0026*/ 	.short	(.L_844 - .L_843)


	//   ....[0]....
.L_843:
        /*0028*/ 	.word	0x00000010


	//----- nvinfo : EIATTR_MAX_THREADS
	.align		4
.L_844:
        /*002c*/ 	.byte	0x04, 0x05
        /*002e*/ 	.short	(.L_846 - .L_845)
.L_845:
        /*0030*/ 	.word	0x00000100
        /*0034*/ 	.word	0x00000001
        /*0038*/ 	.word	0x00000001


	//----- nvinfo : EIATTR_CBANK_PARAM_SIZE
	.align		4
.L_846:
        /*003c*/ 	.byte	0x03, 0x19
        /*003e*/ 	.short	0x0290


	//----- nvinfo : EIATTR_PARAM_CBANK
	.align		4
        /*0040*/ 	.byte	0x04, 0x0a
        /*0042*/ 	.short	(.L_848 - .L_847)
	.align		4
.L_847:
        /*0044*/ 	.word	index@(.nv.constant0._ZN7cutlass13device_kernelIN5flash19enable_sm80_to_sm89INS1_16FlashAttnBwdSm80INS1_25CollectiveMainloopBwdSm80ILi2ELi2EN4cute5tupleIJNS5_1CILi64EEENS7_ILi128EEENS7_ILi96EEEEEENS_10bfloat16_tEfNS_4arch4Sm80ELb1ELb0ELb1ELb0ELb1ELb0ELb0ELb0ELi2ELi2ELi4ELi2ELb0EEENS1_24CollectiveEpilogueBwdGQAISB_fSE_Li256ELb0ELb1EEENS1_25SingleTileBwdLPTSchedulerILb0ELi128ELb1EEEEEEEEEvNT_6ParamsE)
        /*0048*/ 	.short	0x0210
        /*004a*/ 	.short	0x0290


	//----- nvinfo : EIATTR_SW_WAR
	.align		4
.L_848:
        /*004c*/ 	.byte	0x04, 0x36
        /*004e*/ 	.short	(.L_850 - .L_849)
.L_849:
        /*0050*/ 	.word	0x00000008
.L_850:


//--------------------- .nv.info._ZN7cutlass13device_kernelIN5flash22FlashAttnBwdPreprocessIN4cute5tupleIJNS3_1CILi64EEENS5_ILi96EEEEEENS_10bfloat16_tEfNS_4arch4Sm80ELb1ELb0EEEEEvNT_6ParamsE --------------------------
	.section	.nv.info._ZN7cutlass13device_kernelIN5flash22FlashAttnBwdPreprocessIN4cute5tupleIJNS3_1CILi64EEENS5_ILi96EEEEEENS_10bfloat16_tEfNS_4arch4Sm80ELb1ELb0EEEEEvNT_6ParamsE,"",@"SHT_CUDA_INFO"
	.sectionflags	@""
	.align	4


	//----- nvinfo : EIATTR_CUDA_API_VERSION
	.align		4
        /*0000*/ 	.byte	0x04, 0x37
        /*0002*/ 	.short	(.L_852 - .L_851)
.L_851:
        /*0004*/ 	.word	0x00000082


	//----- nvinfo : EIATTR_KPARAM_INFO
	.align		4
.L_852:
        /*0008*/ 	.byte	0x04, 0x17
        /*000a*/ 	.short	(.L_854 - .L_853)
.L_853:
        /*000c*/ 	.word	0x00000000
        /*0010*/ 	.short	0x0000
        /*0012*/ 	.short	0x0000
        /*0014*/ 	.byte	0x00, 0xf0, 0xc1, 0x03


	//----- nvinfo : EIATTR_SPARSE_MMA_MASK
	.align		4
.L_854:
        /*0018*/ 	.byte	0x03, 0x50
        /*001a*/ 	.short	0x0000


	//----- nvinfo : EIATTR_MAXREG_COUNT
	.align		4
        /*001c*/ 	.byte	0x03, 0x1b
        /*001e*/ 	.short	0x0080


	//----- nvinfo : EIATTR_MERCURY_ISA_VERSION
	.align		4
        /*0020*/ 	.byte	0x03, 0x5f
        /*0022*/ 	.short	0x0101


	//----- nvinfo : EIATTR_COOP_GROUP_MASK_REGIDS
	.align		4
        /*0024*/ 	.byte	0x04, 0x29
        /*0026*/ 	.short	(.L_856 - .L_855)


	//   ....[0]....
.L_855:
        /*0028*/ 	.word	0xffffffff


	//   ....[1]....
        /*002c*/ 	.word	0xffffffff


	//----- nvinfo : EIATTR_COOP_GROUP_INSTR_OFFSETS
	.align		4
.L_856:
        /*0030*/ 	.byte	0x04, 0x28
        /*0032*/ 	.short	(.L_858 - .L_857)


	//   ....[0]....
.L_857:
        /*0034*/ 	.word	0x00000c10


	//   ....[1]....
        /*0038*/ 	.word	0x00000c40


	//----- nvinfo : EIATTR_EXIT_INSTR_OFFSETS
	.align		4
.L_858:
        /*003c*/ 	.byte	0x04, 0x1c
        /*003e*/ 	.short	(.L_860 - .L_859)


	//   ....[0]....
.L_859:
        /*0040*/ 	.word	0x000010f0


	//   ....[1]....
        /*0044*/ 	.word	0x00001170


	//----- nvinfo : EIATTR_MAX_THREADS
	.align		4
.L_860:
        /*0048*/ 	.byte	0x04, 0x05
        /*004a*/ 	.short	(.L_862 - .L_861)
.L_861:
        /*004c*/ 	.word	0x00000100
        /*0050*/ 	.word	0x00000001
        /*0054*/ 	.word	0x00000001


	//----- nvinfo : EIATTR_CRS_STACK_SIZE
	.align		4
.L_862:
        /*0058*/ 	.byte	0x04, 0x1e
        /*005a*/ 	.short	(.L_864 - .L_863)
.L_863:
        /*005c*/ 	.word	0x00000000


	//----- nvinfo : EIATTR_CBANK_PARAM_SIZE
	.align		4
.L_864:
        /*0060*/ 	.byte	0x03, 0x19
        /*0062*/ 	.short	0x00f0


	//----- nvinfo : EIATTR_PARAM_CBANK
	.align		4
        /*0064*/ 	.byte	0x04, 0x0a
        /*0066*/ 	.short	(.L_866 - .L_865)
	.align		4
.L_865:
        /*0068*/ 	.word	index@(.nv.constant0._ZN7cutlass13device_kernelIN5flash22FlashAttnBwdPreprocessIN4cute5tupleIJNS3_1CILi64EEENS5_ILi96EEEEEENS_10bfloat16_tEfNS_4arch4Sm80ELb1ELb0EEEEEvNT_6ParamsE)
        /*006c*/ 	.short	0x0210
        /*006e*/ 	.short	0x00f0


	//----- nvinfo : EIATTR_SW_WAR
	.align		4
.L_866:
        /*0070*/ 	.byte	0x04, 0x36
        /*0072*/ 	.short	(.L_868 - .L_867)
.L_867:
        /*0074*/ 	.word	0x00000008
.L_868:


//--------------------- .nv.info._ZN7cutlass13device_kernelIN5flash19enable_sm80_to_sm89INS1_16FlashAttnBwdSm80INS1_25CollectiveMainloopBwdSm80ILi2ELi2EN4cute5tupleIJNS5_1CILi64EEENS7_ILi128EEENS7_ILi96EEEEEENS_10bfloat16_tEfNS_4arch4Sm80ELb1ELb0ELb1ELb1ELb0ELb0ELb0ELb0ELi2ELi2ELi4ELi2ELb0EEENS1_21CollectiveEpilogueBwdISB_SC_SE_Li256ELb1ELb0ELi2EEENS1_25SingleTileBwdLPTSchedulerILb1ELi128ELb0EEEEEEEEEvNT_6ParamsE --------------------------
	.section	.nv.info._ZN7cutlass13device_kernelIN5flash19enable_sm80_to_sm89INS1_16FlashAttnBwdSm80INS1_25CollectiveMainloopBwdSm80ILi2ELi2EN4cute5tupleIJNS5_1CILi64EEENS7_ILi128EEENS7_ILi96EEEEEENS_10bfloat16_tEfNS_4arch4Sm80ELb1ELb0ELb1ELb1ELb0ELb0ELb0ELb0ELi2ELi2ELi4ELi2ELb0EEENS1_21CollectiveEpilogueBwdISB_SC_SE_Li256ELb1ELb0ELi2EEENS1_25SingleTileBwdLPTSchedulerILb1ELi128ELb0EEEEEEEEEvNT_6ParamsE,"",@"SHT_CUDA_INFO"
	.sectionflags	@""
	.align	4


	//----- nvinfo : EIATTR_CUDA_API_VERSION
	.align		4
        /*0000*/ 	.byte	0x04, 0x37
        /*0002*/ 	.short	(.L_870 - .L_869)
.L_869:
        /*0004*/ 	.word	0x00000082


	//----- nvinfo : EIATTR_KPARAM_INFO
	.align		4
.L_870:
        /*0008*/ 	.byte	0x04, 0x17
        /*000a*/ 	.short	(.L_872 - .L_871)
.L_871:
        /*000c*/ 	.word	0x00000000
        /*0010*/ 	.short	0x0000
        /*0012*/ 	.short	0x0000
        /*0014*/ 	.byte	0x00, 0xf0, 0x21, 0x0a


	//----- nvinfo : EIATTR_SPARSE_MMA_MASK
	.align		4
.L_872:
        /*0018*/ 	.byte	0x03, 0x50
        /*001a*/ 	.short	0x0000


	//----- nvinfo : EIATTR_MAXREG_COUNT
	.align		4
        /*001c*/ 	.byte	0x03, 0x1b
        /*001e*/ 	.short	0x00ff


	//----- nvinfo : EIATTR_MERCURY_ISA_VERSION
	.align		4
        /*0020*/ 	.byte	0x03, 0x5f
        /*0022*/ 	.short	0x0101


	//----- nvinfo : EIATTR_EXIT_INSTR_OFFSETS
	.align		4
        /*0024*/ 	.byte	0x04, 0x1c
        /*0026*/ 	.short	(.L_874 - .L_873)


	//   ....[0]....
.L_873:
        /*0028*/ 	.word	0x00000010


	//----- nvinfo : EIATTR_MAX_THREADS
	.align		4
.L_874:
        /*002c*/ 	.byte	0x04, 0x05
        /*002e*/ 	.short	(.L_876 - .L_875)
.L_875:
        /*0030*/ 	.word	0x00000100
        /*0034*/ 	.word	0x00000001
        /*0038*/ 	.word	0x00000001


	//----- nvinfo : EIATTR_CBANK_PARAM_SIZE
	.align		4
.L_876:
        /*003c*/ 	.byte	0x03, 0x19
        /*003e*/ 	.short	0x0288


	//----- nvinfo : EIATTR_PARAM_CBANK
	.align		4
        /*0040*/ 	.byte	0x04, 0x0a
        /*0042*/ 	.short	(.L_878 - .L_877)
	.align		4
.L_877:
        /*0044*/ 	.word	index@(.nv.constant0._ZN7cutlass13device_kernelIN5flash19enable_sm80_to_sm89INS1_16FlashAttnBwdSm80INS1_25CollectiveMainloopBwdSm80ILi2ELi2EN4cute5tupleIJNS5_1CILi64EEENS7_ILi128EEENS7_ILi96EEEEEENS_10bfloat16_tEfNS_4arch4Sm80ELb1ELb0ELb1ELb1ELb0ELb0ELb0ELb0ELi2ELi2ELi4ELi2ELb0EEENS1_21CollectiveEpilogueBwdISB_SC_SE_Li256ELb1ELb0ELi2EEENS1_25SingleTileBwdLPTSchedulerILb1ELi128ELb0EEEEEEEEEvNT_6ParamsE)
        /*0048*/ 	.short	0x0210
        /*004a*/ 	.short	0x0288


	//----- nvinfo : EIATTR_SW_WAR
	.align		4
.L_878:
        /*004c*/ 	.byte	0x04, 0x36
        /*004e*/ 	.short	(.L_880 - .L_879)
.L_879:
        /*0050*/ 	.word	0x00000008
.L_880:


//--------------------- .nv.info._ZN7cutlass13device_kernelIN5flash19enable_sm80_to_sm89INS1_16FlashAttnBwdSm80INS1_25CollectiveMainloopBwdSm80ILi2ELi2EN4cute5tupleIJNS5_1CILi64EEENS7_ILi128EEENS7_ILi96EEEEEENS_10bfloat16_tEfNS_4arch4Sm80ELb1ELb0ELb1ELb1ELb1ELb0ELb0ELb0ELi2ELi2ELi4ELi2ELb0EEENS1_21CollectiveEpilogueBwdISB_SC_SE_Li256ELb1ELb0ELi2EEENS1_25SingleTileBwdLPTSchedulerILb1ELi128ELb1EEEEEEEEEvNT_6ParamsE --------------------------
	.section	.nv.info._ZN7cutlass13device_kernelIN5flash19enable_sm80_to_sm89INS1_16FlashAttnBwdSm80INS1_25CollectiveMainloopBwdSm80ILi2ELi2EN4cute5tupleIJNS5_1CILi64EEENS7_ILi128EEENS7_ILi96EEEEEENS_10bfloat16_tEfNS_4arch4Sm80ELb1ELb0ELb1ELb1ELb1ELb0ELb0ELb0ELi2ELi2ELi4ELi2ELb0EEENS1_21CollectiveEpilogueBwdISB_SC_SE_Li256ELb1ELb0ELi2EEENS1_25SingleTileBwdLPTSchedulerILb1ELi128ELb1EEEEEEEEEvNT_6ParamsE,"",@"SHT_CUDA_INFO"
	.sectionflags	@""
	.align	4


	//----- nvinfo : EIATTR_CUDA_API_VERSION
	.align		4
        /*0000*/ 	.byte	0x04, 0x37
        /*0002*/ 	.short	(.L_882 - .L_881)
.L_881:
        /*0004*/ 	.word	0x00000082


	//----- nvinfo : EIATTR_KPARAM_INFO
	.align		4
.L_882:
        /*0008*/ 	.byte	0x04, 0x17
        /*000a*/ 	.short	(.L_884 - .L_883)
.L_883:
        /*000c*/ 	.word	0x00000000
        /*0010*/ 	.short	0x0000
        /*0012*/ 	.short	0x0000
        /*0014*/ 	.byte	0x00, 0xf0, 0x21, 0x0a


	//----- nvinfo : EIATTR_SPARSE_MMA_MASK
	.align		4
.L_884:
        /*0018*/ 	.byte	0x03, 0x50
        /*001a*/ 	.short	0x0000


	//----- nvinfo : EIATTR_MAXREG_COUNT
	.align		4
        /*001c*/ 	.byte	0x03, 0x1b
        /*001e*/ 	.short	0x00ff


	//----- nvinfo : EIATTR_MERCURY_ISA_VERSION
	.align		4
        /*0020*/ 	.byte	0x03, 0x5f
        /*0022*/ 	.short	0x0101


	//----- nvinfo : EIATTR_EXIT_INSTR_OFFSETS
	.align		4
        /*0024*/ 	.byte	0x04, 0x1c
        /*0026*/ 	.short	(.L_886 - .L_885)


	//   ....[0]....
.L_885:
        /*0028*/ 	.word	0x00000010


	//----- nvinfo : EIATTR_MAX_THREADS
	.align		4
.L_886:
        /*002c*/ 	.byte	0x04, 0x05
        /*002e*/ 	.short	(.L_888 - .L_887)
.L_887:
        /*0030*/ 	.word	0x00000100
        /*0034*/ 	.word	0x00000001
        /*0038*/ 	.word	0x00000001


	//----- nvinfo : EIATTR_CBANK_PARAM_SIZE
	.align		4
.L_888:
        /*003c*/ 	.byte	0x03, 0x19
        /*003e*/ 	.short	0x0288


	//----- nvinfo : EIATTR_PARAM_CBANK
	.align		4
        /*0040*/ 	.byte	0x04, 0x0a
        /*0042*/ 	.short	(.L_890 - .L_889)
	.align		4
.L_889:
        /*0044*/ 	.word	index@(.nv.constant0._ZN7cutlass13device_kernelIN5flash19enable_sm80_to_sm89INS1_16FlashAttnBwdSm80INS1_25CollectiveMainloopBwdSm80ILi2ELi2EN4cute5tupleIJNS5_1CILi64EEENS7_ILi128EEENS7_ILi96EEEEEENS_10bfloat16_tEfNS_4arch4Sm80ELb1ELb0ELb1ELb1ELb1ELb0ELb0ELb0ELi2ELi2ELi4ELi2ELb0EEENS1_21CollectiveEpilogueBwdISB_SC_SE_Li256ELb1ELb0ELi2EEENS1_25SingleTileBwdLPTSchedulerILb1ELi128ELb1EEEEEEEEEvNT_6ParamsE)
        /*0048*/ 	.short	0x0210
        /*004a*/ 	.short	0x0288


	//----- nvinfo : EIATTR_SW_WAR
	.align		4
.L_890:
        /*004c*/ 	.byte	0x04, 0x36
        /*004e*/ 	.short	(.L_892 - .L_891)
.L_891:
        /*0050*/ 	.word	0x00000008
.L_892:


//--------------------- .nv.info._ZN7cutlass13device_kernelIN5flash19enable_sm80_to_sm89INS1_16FlashAttnBwdSm80INS1_25CollectiveMainloopBwdSm80ILi2ELi2EN4cute5tupleIJNS5_1CILi64EEENS7_ILi128EEENS7_ILi96EEEEEENS_10bfloat16_tEfNS_4arch4Sm80ELb1ELb0ELb1ELb1ELb0ELb0ELb0ELb0ELi2ELi2ELi4ELi2ELb0EEENS1_24CollectiveEpilogueBwdGQAISB_fSE_Li256ELb1ELb0EEENS1_25SingleTileBwdLPTSchedulerILb1ELi128ELb0EEEEEEEEEvNT_6ParamsE --------------------------
	.section	.nv.info._ZN7cutlass13device_kernelIN5flash19enable_sm80_to_sm89INS1_16FlashAttnBwdSm80INS1_25CollectiveMainloopBwdSm80ILi2ELi2EN4cute5tupleIJNS5_1CILi64EEENS7_ILi128EEENS7_ILi96EEEEEENS_10bfloat16_tEfNS_4arch4Sm80ELb1ELb0ELb1ELb1ELb0ELb0ELb0ELb0ELi2ELi2ELi4ELi2ELb0EEENS1_24CollectiveEpilogueBwdGQAISB_fSE_Li256ELb1ELb0EEENS1_25SingleTileBwdLPTSchedulerILb1ELi128ELb0EEEEEEEEEvNT_6ParamsE,"",@"SHT_CUDA_INFO"
	.sectionflags	@""
	.align	4


	//----- nvinfo : EIATTR_CUDA_API_VERSION
	.align		4
        /*0000*/ 	.byte	0x04, 0x37
        /*0002*/ 	.short	(.L_894 - .L_893)
.L_893:
        /*0004*/ 	.word	0x00000082


	//----- nvinfo : EIATTR_KPARAM_INFO
	.align		4
.L_894:
        /*0008*/ 	.byte	0x04, 0x17
        /*000a*/ 	.short	(.L_896 - .L_895)
.L_895:
        /*000c*/ 	.word	0x00000000
        /*0010*/ 	.short	0x0000
        /*0012*/ 	.short	0x0000
        /*0014*/ 	.byte	0x00, 0xf0, 0x41, 0x0a


	//----- nvinfo : EIATTR_SPARSE_MMA_MASK
	.align		4
.L_896:
        /*0018*/ 	.byte	0x03, 0x50
        /*001a*/ 	.short	0x0000


	//----- nvinfo : EIATTR_MAXREG_COUNT
	.align		4
        /*001c*/ 	.byte	0x03, 0x1b
        /*001e*/ 	.short	0x00ff


	//----- nvinfo : EIATTR_MERCURY_ISA_VERSION
	.align		4
        /*0020*/ 	.byte	0x03, 0x5f
        /*0022*/ 	.short	0x0101


	//----- nvinfo : EIATTR_EXIT_INSTR_OFFSETS
	.align		4
        /*0024*/ 	.byte	0x04, 0x1c
        /*0026*/ 	.short	(.L_898 - .L_897)


	//   ....[0]....
.L_897:
        /*0028*/ 	.word	0x00000010


	//----- nvinfo : EIATTR_MAX_THREADS
	.align		4
.L_898:
        /*002c*/ 	.byte	0x04, 0x05
        /*002e*/ 	.short	(.L_900 - .L_899)
.L_899:
        /*0030*/ 	.word	0x00000100
        /*0034*/ 	.word	0x00000001
        /*0038*/ 	.word	0x00000001


	//----- nvinfo : EIATTR_CBANK_PARAM_SIZE
	.align		4
.L_900:
        /*003c*/ 	.byte	0x03, 0x19
        /*003e*/ 	.short	0x0290


	//----- nvinfo : EIATTR_PARAM_CBANK
	.align		4
        /*0040*/ 	.byte	0x04, 0x0a
        /*0042*/ 	.short	(.L_902 - .L_901)
	.align		4
.L_901:
        /*0044*/ 	.word	index@(.nv.constant0._ZN7cutlass13device_kernelIN5flash19enable_sm80_to_sm89INS1_16FlashAttnBwdSm80INS1_25CollectiveMainloopBwdSm80ILi2ELi2EN4cute5tupleIJNS5_1CILi64EEENS7_ILi128EEENS7_ILi96EEEEEENS_10bfloat16_tEfNS_4arch4Sm80ELb1ELb0ELb1ELb1ELb0ELb0ELb0ELb0ELi2ELi2ELi4ELi2ELb0EEENS1_24CollectiveEpilogueBwdGQAISB_fSE_Li256ELb1ELb0EEENS1_25SingleTileBwdLPTSchedulerILb1ELi128ELb0EEEEEEEEEvNT_6ParamsE)
        /*0048*/ 	.short	0x0210
        /*004a*/ 	.short	0x0290


	//----- nvinfo : EIATTR_SW_WAR
	.align		4
.L_902:
        /*004c*/ 	.byte	0x04, 0x36
        /*004e*/ 	.short	(.L_904 - .L_903)
.L_903:
        /*0050*/ 	.word	0x00000008
.L_904:


//--------------------- .nv.info._ZN7cutlass13device_kernelIN5flash32FlashAttnBwdPostprocessConvertdQIN4cute5tupleIJNS3_1CILi128EEENS5_ILi96EEEEEENS_10bfloat16_tEfNS_4arch4Sm80ELi256ENS3_8TiledMMAINS3_8MMA_AtomIJNS3_30SM80_16x8x16_F32BF16BF16F32_TNEEEENS3_6LayoutINS4_IJNS5_ILi4EEENS5_ILi2EEENS5_ILi1EEEEEENS4_IJSJ_SH_NS5_ILi0EEEEEEEENS4_IJNS5_ILi64EEENS5_ILi32EEENS5_ILi16EEEEEEEELb0EEEEEvNT_6ParamsE --------------------------
	.section	.nv.info._ZN7cutlass13device_kernelIN5flash32FlashAttnBwdPostprocessConvertdQIN4cute5tupleIJNS3_1CILi128EEENS5_ILi96EEEEEENS_10bfloat16_tEfNS_4arch4Sm80ELi256ENS3_8TiledMMAINS3_8MMA_AtomIJNS3_30SM80_16x8x16_F32BF16BF16F32_TNEEEENS3_6LayoutINS4_IJNS5_ILi4EEENS5_ILi2EEENS5_ILi1EEEEEENS4_IJSJ_SH_NS5_ILi0EEEEEEEENS4_IJNS5_ILi64EEENS5_ILi32EEENS5_ILi16EEEEEEEELb0EEEEEvNT_6ParamsE,"",@"SHT_CUDA_INFO"
	.sectionflags	@""
	.align	4


	//----- nvinfo : EIATTR_CUDA_API_VERSION
	.align		4
        /*0000*/ 	.byte	0x04, 0x37
        /*0002*/ 	.short	(.L_906 - .L_905)
.L_905:
        /*0004*/ 	.word	0x00000082


	//----- nvinfo : EIATTR_KPARAM_INFO
	.align		4
.L_906:
        /*0008*/ 	.byte	0x04, 0x17
        /*000a*/ 	.short	(.L_908 - .L_907)
.L_907:
        /*000c*/ 	.word	0x00000000
        /*0010*/ 	.short	0x0000
        /*0012*/ 	.short	0x0000
        /*0014*/ 	.byte	0x00, 0xf0, 0xc1, 0x01


	//----- nvinfo : EIATTR_SPARSE_MMA_MASK
	.align		4
.L_908:
        /*0018*/ 	.byte	0x03, 0x50
        /*001a*/ 	.short	0x0000


	//----- nvinfo : EIATTR_MAXREG_COUNT
	.align		4
        /*001c*/ 	.byte	0x03, 0x1b
        /*001e*/ 	.short	0x0080


	//----- nvinfo : EIATTR_NUM_BARRIERS
	.align		4
        /*0020*/ 	.byte	0x02, 0x4c
        /*0022*/ 	.byte	0x01
	.zero		1


	//----- nvinfo : EIATTR_MERCURY_ISA_VERSION
	.align		4
        /*0024*/ 	.byte	0x03, 0x5f
        /*0026*/ 	.short	0x0101


	//----- nvinfo : EIATTR_EXIT_INSTR_OFFSETS
	.align		4
        /*0028*/ 	.byte	0x04, 0x1c
        /*002a*/ 	.short	(.L_910 - .L_909)


	//   ....[0]....
.L_909:
        /*002c*/ 	.word	0x000001b0


	//   ....[1]....
        /*0030*/ 	.word	0x00001490


	//   ....[2]....
        /*0034*/ 	.word	0x00001680


	//   ....[3]....
        /*0038*/ 	.word	0x000016a0


	//----- nvinfo : EIATTR_MAX_THREADS
	.align		4
.L_910:
        /*003c*/ 	.byte	0x04, 0x05
        /*003e*/ 	.short	(.L_912 - .L_911)
.L_911:
        /*0040*/ 	.word	0x00000100
        /*0044*/ 	.word	0x00000001
        /*0048*/ 	.word	0x00000001


	//----- nvinfo : EIATTR_CRS_STACK_SIZE
	.align		4
.L_912:
        /*004c*/ 	.byte	0x04, 0x1e
        /*004e*/ 	.short	(.L_914 - .L_913)
.L_913:
        /*0050*/ 	.word	0x00000000


	//----- nvinfo : EIATTR_CBANK_PARAM_SIZE
	.align		4
.L_914:
        /*0054*/ 	.byte	0x03, 0x19
        /*0056*/ 	.short	0x0070


	//----- nvinfo : EIATTR_PARAM_CBANK
	.align		4
        /*0058*/ 	.byte	0x04, 0x0a
        /*005a*/ 	.short	(.L_916 - .L_915)
	.align		4
.L_915:
        /*005c*/ 	.word	index@(.nv.constant0._ZN7cutlass13device_kernelIN5flash32FlashAttnBwdPostprocessConvertdQIN4cute5tupleIJNS3_1CILi128EEENS5_ILi96EEEEEENS_10bfloat16_tEfNS_4arch4Sm80ELi256ENS3_8TiledMMAINS3_8MMA_AtomIJNS3_30SM80_16x8x16_F32BF16BF16F32_TNEEEENS3_6LayoutINS4_IJNS5_ILi4EEENS5_ILi2EEENS5_ILi1EEEEEENS4_IJSJ_SH_NS5_ILi0EEEEEEEENS4_IJNS5_ILi64EEENS5_ILi32EEENS5_ILi16EEEEEEEELb0EEEEEvNT_6ParamsE)
        /*0060*/ 	.short	0x0210
        /*0062*/ 	.short	0x0070


	//----- nvinfo : EIATTR_SW_WAR
	.align		4
.L_916:
        /*0064*/ 	.byte	0x04, 0x36
        /*0066*/ 	.short	(.L_918 - .L_917)
.L_917:
        /*0068*/ 	.word	0x00000008
.L_918:


//--------------------- .nv.info._ZN7cutlass13device_kernelIN5flash32FlashAttnBwdPostprocessConvertdQIN4cute5tupleIJNS3_1CILi64EEENS5_ILi96EEEEEENS_10bfloat16_tEfNS_4arch4Sm80ELi256ENS3_8TiledMMAINS3_8MMA_AtomIJNS3_30SM80_16x8x16_F32BF16BF16F32_TNEEEENS3_6LayoutINS4_IJNS5_ILi2EEENS5_ILi4EEENS5_ILi1EEEEEENS4_IJSJ_SH_NS5_ILi0EEEEEEEENS4_IJNS5_ILi32EEESO_NS5_ILi16EEEEEEEELb0EEEEEvNT_6ParamsE --------------------------
	.section	.nv.info._ZN7cutlass13device_kernelIN5flash32FlashAttnBwdPostprocessConvertdQIN4cute5tupleIJNS3_1CILi64EEENS5_ILi96EEEEEENS_10bfloat16_tEfNS_4arch4Sm80ELi256ENS3_8TiledMMAINS3_8MMA_AtomIJNS3_30SM80_16x8x16_F32BF16BF16F32_TNEEEENS3_6LayoutINS4_IJNS5_ILi2EEENS5_ILi4EEENS5_ILi1EEEEEENS4_IJSJ_SH_NS5_ILi0EEEEEEEENS4_IJNS5_ILi32EEESO_NS5_ILi16EEEEEEEELb0EEEEEvNT_6ParamsE,"",@"SHT_CUDA_INFO"
	.sectionflags	@""
	.align	4


	//----- nvinfo : EIATTR_CUDA_API_VERSION
	.align		4
        /*0000*/ 	.byte	0x04, 0x37
        /*0002*/ 	.short	(.L_920 - .L_919)
.L_919:
        /*0004*/ 	.word	0x00000082


	//----- nvinfo : EIATTR_KPARAM_INFO
	.align		4
.L_920:
        /*0008*/ 	.byte	0x04, 0x17
        /*000a*/ 	.short	(.L_922 - .L_921)
.L_921:
        /*000c*/ 	.word	0x00000000
        /*0010*/ 	.short	0x0000
        /*0012*/ 	.short	0x0000
        /*0014*/ 	.byte	0x00, 0xf0, 0xc1, 0x01


	//----- nvinfo : EIATTR_SPARSE_MMA_MASK
	.align		4
.L_922:
        /*0018*/ 	.byte	0x03, 0x50
        /*001a*/ 	.short	0x0000


	//----- nvinfo : EIATTR_MAXREG_COUNT
	.align		4
        /*001c*/ 	.byte	0x03, 0x1b
        /*001e*/ 	.short	0x0080


	//----- nvinfo : EIATTR_NUM_BARRIERS
	.align		4
        /*0020*/ 	.byte	0x02, 0x4c
        /*0022*/ 	.byte	0x01
	.zero		1


	//----- nvinfo : EIATTR_MERCURY_ISA_VERSION
	.align		4
        /*0024*/ 	.byte	0x03, 0x5f
        /*0026*/ 	.short	0x0101


	//----- nvinfo : EIATTR_EXIT_INSTR_OFFSETS
	.align		4
        /*0028*/ 	.byte	0x04, 0x1c
        /*002a*/ 	.short	(.L_924 - .L_923)


	//   ....[0]....
.L_923:
        /*002c*/ 	.word	0x000001b0


	//   ....[1]....
        /*0030*/ 	.word	0x00000bf0


	//   ....[2]....
        /*0034*/ 	.word	0x00000f00


	//   ....[3]....
        /*0038*/ 	.word	0x00000f30


	//----- nvinfo : EIATTR_MAX_THREADS
	.align		4
.L_924:
        /*003c*/ 	.byte	0x04, 0x05
        /*003e*/ 	.short	(.L_926 - .L_925)
.L_925:
        /*0040*/ 	.word	0x00000100
        /*0044*/ 	.word	0x00000001
        /*0048*/ 	.word	0x00000001


	//----- nvinfo : EIATTR_CBANK_PARAM_SIZE
	.align		4
.L_926:
        /*004c*/ 	.byte	0x03, 0x19
        /*004e*/ 	.short	0x0070


	//----- nvinfo : EIATTR_PARAM_CBANK
	.align		4
        /*0050*/ 	.byte	0x04, 0x0a
        /*0052*/ 	.short	(.L_928 - .L_927)
	.align		4
.L_927:
        /*0054*/ 	.word	index@(.nv.constant0._ZN7cutlass13device_kernelIN5flash32FlashAttnBwdPostprocessConvertdQIN4cute5tupleIJNS3_1CILi64EEENS5_ILi96EEEEEENS_10bfloat16_tEfNS_4arch4Sm80ELi256ENS3_8TiledMMAINS3_8MMA_AtomIJNS3_30SM80_16x8x16_F32BF16BF16F32_TNEEEENS3_6LayoutINS4_IJNS5_ILi2EEENS5_ILi4EEENS5_ILi1EEEEEENS4_IJSJ_SH_NS5_ILi0EEEEEEEENS4_IJNS5_ILi32EEESO_NS5_ILi16EEEEEEEELb0EEEEEvNT_6ParamsE)
        /*0058*/ 	.short	0x0210
        /*005a*/ 	.short	0x0070


	//----- nvinfo : EIATTR_SW_WAR
	.align		4
.L_928:
        /*005c*/ 	.byte	0x04, 0x36
        /*005e*/ 	.short	(.L_930 - .L_929)
.L_929:
        /*0060*/ 	.word	0x00000008
.L_930:


//--------------------- .nv.info._ZN7cutlass13device_kernelIN5flash19enable_sm80_to_sm89INS1_16FlashAttnBwdSm80INS1_25CollectiveMainloopBwdSm80ILi2ELi2EN4cute5tupleIJNS5_1CILi64EEENS7_ILi128EEENS7_ILi96EEEEEENS_10bfloat16_tEfNS_4arch4Sm80ELb1ELb0ELb1ELb1ELb1ELb0ELb0ELb0ELi2ELi2ELi4ELi2ELb0EEENS1_24CollectiveEpilogueBwdGQAISB_fSE_Li256ELb1ELb1EEENS1_25SingleTileBwdLPTSchedulerILb1ELi128ELb1EEEEEEEEEvNT_6ParamsE --------------------------
	.section	.nv.info._ZN7cutlass13device_kernelIN5flash19enable_sm80_to_sm89INS1_16FlashAttnBwdSm80INS1_25CollectiveMainloopBwdSm80ILi2ELi2EN4cute5tupleIJNS5_1CILi64EEENS7_ILi128EEENS7_ILi96EEEEEENS_10bfloat16_tEfNS_4arch4Sm80ELb1ELb0ELb1ELb1ELb1ELb0ELb0ELb0ELi2ELi2ELi4ELi2ELb0EEENS1_24CollectiveEpilogueBwdGQAISB_fSE_Li256ELb1ELb1EEENS1_25SingleTileBwdLPTSchedulerILb1ELi128ELb1EEEEEEEEEvNT_6ParamsE,"",@"SHT_CUDA_INFO"
	.sectionflags	@""
	.align	4


	//----- nvinfo : EIATTR_CUDA_API_VERSION
	.align		4
        /*0000*/ 	.byte	0x04, 0x37
        /*0002*/ 	.short	(.L_932 - .L_931)
.L_931:
        /*0004*/ 	.word	0x00000082


	//----- nvinfo : EIATTR_KPARAM_INFO
	.align		4
.L_932:
        /*0008*/ 	.byte	0x04, 0x17
        /*000a*/ 	.short	(.L_934 - .L_933)
.L_933:
        /*000c*/ 	.word	0x00000000
        /*0010*/ 	.short	0x0000
        /*0012*/ 	.short	0x0000
        /*0014*/ 	.byte	0x00, 0xf0, 0x41, 0x0a


	//----- nvinfo : EIATTR_SPARSE_MMA_MASK
	.align		4
.L_934:
        /*0018*/ 	.byte	0x03, 0x50
        /*001a*/ 	.short	0x0000


	//----- nvinfo : EIATTR_MAXREG_COUNT
	.align		4
        /*001c*/ 	.byte	0x03, 0x1b
        /*001e*/ 	.short	0x00ff


	//----- nvinfo : EIATTR_MERCURY_ISA_VERSION
	.align		4
        /*0020*/ 	.byte	0x03, 0x5f
        /*0022*/ 	.short	0x0101


	//----- nvinfo : EIATTR_EXIT_INSTR_OFFSETS
	.align		4
        /*0024*/ 	.byte	0x04, 0x1c
        /*0026*/ 	.short	(.L_936 - .L_935)


	//   ....[0]....
.L_935:
        /*0028*/ 	.word	0x00000010


	//----- nvinfo : EIATTR_MAX_THREADS
	.align		4
.L_936:
        /*002c*/ 	.byte	0x04, 0x05
        /*002e*/ 	.short	(.L_938 - .L_937)
.L_937:
        /*0030*/ 	.word	0x00000100
        /*0034*/ 	.word	0x00000001
        /*0038*/ 	.word	0x00000001


	//----- nvinfo : EIATTR_CBANK_PARAM_SIZE
	.align		4
.L_938:
        /*003c*/ 	.byte	0x03, 0x19
        /*003e*/ 	.short	0x0290


	//----- nvinfo : EIATTR_PARAM_CBANK
	.align		4
        /*0040*/ 	.byte	0x04, 0x0a
        /*0042*/ 	.short	(.L_940 - .L_939)
	.align		4
.L_939:
        /*0044*/ 	.word	index@(.nv.constant0._ZN7cutlass13device_kernelIN5flash19enable_sm80_to_sm89INS1_16FlashAttnBwdSm80INS1_25CollectiveMainloopBwdSm80ILi2ELi2EN4cute5tupleIJNS5_1CILi64EEENS7_ILi128EEENS7_ILi96EEEEEENS_10bfloat16_tEfNS_4arch4Sm80ELb1ELb0ELb1ELb1ELb1ELb0ELb0ELb0ELi2ELi2ELi4ELi2ELb0EEENS1_24CollectiveEpilogueBwdGQAISB_fSE_Li256ELb1ELb1EEENS1_25SingleTileBwdLPTSchedulerILb1ELi128ELb1EEEEEEEEEvNT_6ParamsE)
        /*0048*/ 	.short	0x0210
        /*004a*/ 	.short	0x0290


	//----- nvinfo : EIATTR_SW_WAR
	.align		4
.L_940:
        /*004c*/ 	.byte	0x04, 0x36
        /*004e*/ 	.short	(.L_942 - .L_941)
.L_941:
        /*0050*/ 	.word	0x00000008
.L_942:


//--------------------- .nv.info._ZN7cutlass13device_kernelIN5flash22FlashAttnBwdPreprocessIN4cute5tupleIJNS3_1CILi64EEENS5_ILi96EEEEEENS_10bfloat16_tEfNS_4arch4Sm80ELb1ELb1EEEEEvNT_6ParamsE --------------------------
	.section	.nv.info._ZN7cutlass13device_kernelIN5flash22FlashAttnBwdPreprocessIN4cute5tupleIJNS3_1CILi64EEENS5_ILi96EEEEEENS_10bfloat16_tEfNS_4arch4Sm80ELb1ELb1EEEEEvNT_6ParamsE,"",@"SHT_CUDA_INFO"
	.sectionflags	@""
	.align	4


	//----- nvinfo : EIATTR_CUDA_API_VERSION
	.align		4
        /*0000*/ 	.byte	0x04, 0x37
        /*0002*/ 	.short	(.L_944 - .L_943)
.L_943:
        /*0004*/ 	.word	0x00000082


	//----- nvinfo : EIATTR_KPARAM_INFO
	.align		4
.L_944:
        /*0008*/ 	.byte	0x04, 0x17
        /*000a*/ 	.short	(.L_946 - .L_945)
.L_945:
        /*000c*/ 	.word	0x00000000
        /*0010*/ 	.short	0x0000
        /*0012*/ 	.short	0x0000
        /*0014*/ 	.byte	0x00, 0xf0, 0xc1, 0x03


	//----- nvinfo : EIATTR_SPARSE_MMA_MASK
	.align		4
.L_946:
        /*0018*/ 	.byte	0x03, 0x50
        /*001a*/ 	.short	0x0000


	//----- nvinfo : EIATTR_MAXREG_COUNT
	.align		4
        /*001c*/ 	.byte	0x03, 0x1b
        /*001e*/ 	.short	0x0080


	//----- nvinfo : EIATTR_MERCURY_ISA_VERSION
	.align		4
        /*0020*/ 	.byte	0x03, 0x5f
        /*0022*/ 	.short	0x0101


	//----- nvinfo : EIATTR_COOP_GROUP_MASK_REGIDS
	.align		4
        /*0024*/ 	.byte	0x04, 0x29
        /*0026*/ 	.short	(.L_948 - .L_947)


	//   ....[0]....
.L_947:
        /*0028*/ 	.word	0xffffffff


	//   ....[1]....
        /*002c*/ 	.word	0xffffffff


	//----- nvinfo : EIATTR_COOP_GROUP_INSTR_OFFSETS
	.align		4
.L_948:
        /*0030*/ 	.byte	0x04, 0x28
        /*0032*/ 	.short	(.L_950 - .L_949)


	//   ....[0]....
.L_949:
        /*0034*/ 	.word	0x00000e20


	//   ....[1]....
        /*0038*/ 	.word	0x00000e80


	//----- nvinfo : EIATTR_EXIT_INSTR_OFFSETS
	.align		4
.L_950:
        /*003c*/ 	.byte	0x04, 0x1c
        /*003e*/ 	.short	(.L_952 - .L_951)


	//   ....[0]....
.L_951:
        /*0040*/ 	.word	0x000001c0


	//   ....[1]....
        /*0044*/ 	.word	0x000013f0


	//   ....[2]....
        /*0048*/ 	.word	0x00001470


	//----- nvinfo : EIATTR_MAX_THREADS
	.align		4
.L_952:
        /*004c*/ 	.byte	0x04, 0x05
        /*004e*/ 	.short	(.L_954 - .L_953)
.L_953:
        /*0050*/ 	.word	0x00000100
        /*0054*/ 	.word	0x00000001
        /*0058*/ 	.word	0x00000001


	//----- nvinfo : EIATTR_CRS_STACK_SIZE
	.align		4
.L_954:
        /*005c*/ 	.byte	0x04, 0x1e
        /*005e*/ 	.short	(.L_956 - .L_955)
.L_955:
        /*0060*/ 	.word	0x00000000


	//----- nvinfo : EIATTR_CBANK_PARAM_SIZE
	.align		4
.L_956:
        /*0064*/ 	.byte	0x03, 0x19
        /*0066*/ 	.short	0x00f0


	//----- nvinfo : EIATTR_PARAM_CBANK
	.align		4
        /*0068*/ 	.byte	0x04, 0x0a
        /*006a*/ 	.short	(.L_958 - .L_957)
	.align		4
.L_957:
        /*006c*/ 	.word	index@(.nv.constant0._ZN7cutlass13device_kernelIN5flash22FlashAttnBwdPreprocessIN4cute5tupleIJNS3_1CILi64EEENS5_ILi96EEEEEENS_10bfloat16_tEfNS_4arch4Sm80ELb1ELb1EEEEEvNT_6ParamsE)
        /*0070*/ 	.short	0x0210
        /*0072*/ 	.short	0x00f0


	//----- nvinfo : EIATTR_SW_WAR
	.align		4
.L_958:
        /*0074*/ 	.byte	0x04, 0x36
        /*0076*/ 	.short	(.L_960 - .L_959)
.L_959:
        /*0078*/ 	.word	0x00000008
.L_960:


//--------------------- .nv.callgraph             --------------------------
	.section	.nv.callgraph,"",@"SHT_CUDA_CALLGRAPH"
	.align	4
	.sectionentsize	8
	.align		4
        /*0000*/ 	.word	0x00000000
	.align		4
        /*0004*/ 	.word	0xffffffff
	.align		4
        /*0008*/ 	.word	0x00000000
	.align		4
        /*000c*/ 	.word	0xfffffffe
	.align		4
        /*0010*/ 	.word	0x00000000
	.align		4
        /*0014*/ 	.word	0xfffffffd
	.align		4
        /*0018*/ 	.word	0x00000000
	.align		4
        /*001c*/ 	.word	0xfffffffc


//--------------------- .nv.constant4             --------------------------
	.section	.nv.constant4,"a",@progbits
	.align	8
	.align		8
.nv.constant4:
        /*0000*/ 	.dword	_ZN73_INTERNAL_7cad860e_37_flash_bwd_hdim96_bf16_softcap_sm80_cu_744032ad_32324cuda3std3__45__cpo5beginE
	.align		8
        /*0008*/ 	.dword	_ZN73_INTERNAL_7cad860e_37_flash_bwd_hdim96_bf16_softcap_sm80_cu_744032ad_32324cuda3std3__45__cpo3endE
	.align		8
        /*0010*/ 	.dword	_ZN73_INTERNAL_7cad860e_37_flash_bwd_hdim96_bf16_softcap_sm80_cu_744032ad_32324cuda3std3__45__cpo6cbeginE
	.align		8
        /*0018*/ 	.dword	_ZN73_INTERNAL_7cad860e_37_flash_bwd_hdim96_bf16_softcap_sm80_cu_744032ad_32324cuda3std3__45__cpo4cendE
	.align		8
        /*0020*/ 	.dword	_ZN73_INTERNAL_7cad860e_37_flash_bwd_hdim96_bf16_softcap_sm80_cu_744032ad_32324cuda3std3__475_GLOBAL__N__7cad860e_37_flash_bwd_hdim96_bf16_softcap_sm80_cu_744032ad_32326ignoreE
	.align		8
        /*0028*/ 	.dword	_ZN73_INTERNAL_7cad860e_37_flash_bwd_hdim96_bf16_softcap_sm80_cu_744032ad_32324cuda3std3__419piecewise_constructE
	.align		8
        /*0030*/ 	.dword	_ZN73_INTERNAL_7cad860e_37_flash_bwd_hdim96_bf16_softcap_sm80_cu_744032ad_32324cuda3std3__48in_placeE
	.align		8
        /*0038*/ 	.dword	_ZN73_INTERNAL_7cad860e_37_flash_bwd_hdim96_bf16_softcap_sm80_cu_744032ad_32324cuda3std6ranges3__45__cpo4swapE
	.align		8
        /*0040*/ 	.dword	_ZN73_INTERNAL_7cad860e_37_flash_bwd_hdim96_bf16_softcap_sm80_cu_744032ad_32324cuda3std6ranges3__45__cpo9iter_moveE
	.align		8
        /*0048*/ 	.dword	_ZN73_INTERNAL_7cad860e_37_flash_bwd_hdim96_bf16_softcap_sm80_cu_744032ad_32324cute7productE
	.align		8
        /*0050*/ 	.dword	_ZN73_INTERNAL_7cad860e_37_flash_bwd_hdim96_bf16_softcap_sm80_cu_744032ad_32324cute1_E


//--------------------- .text._ZN7cutlass13device_kernelIN5flash19enable_sm80_to_sm89INS1_16FlashAttnBwdSm80INS1_25CollectiveMainloopBwdSm80ILi2ELi1EN4cute5tupleIJNS5_1CILi64EEENS7_ILi128EEENS7_ILi96EEEEEENS_10bfloat16_tEfNS_4arch4Sm80ELb0ELb0ELb1ELb0ELb0ELb0ELb0ELb0ELi2ELi2ELi4ELi2ELb1EEENS1_21CollectiveEpilogueBwdISB_SC_SE_Li256ELb0ELb0ELi2EEENS1_19SingleTileSchedulerILb0ELb0ELb0ELi128EEEEEEEEEvNT_6ParamsE --------------------------
	.section	.text._ZN7cutlass13device_kernelIN5flash19enable_sm80_to_sm89INS1_16FlashAttnBwdSm80INS1_25CollectiveMainloopBwdSm80ILi2ELi1EN4cute5tupleIJNS5_1CILi64EEENS7_ILi128EEENS7_ILi96EEEEEENS_10bfloat16_tEfNS_4arch4Sm80ELb0ELb0ELb1ELb0ELb0ELb0ELb0ELb0ELi2ELi2ELi4ELi2ELb1EEENS1_21CollectiveEpilogueBwdISB_SC_SE_Li256ELb0ELb0ELi2EEENS1_19SingleTileSchedulerILb0ELb0ELb0ELi128EEEEEEEEEvNT_6ParamsE,"ax",@progbits
	.align	128
.text._ZN7cutlass13device_kernelIN5flash19enable_sm80_to_sm89INS1_16FlashAttnBwdSm80INS1_25CollectiveMainloopBwdSm80ILi2ELi1EN4cute5tupleIJNS5_1CILi64EEENS7_ILi128EEENS7_ILi96EEEEEENS_10bfloat16_tEfNS_4arch4Sm80ELb0ELb0ELb1ELb0ELb0ELb0ELb0ELb0ELi2ELi2ELi4ELi2ELb1EEENS1_21CollectiveEpilogueBwdISB_SC_SE_Li256ELb0ELb0ELi2EEENS1_19SingleTileSchedulerILb0ELb0ELb0ELi128EEEEEEEEEvNT_6ParamsE:
        .type           _ZN7cutlass13device_kernelIN5flash19enable_sm80_to_sm89INS1_16FlashAttnBwdSm80INS1_25CollectiveMainloopBwdSm80ILi2ELi1EN4cute5tupleIJNS5_1CILi64EEENS7_ILi128EEENS7_ILi96EEEEEENS_10bfloat16_tEfNS_4arch4Sm80ELb0ELb0ELb1ELb0ELb0ELb0ELb0ELb0ELi2ELi2ELi4ELi2ELb1EEENS1_21CollectiveEpilogueBwdISB_SC_SE_Li256ELb0ELb0ELi2EEENS1_19SingleTileSchedulerILb0ELb0ELb0ELi128EEEEEEEEEvNT_6ParamsE,@function
        .size           _ZN7cutlass13device_kernelIN5flash19enable_sm80_to_sm89INS1_16FlashAttnBwdSm80INS1_25CollectiveMainloopBwdSm80ILi2ELi1EN4cute5tupleIJNS5_1CILi64EEENS7_ILi128EEENS7_ILi96EEEEEENS_10bfloat16_tEfNS_4arch4Sm80ELb0ELb0ELb1ELb0ELb0ELb0ELb0ELb0ELi2ELi2ELi4ELi2ELb1EEENS1_21CollectiveEpilogueBwdISB_SC_SE_Li256ELb0ELb0ELi2EEENS1_19SingleTileSchedulerILb0ELb0ELb0ELi128EEEEEEEEEvNT_6ParamsE,(.L_x_75 - _ZN7cutlass13device_kernelIN5flash19enable_sm80_to_sm89INS1_16FlashAttnBwdSm80INS1_25CollectiveMainloopBwdSm80ILi2ELi1EN4cute5tupleIJNS5_1CILi64EEENS7_ILi128EEENS7_ILi96EEEEEENS_10bfloat16_tEfNS_4arch4Sm80ELb0ELb0ELb1ELb0ELb0ELb0ELb0ELb0ELi2ELi2ELi4ELi2ELb1EEENS1_21CollectiveEpilogueBwdISB_SC_SE_Li256ELb0ELb0ELi2EEENS1_19SingleTileSchedulerILb0ELb0ELb0ELi128EEEEEEEEEvNT_6ParamsE)
        .other          _ZN7cutlass13device_kernelIN5flash19enable_sm80_to_sm89INS1_16FlashAttnBwdSm80INS1_25CollectiveMainloopBwdSm80ILi2ELi1EN4cute5tupleIJNS5_1CILi64EEENS7_ILi128EEENS7_ILi96EEEEEENS_10bfloat16_tEfNS_4arch4Sm80ELb0ELb0ELb1ELb0ELb0ELb0ELb0ELb0ELi2ELi2ELi4ELi2ELb1EEENS1_21CollectiveEpilogueBwdISB_SC_SE_Li256ELb0ELb0ELi2EEENS1_19SingleTileSchedulerILb0ELb0ELb0ELi128EEEEEEEEEvNT_6ParamsE,@"STO_CUDA_ENTRY STV_DEFAULT"
_ZN7cutlass13device_kernelIN5flash19enable_sm80_to_sm89INS1_16FlashAttnBwdSm80INS1_25CollectiveMainloopBwdSm80ILi2ELi1EN4cute5tupleIJNS5_1CILi64EEENS7_ILi128EEENS7_ILi96EEEEEENS_10bfloat16_tEfNS_4arch4Sm80ELb0ELb0ELb1ELb0ELb0ELb0ELb0ELb0ELi2ELi2ELi4ELi2ELb1EEENS1_21CollectiveEpilogueBwdISB_SC_SE_Li256ELb0ELb0ELi2EEENS1_19SingleTileSchedulerILb0ELb0ELb0ELi128EEEEEEEEEvNT_6ParamsE:
[----:B------:R-:W-:Y:S01]  /*0000*/  LDC R1, c[0x0][0x28] ;  /* 0x00000a00ff017b82 */ /* 0x000fe20000000800 */
[----:B------:R-:W-:Y:S05]  /*0010*/  EXIT ;  /* 0x000000000000794d */ /* 0x000fea0003800000 */
.L_x_0:
[----:B------:R-:W-:-:S00]  /*0020*/  BRA `(.L_x_0) ;  /* 0xfffffffc00fc7947 */ /* 0x000fc0000383ffff */
[----:B------:R-:W-:-:S00]  /*0030*/  NOP ;  /* 0x0000000000007918 */ /* 0x000fc00000000000 */
        /* <DEDUP_REMOVED lines=12> */
.L_x_75:


//--------------------- .text._ZN7cutlass13device_kernelIN5flash19enable_sm80_to_sm89INS1_16FlashAttnBwdSm80INS1_25CollectiveMainloopBwdSm80ILi2ELi1EN4cute5tupleIJNS5_1CILi64EEENS7_ILi128EEENS7_ILi96EEEEEENS_10bfloat16_tEfNS_4arch4Sm80ELb0ELb0ELb1ELb0ELb1ELb0ELb0ELb0ELi2ELi2ELi4ELi2ELb1EEENS1_21CollectiveEpilogueBwdISB_SC_SE_Li256ELb0ELb0ELi2EEENS1_19SingleTileSchedulerILb0ELb0ELb0ELi128EEEEEEEEEvNT_6ParamsE --------------------------
	.section	.text._ZN7cutlass13device_kernelIN5flash19enable_sm80_to_sm89INS1_16FlashAttnBwdSm80INS1_25CollectiveMainloopBwdSm80ILi2ELi1EN4cute5tupleIJNS5_1CILi64EEENS7_ILi128EEENS7_ILi96EEEEEENS_10bfloat16_tEfNS_4arch4Sm80ELb0ELb0ELb1ELb0ELb1ELb0ELb0ELb0ELi2ELi2ELi4ELi2ELb1EEENS1_21CollectiveEpilogueBwdISB_SC_SE_Li256ELb0ELb0ELi2EEENS1_19SingleTileSchedulerILb0ELb0ELb0ELi128EEEEEEEEEvNT_6ParamsE,"ax",@progbits
	.align	128
.text._ZN7cutlass13device_kernelIN5flash19enable_sm80_to_sm89INS1_16FlashAttnBwdSm80INS1_25CollectiveMainloopBwdSm80ILi2ELi1EN4cute5tupleIJNS5_1CILi64EEENS7_ILi128EEENS7_ILi96EEEEEENS_10bfloat16_tEfNS_4arch4Sm80ELb0ELb0ELb1ELb0ELb1ELb0ELb0ELb0ELi2ELi2ELi4ELi2ELb1EEENS1_21CollectiveEpilogueBwdISB_SC_SE_Li256ELb0ELb0ELi2EEENS1_19SingleTileSchedulerILb0ELb0ELb0ELi128EEEEEEEEEvNT_6ParamsE:
        .type           _ZN7cutlass13device_kernelIN5flash19enable_sm80_to_sm89INS1_16FlashAttnBwdSm80INS1_25CollectiveMainloopBwdSm80ILi2ELi1EN4cute5tupleIJNS5_1CILi64EEENS7_ILi128EEENS7_ILi96EEEEEENS_10bfloat16_tEfNS_4arch4Sm80ELb0ELb0ELb1ELb0ELb1ELb0ELb0ELb0ELi2ELi2ELi4ELi2ELb1EEENS1_21CollectiveEpilogueBwdISB_SC_SE_Li256ELb0ELb0ELi2EEENS1_19SingleTileSchedulerILb0ELb0ELb0ELi128EEEEEEEEEvNT_6ParamsE,@function
        .size           _ZN7cutlass13device_kernelIN5flash19enable_sm80_to_sm89INS1_16FlashAttnBwdSm80INS1_25CollectiveMainloopBwdSm80ILi2ELi1EN4cute5tupleIJNS5_1CILi64EEENS7_ILi128EEENS7_ILi96EEEEEENS_10bfloat16_tEfNS_4arch4Sm80ELb0ELb0ELb1ELb0ELb1ELb0ELb0ELb0ELi2ELi2ELi4ELi2ELb1EEENS1_21CollectiveEpilogueBwdISB_SC_SE_Li256ELb0ELb0ELi2EEENS1_19SingleTileSchedulerILb0ELb0ELb0ELi128EEEEEEEEEvNT_6ParamsE,(.L_x_76 - _ZN7cutlass13device_kernelIN5flash19enable_sm80_to_sm89INS1_16FlashAttnBwdSm80INS1_25CollectiveMainloopBwdSm80ILi2ELi1EN4cute5tupleIJNS5_1CILi64EEENS7_ILi128EEENS7_ILi96EEEEEENS_10bfloat16_tEfNS_4arch4Sm80ELb0ELb0ELb1ELb0ELb1ELb0ELb0ELb0ELi2ELi2ELi4ELi2ELb1EEENS1_21CollectiveEpilogueBwdISB_SC_SE_Li256ELb0ELb0ELi2EEENS1_19SingleTileSchedulerILb0ELb0ELb0ELi128EEEEEEEEEvNT_6ParamsE)
        .other          _ZN7cutlass13device_kernelIN5flash19enable_sm80_to_sm89INS1_16FlashAttnBwdSm80INS1_25CollectiveMainloopBwdSm80ILi2ELi1EN4cute5tupleIJNS5_1CILi64EEENS7_ILi128EEENS7_ILi96EEEEEENS_10bfloat16_tEfNS_4arch4Sm80ELb0ELb0ELb1ELb0ELb1ELb0ELb0ELb0ELi2ELi2ELi4ELi2ELb1EEENS1_21CollectiveEpilogueBwdISB_SC_SE_Li256ELb0ELb0ELi2EEENS1_19SingleTileSchedulerILb0ELb0ELb0ELi128EEEEEEEEEvNT_6ParamsE,@"STO_CUDA_ENTRY STV_DEFAULT"
_ZN7cutlass13device_kernelIN5flash19enable_sm80_to_sm89INS1_16FlashAttnBwdSm80INS1_25CollectiveMainloopBwdSm80ILi2ELi1EN4cute5tupleIJNS5_1CILi64EEENS7_ILi128EEENS7_ILi96EEEEEENS_10bfloat16_tEfNS_4arch4Sm80ELb0ELb0ELb1ELb0ELb1ELb0ELb0ELb0ELi2ELi2ELi4ELi2ELb1EEENS1_21CollectiveEpilogueBwdISB_SC_SE_Li256ELb0ELb0ELi2EEENS1_19SingleTileSchedulerILb0ELb0ELb0ELi128EEEEEEEEEvNT_6ParamsE:
[----:B------:R-:W-:Y:S01]  /*0000*/  LDC R1, c[0x0][0x28] ;  /* 0x00000a00ff017b82 */ /* 0x000fe20000000800 */
[----:B------:R-:W-:Y:S05]  /*0010*/  EXIT ;  /* 0x000000000000794d */ /* 0x000fea0003800000 */
.L_x_1:
        /* <DEDUP_REMOVED lines=14> */
.L_x_76:


//--------------------- .text._ZN7cutlass13device_kernelIN5flash19enable_sm80_to_sm89INS1_16FlashAttnBwdSm80INS1_25CollectiveMainloopBwdSm80ILi2ELi1EN4cute5tupleIJNS5_1CILi64EEENS7_ILi128EEENS7_ILi96EEEEEENS_10bfloat16_tEfNS_4arch4Sm80ELb0ELb0ELb1ELb0ELb0ELb0ELb0ELb0ELi2ELi2ELi4ELi2ELb1EEENS1_24CollectiveEpilogueBwdGQAISB_fSE_Li256ELb0ELb0EEENS1_19SingleTileSchedulerILb0ELb0ELb0ELi128EEEEEEEEEvNT_6ParamsE --------------------------
	.section	.text._ZN7cutlass13device_kernelIN5flash19enable_sm80_to_sm89INS1_16FlashAttnBwdSm80INS1_25CollectiveMainloopBwdSm80ILi2ELi1EN4cute5tupleIJNS5_1CILi64EEENS7_ILi128EEENS7_ILi96EEEEEENS_10bfloat16_tEfNS_4arch4Sm80ELb0ELb0ELb1ELb0ELb0ELb0ELb0ELb0ELi2ELi2ELi4ELi2ELb1EEENS1_24CollectiveEpilogueBwdGQAISB_fSE_Li256ELb0ELb0EEENS1_19SingleTileSchedulerILb0ELb0ELb0ELi128EEEEEEEEEvNT_6ParamsE,"ax",@progbits
	.align	128
.text._ZN7cutlass13device_kernelIN5flash19enable_sm80_to_sm89INS1_16FlashAttnBwdSm80INS1_25CollectiveMainloopBwdSm80ILi2ELi1EN4cute5tupleIJNS5_1CILi64EEENS7_ILi128EEENS7_ILi96EEEEEENS_10bfloat16_tEfNS_4arch4Sm80ELb0ELb0ELb1ELb0ELb0ELb0ELb0ELb0ELi2ELi2ELi4ELi2ELb1EEENS1_24CollectiveEpilogueBwdGQAISB_fSE_Li256ELb0ELb0EEENS1_19SingleTileSchedulerILb0ELb0ELb0ELi128EEEEEEEEEvNT_6ParamsE:
        .type           _ZN7cutlass13device_kernelIN5flash19enable_sm80_to_sm89INS1_16FlashAttnBwdSm80INS1_25CollectiveMainloopBwdSm80ILi2ELi1EN4cute5tupleIJNS5_1CILi64EEENS7_ILi128EEENS7_ILi96EEEEEENS_10bfloat16_tEfNS_4arch4Sm80ELb0ELb0ELb1ELb0ELb0ELb0ELb0ELb0ELi2ELi2ELi4ELi2ELb1EEENS1_24CollectiveEpilogueBwdGQAISB_fSE_Li256ELb0ELb0EEENS1_19SingleTileSchedulerILb0ELb0ELb0ELi128EEEEEEEEEvNT_6ParamsE,@function
        .size           _ZN7cutlass13device_kernelIN5flash19enable_sm80_to_sm89INS1_16FlashAttnBwdSm80INS1_25CollectiveMainloopBwdSm80ILi2ELi1EN4cute5tupleIJNS5_1CILi64EEENS7_ILi128EEENS7_ILi96EEEEEENS_10bfloat16_tEfNS_4arch4Sm80ELb0ELb0ELb1ELb0ELb0ELb0ELb0ELb0ELi2ELi2ELi4ELi2ELb1EEENS1_24CollectiveEpilogueBwdGQAISB_fSE_Li256ELb0ELb0EEENS1_19SingleTileSchedulerILb0ELb0ELb0ELi128EEEEEEEEEvNT_6ParamsE,(.L_x_77 - _ZN7cutlass13device_kernelIN5flash19enable_sm80_to_sm89INS1_16FlashAttnBwdSm80INS1_25CollectiveMainloopBwdSm80ILi2ELi1EN4cute5tupleIJNS5_1CILi64EEENS7_ILi128EEENS7_ILi96EEEEEENS_10bfloat16_tEfNS_4arch4Sm80ELb0ELb0ELb1ELb0ELb0ELb0ELb0ELb0ELi2ELi2ELi4ELi2ELb1EEENS1_24CollectiveEpilogueBwdGQAISB_fSE_Li256ELb0ELb0EEENS1_19SingleTileSchedulerILb0ELb0ELb0ELi128EEEEEEEEEvNT_6ParamsE)
        .other          _ZN7cutlass13device_kernelIN5flash19enable_sm80_to_sm89INS1_16FlashAttnBwdSm80INS1_25CollectiveMainloopBwdSm80ILi2ELi1EN4cute5tupleIJNS5_1CILi64EEENS7_ILi128EEENS7_ILi96EEEEEENS_10bfloat16_tEfNS_4arch4Sm80ELb0ELb0ELb1ELb0ELb0ELb0ELb0ELb0ELi2ELi2ELi4ELi2ELb1EEENS1_24CollectiveEpilogueBwdGQAISB_fSE_Li256ELb0ELb0EEENS1_19SingleTileSchedulerILb0ELb0ELb0ELi128EEEEEEEEEvNT_6ParamsE,@"STO_CUDA_ENTRY STV_DEFAULT"
_ZN7cutlass13device_kernelIN5flash19enable_sm80_to_sm89INS1_16FlashAttnBwdSm80INS1_25CollectiveMainloopBwdSm80ILi2ELi1EN4cute5tupleIJNS5_1CILi64EEENS7_ILi128EEENS7_ILi96EEEEEENS_10bfloat16_tEfNS_4arch4Sm80ELb0ELb0ELb1ELb0ELb0ELb0ELb0ELb0ELi2ELi2ELi4ELi2ELb1EEENS1_24CollectiveEpilogueBwdGQAISB_fSE_Li256ELb0ELb0EEENS1_19SingleTileSchedulerILb0ELb0ELb0ELi128EEEEEEEEEvNT_6ParamsE:
[----:B------:R-:W-:Y:S01]  /*0000*/  LDC R1, c[0x0][0x28] ;  /* 0x00000a00ff017b82 */ /* 0x000fe20000000800 */
[----:B------:R-:W-:Y:S05]  /*0010*/  EXIT ;  /* 0x000000000000794d */ /* 0x000fea0003800000 */
.L_x_2:
        /* <DEDUP_REMOVED lines=14> */
.L_x_77:


//--------------------- .text._ZN7cutlass13device_kernelIN5flash19enable_sm80_to_sm89INS1_16FlashAttnBwdSm80INS1_25CollectiveMainloopBwdSm80ILi2ELi1EN4cute5tupleIJNS5_1CILi64EEENS7_ILi128EEENS7_ILi96EEEEEENS_10bfloat16_tEfNS_4arch4Sm80ELb0ELb0ELb1ELb0ELb1ELb0ELb0ELb0ELi2ELi2ELi4ELi2ELb1EEENS1_24CollectiveEpilogueBwdGQAISB_fSE_Li256ELb0ELb1EEENS1_19SingleTileSchedulerILb0ELb0ELb0ELi128EEEEEEEEEvNT_6ParamsE --------------------------
	.section	.text._ZN7cutlass13device_kernelIN5flash19enable_sm80_to_sm89INS1_16FlashAttnBwdSm80INS1_25CollectiveMainloopBwdSm80ILi2ELi1EN4cute5tupleIJNS5_1CILi64EEENS7_ILi128EEENS7_ILi96EEEEEENS_10bfloat16_tEfNS_4arch4Sm80ELb0ELb0ELb1ELb0ELb1ELb0ELb0ELb0ELi2ELi2ELi4ELi2ELb1EEENS1_24CollectiveEpilogueBwdGQAISB_fSE_Li256ELb0ELb1EEENS1_19SingleTileSchedulerILb0ELb0ELb0ELi128EEEEEEEEEvNT_6ParamsE,"ax",@progbits
	.align	128
.text._ZN7cutlass13device_kernelIN5flash19enable_sm80_to_sm89INS1_16FlashAttnBwdSm80INS1_25CollectiveMainloopBwdSm80ILi2ELi1EN4cute5tupleIJNS5_1CILi64EEENS7_ILi128EEENS7_ILi96EEEEEENS_10bfloat16_tEfNS_4arch4Sm80ELb0ELb0ELb1ELb0ELb1ELb0ELb0ELb0ELi2ELi2ELi4ELi2ELb1EEENS1_24CollectiveEpilogueBwdGQAISB_fSE_Li256ELb0ELb1EEENS1_19SingleTileSchedulerILb0ELb0ELb0ELi128EEEEEEEEEvNT_6ParamsE:
        .type           _ZN7cutlass13device_kernelIN5flash19enable_sm80_to_sm89INS1_16FlashAttnBwdSm80INS1_25CollectiveMainloopBwdSm80ILi2ELi1EN4cute5tupleIJNS5_1CILi64EEENS7_ILi128EEENS7_ILi96EEEEEENS_10bfloat16_tEfNS_4arch4Sm80ELb0ELb0ELb1ELb0ELb1ELb0ELb0ELb0ELi2ELi2ELi4ELi2ELb1EEENS1_24CollectiveEpilogueBwdGQAISB_fSE_Li256ELb0ELb1EEENS1_19SingleTileSchedulerILb0ELb0ELb0ELi128EEEEEEEEEvNT_6ParamsE,@function
        .size           _ZN7cutlass13device_kernelIN5flash19enable_sm80_to_sm89INS1_16FlashAttnBwdSm80INS1_25CollectiveMainloopBwdSm80ILi2ELi1EN4cute5tupleIJNS5_1CILi64EEENS7_ILi128EEENS7_ILi96EEEEEENS_10bfloat16_tEfNS_4arch4Sm80ELb0ELb0ELb1ELb0ELb1ELb0ELb0ELb0ELi2ELi2ELi4ELi2ELb1EEENS1_24CollectiveEpilogueBwdGQAISB_fSE_Li256ELb0ELb1EEENS1_19SingleTileSchedulerILb0ELb0ELb0ELi128EEEEEEEEEvNT_6ParamsE,(.L_x_78 - _ZN7cutlass13device_kernelIN5flash19enable_sm80_to_sm89INS1_16FlashAttnBwdSm80INS1_25CollectiveMainloopBwdSm80ILi2ELi1EN4cute5tupleIJNS5_1CILi64EEENS7_ILi128EEENS7_ILi96EEEEEENS_10bfloat16_tEfNS_4arch4Sm80ELb0ELb0ELb1ELb0ELb1ELb0ELb0ELb0ELi2ELi2ELi4ELi2ELb1EEENS1_24CollectiveEpilogueBwdGQAISB_fSE_Li256ELb0ELb1EEENS1_19SingleTileSchedulerILb0ELb0ELb0ELi128EEEEEEEEEvNT_6ParamsE)
        .other          _ZN7cutlass13device_kernelIN5flash19enable_sm80_to_sm89INS1_16FlashAttnBwdSm80INS1_25CollectiveMainloopBwdSm80ILi2ELi1EN4cute5tupleIJNS5_1CILi64EEENS7_ILi128EEENS7_ILi96EEEEEENS_10bfloat16_tEfNS_4arch4Sm80ELb0ELb0ELb1ELb0ELb1ELb0ELb0ELb0ELi2ELi2ELi4ELi2ELb1EEENS1_24CollectiveEpilogueBwdGQAISB_fSE_Li256ELb0ELb1EEENS1_19SingleTileSchedulerILb0ELb0ELb0ELi128EEEEEEEEEvNT_6ParamsE,@"STO_CUDA_ENTRY STV_DEFAULT"
_ZN7cutlass13device_kernelIN5flash19enable_sm80_to_sm89INS1_16FlashAttnBwdSm80INS1_25CollectiveMainloopBwdSm80ILi2ELi1EN4cute5tupleIJNS5_1CILi64EEENS7_ILi128EEENS7_ILi96EEEEEENS_10bfloat16_tEfNS_4arch4Sm80ELb0ELb0ELb1ELb0ELb1ELb0ELb0ELb0ELi2ELi2ELi4ELi2ELb1EEENS1_24CollectiveEpilogueBwdGQAISB_fSE_Li256ELb0ELb1EEENS1_19SingleTileSchedulerILb0ELb0ELb0ELi128EEEEEEEEEvNT_6ParamsE:
[----:B------:R-:W-:Y:S01]  /*0000*/  LDC R1, c[0x0][0x28] ;  /* 0x00000a00ff017b82 */ /* 0x000fe20000000800 */
[----:B------:R-:W-:Y:S05]  /*0010*/  EXIT ;  /* 0x000000000000794d */ /* 0x000fea0003800000 */
.L_x_3:
        /* <DEDUP_REMOVED lines=14> */
.L_x_78:


//--------------------- .text._ZN7cutlass13device_kernelIN5flash19enable_sm80_to_sm89INS1_16FlashAttnBwdSm80INS1_25CollectiveMainloopBwdSm80ILi2ELi1EN4cute5tupleIJNS5_1CILi64EEENS7_ILi128EEENS7_ILi96EEEEEENS_10bfloat16_tEfNS_4arch4Sm80ELb0ELb0ELb1ELb1ELb0ELb0ELb0ELb0ELi2ELi2ELi4ELi2ELb1EEENS1_21CollectiveEpilogueBwdISB_SC_SE_Li256ELb1ELb0ELi2EEENS1_19SingleTileSchedulerILb1ELb0ELb0ELi128EEEEEEEEEvNT_6ParamsE --------------------------
	.section	.text._ZN7cutlass13device_kernelIN5flash19enable_sm80_to_sm89INS1_16FlashAttnBwdSm80INS1_25CollectiveMainloopBwdSm80ILi2ELi1EN4cute5tupleIJNS5_1CILi64EEENS7_ILi128EEENS7_ILi96EEEEEENS_10bfloat16_tEfNS_4arch4Sm80ELb0ELb0ELb1ELb1ELb0ELb0ELb0ELb0ELi2ELi2ELi4ELi2ELb1EEENS1_21CollectiveEpilogueBwdISB_SC_SE_Li256ELb1ELb0ELi2EEENS1_19SingleTileSchedulerILb1ELb0ELb0ELi128EEEEEEEEEvNT_6ParamsE,"ax",@progbits
	.align	128
.text._ZN7cutlass13device_kernelIN5flash19enable_sm80_to_sm89INS1_16FlashAttnBwdSm80INS1_25CollectiveMainloopBwdSm80ILi2ELi1EN4cute5tupleIJNS5_1CILi64EEENS7_ILi128EEENS7_ILi96EEEEEENS_10bfloat16_tEfNS_4arch4Sm80ELb0ELb0ELb1ELb1ELb0ELb0ELb0ELb0ELi2ELi2ELi4ELi2ELb1EEENS1_21CollectiveEpilogueBwdISB_SC_SE_Li256ELb1ELb0ELi2EEENS1_19SingleTileSchedulerILb1ELb0ELb0ELi128EEEEEEEEEvNT_6ParamsE:
        .type           _ZN7cutlass13device_kernelIN5flash19enable_sm80_to_sm89INS1_16FlashAttnBwdSm80INS1_25CollectiveMainloopBwdSm80ILi2ELi1EN4cute5tupleIJNS5_1CILi64EEENS7_ILi128EEENS7_ILi96EEEEEENS_10bfloat16_tEfNS_4arch4Sm80ELb0ELb0ELb1ELb1ELb0ELb0ELb0ELb0ELi2ELi2ELi4ELi2ELb1EEENS1_21CollectiveEpilogueBwdISB_SC_SE_Li256ELb1ELb0ELi2EEENS1_19SingleTileSchedulerILb1ELb0ELb0ELi128EEEEEEEEEvNT_6ParamsE,@function
        .size           _ZN7cutlass13device_kernelIN5flash19enable_sm80_to_sm89INS1_16FlashAttnBwdSm80INS1_25CollectiveMainloopBwdSm80ILi2ELi1EN4cute5tupleIJNS5_1CILi64EEENS7_ILi128EEENS7_ILi96EEEEEENS_10bfloat16_tEfNS_4arch4Sm80ELb0ELb0ELb1ELb1ELb0ELb0ELb0ELb0ELi2ELi2ELi4ELi2ELb1EEENS1_21CollectiveEpilogueBwdISB_SC_SE_Li256ELb1ELb0ELi2EEENS1_19SingleTileSchedulerILb1ELb0ELb0ELi128EEEEEEEEEvNT_6ParamsE,(.L_x_79 - _ZN7cutlass13device_kernelIN5flash19enable_sm80_to_sm89INS1_16FlashAttnBwdSm80INS1_25CollectiveMainloopBwdSm80ILi2ELi1EN4cute5tupleIJNS5_1CILi64EEENS7_ILi128EEENS7_ILi96EEEEEENS_10bfloat16_tEfNS_4arch4Sm80ELb0ELb0ELb1ELb1ELb0ELb0ELb0ELb0ELi2ELi2ELi4ELi2ELb1EEENS1_21CollectiveEpilogueBwdISB_SC_SE_Li256ELb1ELb0ELi2EEENS1_19SingleTileSchedulerILb1ELb0ELb0ELi128EEEEEEEEEvNT_6ParamsE)
        .other          _ZN7cutlass13device_kernelIN5flash19enable_sm80_to_sm89INS1_16FlashAttnBwdSm80INS1_25CollectiveMainloopBwdSm80ILi2ELi1EN4cute5tupleIJNS5_1CILi64EEENS7_ILi128EEENS7_ILi96EEEEEENS_10bfloat16_tEfNS_4arch4Sm80ELb0ELb0ELb1ELb1ELb0ELb0ELb0ELb0ELi2ELi2ELi4ELi2ELb1EEENS1_21CollectiveEpilogueBwdISB_SC_SE_Li256ELb1ELb0ELi2EEENS1_19SingleTileSchedulerILb1ELb0ELb0ELi128EEEEEEEEEvNT_6ParamsE,@"STO_CUDA_ENTRY STV_DEFAULT"
_ZN7cutlass13device_kernelIN5flash19enable_sm80_to_sm89INS1_16FlashAttnBwdSm80INS1_25CollectiveMainloopBwdSm80ILi2ELi1EN4cute5tupleIJNS5_1CILi64EEENS7_ILi128EEENS7_ILi96EEEEEENS_10bfloat16_tEfNS_4arch4Sm80ELb0ELb0ELb1ELb1ELb0ELb0ELb0ELb0ELi2ELi2ELi4ELi2ELb1EEENS1_21CollectiveEpilogueBwdISB_SC_SE_Li256ELb1ELb0ELi2EEENS1_19SingleTileSchedulerILb1ELb0ELb0ELi128EEEEEEEEEvNT_6ParamsE:
[----:B------:R-:W-:Y:S01]  /*0000*/  LDC R1, c[0x0][0x28] ;  /* 0x00000a00ff017b82 */ /* 0x000fe20000000800 */
[----:B------:R-:W-:Y:S05]  /*0010*/  EXIT ;  /* 0x000000000000794d */ /* 0x000fea0003800000 */
.L_x_4:
        /* <DEDUP_REMOVED lines=14> */
.L_x_79:


//--------------------- .text._ZN7cutlass13device_kernelIN5flash19enable_sm80_to_sm89INS1_16FlashAttnBwdSm80INS1_25CollectiveMainloopBwdSm80ILi2ELi1EN4cute5tupleIJNS5_1CILi64EEENS7_ILi128EEENS7_ILi96EEEEEENS_10bfloat16_tEfNS_4arch4Sm80ELb0ELb0ELb1ELb1ELb1ELb0ELb0ELb0ELi2ELi2ELi4ELi2ELb1EEENS1_21CollectiveEpilogueBwdISB_SC_SE_Li256ELb1ELb0ELi2EEENS1_19SingleTileSchedulerILb1ELb0ELb0ELi128EEEEEEEEEvNT_6ParamsE --------------------------
	.section	.text._ZN7cutlass13device_kernelIN5flash19enable_sm80_to_sm89INS1_16FlashAttnBwdSm80INS1_25CollectiveMainloopBwdSm80ILi2ELi1EN4cute5tupleIJNS5_1CILi64EEENS7_ILi128EEENS7_ILi96EEEEEENS_10bfloat16_tEfNS_4arch4Sm80ELb0ELb0ELb1ELb1ELb1ELb0ELb0ELb0ELi2ELi2ELi4ELi2ELb1EEENS1_21CollectiveEpilogueBwdISB_SC_SE_Li256ELb1ELb0ELi2EEENS1_19SingleTileSchedulerILb1ELb0ELb0ELi128EEEEEEEEEvNT_6ParamsE,"ax",@progbits
	.align	128
.text._ZN7cutlass13device_kernelIN5flash19enable_sm80_to_sm89INS1_16FlashAttnBwdSm80INS1_25CollectiveMainloopBwdSm80ILi2ELi1EN4cute5tupleIJNS5_1CILi64EEENS7_ILi128EEENS7_ILi96EEEEEENS_10bfloat16_tEfNS_4arch4Sm80ELb0ELb0ELb1ELb1ELb1ELb0ELb0ELb0ELi2ELi2ELi4ELi2ELb1EEENS1_21CollectiveEpilogueBwdISB_SC_SE_Li256ELb1ELb0ELi2EEENS1_19SingleTileSchedulerILb1ELb0ELb0ELi128EEEEEEEEEvNT_6ParamsE:
        .type           _ZN7cutlass13device_kernelIN5flash19enable_sm80_to_sm89INS1_16FlashAttnBwdSm80INS1_25CollectiveMainloopBwdSm80ILi2ELi1EN4cute5tupleIJNS5_1CILi64EEENS7_ILi128EEENS7_ILi96EEEEEENS_10bfloat16_tEfNS_4arch4Sm80ELb0ELb0ELb1ELb1ELb1ELb0ELb0ELb0ELi2ELi2ELi4ELi2ELb1EEENS1_21CollectiveEpilogueBwdISB_SC_SE_Li256ELb1ELb0ELi2EEENS1_19SingleTileSchedulerILb1ELb0ELb0ELi128EEEEEEEEEvNT_6ParamsE,@function
        .size           _ZN7cutlass13device_kernelIN5flash19enable_sm80_to_sm89INS1_16FlashAttnBwdSm80INS1_25CollectiveMainloopBwdSm80ILi2ELi1EN4cute5tupleIJNS5_1CILi64EEENS7_ILi128EEENS7_ILi96EEEEEENS_10bfloat16_tEfNS_4arch4Sm80ELb0ELb0ELb1ELb1ELb1ELb0ELb0ELb0ELi2ELi2ELi4ELi2ELb1EEENS1_21CollectiveEpilogueBwdISB_SC_SE_Li256ELb1ELb0ELi2EEENS1_19SingleTileSchedulerILb1ELb0ELb0ELi128EEEEEEEEEvNT_6ParamsE,(.L_x_80 - _ZN7cutlass13device_kernelIN5flash19enable_sm80_to_sm89INS1_16FlashAttnBwdSm80INS1_25CollectiveMainloopBwdSm80ILi2ELi1EN4cute5tupleIJNS5_1CILi64EEENS7_ILi128EEENS7_ILi96EEEEEENS_10bfloat16_tEfNS_4arch4Sm80ELb0ELb0ELb1ELb1ELb1ELb0ELb0ELb0ELi2ELi2ELi4ELi2ELb1EEENS1_21CollectiveEpilogueBwdISB_SC_SE_Li256ELb1ELb0ELi2EEENS1_19SingleTileSchedulerILb1ELb0ELb0ELi128EEEEEEEEEvNT_6ParamsE)
        .other          _ZN7cutlass13device_kernelIN5flash19enable_sm80_to_sm89INS1_16FlashAttnBwdSm80INS1_25CollectiveMainloopBwdSm80ILi2ELi1EN4cute5tupleIJNS5_1CILi64EEENS7_ILi128EEENS7_ILi96EEEEEENS_10bfloat16_tEfNS_4arch4Sm80ELb0ELb0ELb1ELb1ELb1ELb0ELb0ELb0ELi2ELi2ELi4ELi2ELb1EEENS1_21CollectiveEpilogueBwdISB_SC_SE_Li256ELb1ELb0ELi2EEENS1_19SingleTileSchedulerILb1ELb0ELb0ELi128EEEEEEEEEvNT_6ParamsE,@"STO_CUDA_ENTRY STV_DEFAULT"
_ZN7cutlass13device_kernelIN5flash19enable_sm80_to_sm89INS1_16FlashAttnBwdSm80INS1_25CollectiveMainloopBwdSm80ILi2ELi1EN4cute5tupleIJNS5_1CILi64EEENS7_ILi128EEENS7_ILi96EEEEEENS_10bfloat16_tEfNS_4arch4Sm80ELb0ELb0ELb1ELb1ELb1ELb0ELb0ELb0ELi2ELi2ELi4ELi2ELb1EEENS1_21CollectiveEpilogueBwdISB_SC_SE_Li256ELb1ELb0ELi2EEENS1_19SingleTileSchedulerILb1ELb0ELb0ELi128EEEEEEEEEvNT_6ParamsE:
[----:B------:R-:W-:Y:S01]  /*0000*/  LDC R1, c[0x0][0x28] ;  /* 0x00000a00ff017b82 */ /* 0x000fe20000000800 */
[----:B------:R-:W-:Y:S05]  /*0010*/  EXIT ;  /* 0x000000000000794d */ /* 0x000fea0003800000 */
.L_x_5:
        /* <DEDUP_REMOVED lines=14> */
.L_x_80:


//--------------------- .text._ZN7cutlass13device_kernelIN5flash19enable_sm80_to_sm89INS1_16FlashAttnBwdSm80INS1_25CollectiveMainloopBwdSm80ILi2ELi1EN4cute5tupleIJNS5_1CILi64EEENS7_ILi128EEENS7_ILi96EEEEEENS_10bfloat16_tEfNS_4arch4Sm80ELb0ELb0ELb1ELb1ELb0ELb0ELb0ELb0ELi2ELi2ELi4ELi2ELb1EEENS1_24CollectiveEpilogueBwdGQAISB_fSE_Li256ELb1ELb0EEENS1_19SingleTileSchedulerILb1ELb0ELb0ELi128EEEEEEEEEvNT_6ParamsE --------------------------
	.section	.text._ZN7cutlass13device_kernelIN5flash19enable_sm80_to_sm89INS1_16FlashAttnBwdSm80INS1_25CollectiveMainloopBwdSm80ILi2ELi1EN4cute5tupleIJNS5_1CILi64EEENS7_ILi128EEENS7_ILi96EEEEEENS_10bfloat16_tEfNS_4arch4Sm80ELb0ELb0ELb1ELb1ELb0ELb0ELb0ELb0ELi2ELi2ELi4ELi2ELb1EEENS1_24CollectiveEpilogueBwdGQAISB_fSE_Li256ELb1ELb0EEENS1_19SingleTileSchedulerILb1ELb0ELb0ELi128EEEEEEEEEvNT_6ParamsE,"ax",@progbits
	.align	128
.text._ZN7cutlass13device_kernelIN5flash19enable_sm80_to_sm89INS1_16FlashAttnBwdSm80INS1_25CollectiveMainloopBwdSm80ILi2ELi1EN4cute5tupleIJNS5_1CILi64EEENS7_ILi128EEENS7_ILi96EEEEEENS_10bfloat16_tEfNS_4arch4Sm80ELb0ELb0ELb1ELb1ELb0ELb0ELb0ELb0ELi2ELi2ELi4ELi2ELb1EEENS1_24CollectiveEpilogueBwdGQAISB_fSE_Li256ELb1ELb0EEENS1_19SingleTileSchedulerILb1ELb0ELb0ELi128EEEEEEEEEvNT_6ParamsE:
        .type           _ZN7cutlass13device_kernelIN5flash19enable_sm80_to_sm89INS1_16FlashAttnBwdSm80INS1_25CollectiveMainloopBwdSm80ILi2ELi1EN4cute5tupleIJNS5_1CILi64EEENS7_ILi128EEENS7_ILi96EEEEEENS_10bfloat16_tEfNS_4arch4Sm80ELb0ELb0ELb1ELb1ELb0ELb0ELb0ELb0ELi2ELi2ELi4ELi2ELb1EEENS1_24CollectiveEpilogueBwdGQAISB_fSE_Li256ELb1ELb0EEENS1_19SingleTileSchedulerILb1ELb0ELb0ELi128EEEEEEEEEvNT_6ParamsE,@function
        .size           _ZN7cutlass13device_kernelIN5flash19enable_sm80_to_sm89INS1_16FlashAttnBwdSm80INS1_25CollectiveMainloopBwdSm80ILi2ELi1EN4cute5tupleIJNS5_1CILi64EEENS7_ILi128EEENS7_ILi96EEEEEENS_10bfloat16_tEfNS_4arch4Sm80ELb0ELb0ELb1ELb1ELb0ELb0ELb0ELb0ELi2ELi2ELi4ELi2ELb1EEENS1_24CollectiveEpilogueBwdGQAISB_fSE_Li256ELb1ELb0EEENS1_19SingleTileSchedulerILb1ELb0ELb0ELi128EEEEEEEEEvNT_6ParamsE,(.L_x_81 - _ZN7cutlass13device_kernelIN5flash19enable_sm80_to_sm89INS1_16FlashAttnBwdSm80INS1_25CollectiveMainloopBwdSm80ILi2ELi1EN4cute5tupleIJNS5_1CILi64EEENS7_ILi128EEENS7_ILi96EEEEEENS_10bfloat16_tEfNS_4arch4Sm80ELb0ELb0ELb1ELb1ELb0ELb0ELb0ELb0ELi2ELi2ELi4ELi2ELb1EEENS1_24CollectiveEpilogueBwdGQAISB_fSE_Li256ELb1ELb0EEENS1_19SingleTileSchedulerILb1ELb0ELb0ELi128EEEEEEEEEvNT_6ParamsE)
        .other          _ZN7cutlass13device_kernelIN5flash19enable_sm80_to_sm89INS1_16FlashAttnBwdSm80INS1_25CollectiveMainloopBwdSm80ILi2ELi1EN4cute5tupleIJNS5_1CILi64EEENS7_ILi128EEENS7_ILi96EEEEEENS_10bfloat16_tEfNS_4arch4Sm80ELb0ELb0ELb1ELb1ELb0ELb0ELb0ELb0ELi2ELi2ELi4ELi2ELb1EEENS1_24CollectiveEpilogueBwdGQAISB_fSE_Li256ELb1ELb0EEENS1_19SingleTileSchedulerILb1ELb0ELb0ELi128EEEEEEEEEvNT_6ParamsE,@"STO_CUDA_ENTRY STV_DEFAULT"
_ZN7cutlass13device_kernelIN5flash19enable_sm80_to_sm89INS1_16FlashAttnBwdSm80INS1_25CollectiveMainloopBwdSm80ILi2ELi1EN4cute5tupleIJNS5_1CILi64EEENS7_ILi128EEENS7_ILi96EEEEEENS_10bfloat16_tEfNS_4arch4Sm80ELb0ELb0ELb1ELb1ELb0ELb0ELb0ELb0ELi2ELi2ELi4ELi2ELb1EEENS1_24CollectiveEpilogueBwdGQAISB_fSE_Li256ELb1ELb0EEENS1_19SingleTileSchedulerILb1ELb0ELb0ELi128EEEEEEEEEvNT_6ParamsE:
[----:B------:R-:W-:Y:S01]  /*0000*/  LDC R1, c[0x0][0x28] ;  /* 0x00000a00ff017b82 */ /* 0x000fe20000000800 */
[----:B------:R-:W-:Y:S05]  /*0010*/  EXIT ;  /* 0x000000000000794d */ /* 0x000fea0003800000 */
.L_x_6:
        /* <DEDUP_REMOVED lines=14> */
.L_x_81:


//--------------------- .text._ZN7cutlass13device_kernelIN5flash19enable_sm80_to_sm89INS1_16FlashAttnBwdSm80INS1_25CollectiveMainloopBwdSm80ILi2ELi1EN4cute5tupleIJNS5_1CILi64EEENS7_ILi128EEENS7_ILi96EEEEEENS_10bfloat16_tEfNS_4arch4Sm80ELb0ELb0ELb1ELb1ELb1ELb0ELb0ELb0ELi2ELi2ELi4ELi2ELb1EEENS1_24CollectiveEpilogueBwdGQAISB_fSE_Li256ELb1ELb1EEENS1_19SingleTileSchedulerILb1ELb0ELb0ELi128EEEEEEEEEvNT_6ParamsE --------------------------
	.section	.text._ZN7cutlass13device_kernelIN5flash19enable_sm80_to_sm89INS1_16FlashAttnBwdSm80INS1_25CollectiveMainloopBwdSm80ILi2ELi1EN4cute5tupleIJNS5_1CILi64EEENS7_ILi128EEENS7_ILi96EEEEEENS_10bfloat16_tEfNS_4arch4Sm80ELb0ELb0ELb1ELb1ELb1ELb0ELb0ELb0ELi2ELi2ELi4ELi2ELb1EEENS1_24CollectiveEpilogueBwdGQAISB_fSE_Li256ELb1ELb1EEENS1_19SingleTileSchedulerILb1ELb0ELb0ELi128EEEEEEEEEvNT_6ParamsE,"ax",@progbits
	.align	128
.text._ZN7cutlass13device_kernelIN5flash19enable_sm80_to_sm89INS1_16FlashAttnBwdSm80INS1_25CollectiveMainloopBwdSm80ILi2ELi1EN4cute5tupleIJNS5_1CILi64EEENS7_ILi128EEENS7_ILi96EEEEEENS_10bfloat16_tEfNS_4arch4Sm80ELb0ELb0ELb1ELb1ELb1ELb0ELb0ELb0ELi2ELi2ELi4ELi2ELb1EEENS1_24CollectiveEpilogueBwdGQAISB_fSE_Li256ELb1ELb1EEENS1_19SingleTileSchedulerILb1ELb0ELb0ELi128EEEEEEEEEvNT_6ParamsE:
        .type           _ZN7cutlass13device_kernelIN5flash19enable_sm80_to_sm89INS1_16FlashAttnBwdSm80INS1_25CollectiveMainloopBwdSm80ILi2ELi1EN4cute5tupleIJNS5_1CILi64EEENS7_ILi128EEENS7_ILi96EEEEEENS_10bfloat16_tEfNS_4arch4Sm80ELb0ELb0ELb1ELb1ELb1ELb0ELb0ELb0ELi2ELi2ELi4ELi2ELb1EEENS1_24CollectiveEpilogueBwdGQAISB_fSE_Li256ELb1ELb1EEENS1_19SingleTileSchedulerILb1ELb0ELb0ELi128EEEEEEEEEvNT_6ParamsE,@function
        .size           _ZN7cutlass13device_kernelIN5flash19enable_sm80_to_sm89INS1_16FlashAttnBwdSm80INS1_25CollectiveMainloopBwdSm80ILi2ELi1EN4cute5tupleIJNS5_1CILi64EEENS7_ILi128EEENS7_ILi96EEEEEENS_10bfloat16_tEfNS_4arch4Sm80ELb0ELb0ELb1ELb1ELb1ELb0ELb0ELb0ELi2ELi2ELi4ELi2ELb1EEENS1_24CollectiveEpilogueBwdGQAISB_fSE_Li256ELb1ELb1EEENS1_19SingleTileSchedulerILb1ELb0ELb0ELi128EEEEEEEEEvNT_6ParamsE,(.L_x_82 - _ZN7cutlass13device_kernelIN5flash19enable_sm80_to_sm89INS1_16FlashAttnBwdSm80INS1_25CollectiveMainloopBwdSm80ILi2ELi1EN4cute5tupleIJNS5_1CILi64EEENS7_ILi128EEENS7_ILi96EEEEEENS_10bfloat16_tEfNS_4arch4Sm80ELb0ELb0ELb1ELb1ELb1ELb0ELb0ELb0ELi2ELi2ELi4ELi2ELb1EEENS1_24CollectiveEpilogueBwdGQAISB_fSE_Li256ELb1ELb1EEENS1_19SingleTileSchedulerILb1ELb0ELb0ELi128EEEEEEEEEvNT_6ParamsE)
        .other          _ZN7cutlass13device_kernelIN5flash19enable_sm80_to_sm89INS1_16FlashAttnBwdSm80INS1_25CollectiveMainloopBwdSm80ILi2ELi1EN4cute5tupleIJNS5_1CILi64EEENS7_ILi128EEENS7_ILi96EEEEEENS_10bfloat16_tEfNS_4arch4Sm80ELb0ELb0ELb1ELb1ELb1ELb0ELb0ELb0ELi2ELi2ELi4ELi2ELb1EEENS1_24CollectiveEpilogueBwdGQAISB_fSE_Li256ELb1ELb1EEENS1_19SingleTileSchedulerILb1ELb0ELb0ELi128EEEEEEEEEvNT_6ParamsE,@"STO_CUDA_ENTRY STV_DEFAULT"
_ZN7cutlass13device_kernelIN5flash19enable_sm80_to_sm89INS1_16FlashAttnBwdSm80INS1_25CollectiveMainloopBwdSm80ILi2ELi1EN4cute5tupleIJNS5_1CILi64EEENS7_ILi128EEENS7_ILi96EEEEEENS_10bfloat16_tEfNS_4arch4Sm80ELb0ELb0ELb1ELb1ELb1ELb0ELb0ELb0ELi2ELi2ELi4ELi2ELb1EEENS1_24CollectiveEpilogueBwdGQAISB_fSE_Li256ELb1ELb1EEENS1_19SingleTileSchedulerILb1ELb0ELb0ELi128EEEEEEEEEvNT_6ParamsE:
[----:B------:R-:W-:Y:S01]  /*0000*/  LDC R1, c[0x0][0x28] ;  /* 0x00000a00ff017b82 */ /* 0x000fe20000000800 */
[----:B------:R-:W-:Y:S05]  /*0010*/  EXIT ;  /* 0x000000000000794d */ /* 0x000fea0003800000 */
.L_x_7:
        /* <DEDUP_REMOVED lines=14> */
.L_x_82:


//--------------------- .text._ZN7cutlass13device_kernelIN5flash19enable_sm80_to_sm89INS1_16FlashAttnBwdSm80INS1_25CollectiveMainloopBwdSm80ILi2ELi1EN4cute5tupleIJNS5_1CILi64EEENS7_ILi128EEENS7_ILi96EEEEEENS_10bfloat16_tEfNS_4arch4Sm80ELb0ELb1ELb1ELb0ELb0ELb0ELb0ELb0ELi2ELi2ELi4ELi2ELb1EEENS1_21CollectiveEpilogueBwdISB_SC_SE_Li256ELb0ELb0ELi2EEENS1_19SingleTileSchedulerILb0ELb0ELb0ELi128EEEEEEEEEvNT_6ParamsE --------------------------
	.section	.text._ZN7cutlass13device_kernelIN5flash19enable_sm80_to_sm89INS1_16FlashAttnBwdSm80INS1_25CollectiveMainloopBwdSm80ILi2ELi1EN4cute5tupleIJNS5_1CILi64EEENS7_ILi128EEENS7_ILi96EEEEEENS_10bfloat16_tEfNS_4arch4Sm80ELb0ELb1ELb1ELb0ELb0ELb0ELb0ELb0ELi2ELi2ELi4ELi2ELb1EEENS1_21CollectiveEpilogueBwdISB_SC_SE_Li256ELb0ELb0ELi2EEENS1_19SingleTileSchedulerILb0ELb0ELb0ELi128EEEEEEEEEvNT_6ParamsE,"ax",@progbits
	.align	128
.text._ZN7cutlass13device_kernelIN5flash19enable_sm80_to_sm89INS1_16FlashAttnBwdSm80INS1_25CollectiveMainloopBwdSm80ILi2ELi1EN4cute5tupleIJNS5_1CILi64EEENS7_ILi128EEENS7_ILi96EEEEEENS_10bfloat16_tEfNS_4arch4Sm80ELb0ELb1ELb1ELb0ELb0ELb0ELb0ELb0ELi2ELi2ELi4ELi2ELb1EEENS1_21CollectiveEpilogueBwdISB_SC_SE_Li256ELb0ELb0ELi2EEENS1_19SingleTileSchedulerILb0ELb0ELb0ELi128EEEEEEEEEvNT_6ParamsE:
        .type           _ZN7cutlass13device_kernelIN5flash19enable_sm80_to_sm89INS1_16FlashAttnBwdSm80INS1_25CollectiveMainloopBwdSm80ILi2ELi1EN4cute5tupleIJNS5_1CILi64EEENS7_ILi128EEENS7_ILi96EEEEEENS_10bfloat16_tEfNS_4arch4Sm80ELb0ELb1ELb1ELb0ELb0ELb0ELb0ELb0ELi2ELi2ELi4ELi2ELb1EEENS1_21CollectiveEpilogueBwdISB_SC_SE_Li256ELb0ELb0ELi2EEENS1_19SingleTileSchedulerILb0ELb0ELb0ELi128EEEEEEEEEvNT_6ParamsE,@function
        .size           _ZN7cutlass13device_kernelIN5flash19enable_sm80_to_sm89INS1_16FlashAttnBwdSm80INS1_25CollectiveMainloopBwdSm80ILi2ELi1EN4cute5tupleIJNS5_1CILi64EEENS7_ILi128EEENS7_ILi96EEEEEENS_10bfloat16_tEfNS_4arch4Sm80ELb0ELb1ELb1ELb0ELb0ELb0ELb0ELb0ELi2ELi2ELi4ELi2ELb1EEENS1_21CollectiveEpilogueBwdISB_SC_SE_Li256ELb0ELb0ELi2EEENS1_19SingleTileSchedulerILb0ELb0ELb0ELi128EEEEEEEEEvNT_6ParamsE,(.L_x_83 - _ZN7cutlass13device_kernelIN5flash19enable_sm80_to_sm89INS1_16FlashAttnBwdSm80INS1_25CollectiveMainloopBwdSm80ILi2ELi1EN4cute5tupleIJNS5_1CILi64EEENS7_ILi128EEENS7_ILi96EEEEEENS_10bfloat16_tEfNS_4arch4Sm80ELb0ELb1ELb1ELb0ELb0ELb0ELb0ELb0ELi2ELi2ELi4ELi2ELb1EEENS1_21CollectiveEpilogueBwdISB_SC_SE_Li256ELb0ELb0ELi2EEENS1_19SingleTileSchedulerILb0ELb0ELb0ELi128EEEEEEEEEvNT_6ParamsE)
        .other          _ZN7cutlass13device_kernelIN5flash19enable_sm80_to_sm89INS1_16FlashAttnBwdSm80INS1_25CollectiveMainloopBwdSm80ILi2ELi1EN4cute5tupleIJNS5_1CILi64EEENS7_ILi128EEENS7_ILi96EEEEEENS_10bfloat16_tEfNS_4arch4Sm80ELb0ELb1ELb1ELb0ELb0ELb0ELb0ELb0ELi2ELi2ELi4ELi2ELb1EEENS1_21CollectiveEpilogueBwdISB_SC_SE_Li256ELb0ELb0ELi2EEENS1_19SingleTileSchedulerILb0ELb0ELb0ELi128EEEEEEEEEvNT_6ParamsE,@"STO_CUDA_ENTRY STV_DEFAULT"
_ZN7cutlass13device_kernelIN5flash19enable_sm80_to_sm89INS1_16FlashAttnBwdSm80INS1_25CollectiveMainloopBwdSm80ILi2ELi1EN4cute5tupleIJNS5_1CILi64EEENS7_ILi128EEENS7_ILi96EEEEEENS_10bfloat16_tEfNS_4arch4Sm80ELb0ELb1ELb1ELb0ELb0ELb0ELb0ELb0ELi2ELi2ELi4ELi2ELb1EEENS1_21CollectiveEpilogueBwdISB_SC_SE_Li256ELb0ELb0ELi2EEENS1_19SingleTileSchedulerILb0ELb0ELb0ELi128EEEEEEEEEvNT_6ParamsE:
[----:B------:R-:W-:Y:S01]  /*0000*/  LDC R1, c[0x0][0x28] ;  /* 0x00000a00ff017b82 */ /* 0x000fe20000000800 */
[----:B------:R-:W-:Y:S05]  /*0010*/  EXIT ;  /* 0x000000000000794d */ /* 0x000fea0003800000 */
.L_x_8:
        /* <DEDUP_REMOVED lines=14> */
.L_x_83:


//--------------------- .text._ZN7cutlass13device_kernelIN5flash19enable_sm80_to_sm89INS1_16FlashAttnBwdSm80INS1_25CollectiveMainloopBwdSm80ILi2ELi1EN4cute5tupleIJNS5_1CILi64EEENS7_ILi128EEENS7_ILi96EEEEEENS_10bfloat16_tEfNS_4arch4Sm80ELb0ELb1ELb1ELb0ELb1ELb0ELb0ELb0ELi2ELi2ELi4ELi2ELb1EEENS1_21CollectiveEpilogueBwdISB_SC_SE_Li256ELb0ELb0ELi2EEENS1_19SingleTileSchedulerILb0ELb0ELb0ELi128EEEEEEEEEvNT_6ParamsE --------------------------
	.section	.text._ZN7cutlass13device_kernelIN5flash19enable_sm80_to_sm89INS1_16FlashAttnBwdSm80INS1_25CollectiveMainloopBwdSm80ILi2ELi1EN4cute5tupleIJNS5_1CILi64EEENS7_ILi128EEENS7_ILi96EEEEEENS_10bfloat16_tEfNS_4arch4Sm80ELb0ELb1ELb1ELb0ELb1ELb0ELb0ELb0ELi2ELi2ELi4ELi2ELb1EEENS1_21CollectiveEpilogueBwdISB_SC_SE_Li256ELb0ELb0ELi2EEENS1_19SingleTileSchedulerILb0ELb0ELb0ELi128EEEEEEEEEvNT_6ParamsE,"ax",@progbits
	.align	128
.text._ZN7cutlass13device_kernelIN5flash19enable_sm80_to_sm89INS1_16FlashAttnBwdSm80INS1_25CollectiveMainloopBwdSm80ILi2ELi1EN4cute5tupleIJNS5_1CILi64EEENS7_ILi128EEENS7_ILi96EEEEEENS_10bfloat16_tEfNS_4arch4Sm80ELb0ELb1ELb1ELb0ELb1ELb0ELb0ELb0ELi2ELi2ELi4ELi2ELb1EEENS1_21CollectiveEpilogueBwdISB_SC_SE_Li256ELb0ELb0ELi2EEENS1_19SingleTileSchedulerILb0ELb0ELb0ELi128EEEEEEEEEvNT_6ParamsE:
        .type           _ZN7cutlass13device_kernelIN5flash19enable_sm80_to_sm89INS1_16FlashAttnBwdSm80INS1_25CollectiveMainloopBwdSm80ILi2ELi1EN4cute5tupleIJNS5_1CILi64EEENS7_ILi128EEENS7_ILi96EEEEEENS_10bfloat16_tEfNS_4arch4Sm80ELb0ELb1ELb1ELb0ELb1ELb0ELb0ELb0ELi2ELi2ELi4ELi2ELb1EEENS1_21CollectiveEpilogueBwdISB_SC_SE_Li256ELb0ELb0ELi2EEENS1_19SingleTileSchedulerILb0ELb0ELb0ELi128EEEEEEEEEvNT_6ParamsE,@function
        .size           _ZN7cutlass13device_kernelIN5flash19enable_sm80_to_sm89INS1_16FlashAttnBwdSm80INS1_25CollectiveMainloopBwdSm80ILi2ELi1EN4cute5tupleIJNS5_1CILi64EEENS7_ILi128EEENS7_ILi96EEEEEENS_10bfloat16_tEfNS_4arch4Sm80ELb0ELb1ELb1ELb0ELb1ELb0ELb0ELb0ELi2ELi2ELi4ELi2ELb1EEENS1_21CollectiveEpilogueBwdISB_SC_SE_Li256ELb0ELb0ELi2EEENS1_19SingleTileSchedulerILb0ELb0ELb0ELi128EEEEEEEEEvNT_6ParamsE,(.L_x_84 - _ZN7cutlass13device_kernelIN5flash19enable_sm80_to_sm89INS1_16FlashAttnBwdSm80INS1_25CollectiveMainloopBwdSm80ILi2ELi1EN4cute5tupleIJNS5_1CILi64EEENS7_ILi128EEENS7_ILi96EEEEEENS_10bfloat16_tEfNS_4arch4Sm80ELb0ELb1ELb1ELb0ELb1ELb0ELb0ELb0ELi2ELi2ELi4ELi2ELb1EEENS1_21CollectiveEpilogueBwdISB_SC_SE_Li256ELb0ELb0ELi2EEENS1_19SingleTileSchedulerILb0ELb0ELb0ELi128EEEEEEEEEvNT_6ParamsE)
        .other          _ZN7cutlass13device_kernelIN5flash19enable_sm80_to_sm89INS1_16FlashAttnBwdSm80INS1_25CollectiveMainloopBwdSm80ILi2ELi1EN4cute5tupleIJNS5_1CILi64EEENS7_ILi128EEENS7_ILi96EEEEEENS_10bfloat16_tEfNS_4arch4Sm80ELb0ELb1ELb1ELb0ELb1ELb0ELb0ELb0ELi2ELi2ELi4ELi2ELb1EEENS1_21CollectiveEpilogueBwdISB_SC_SE_Li256ELb0ELb0ELi2EEENS1_19SingleTileSchedulerILb0ELb0ELb0ELi128EEEEEEEEEvNT_6ParamsE,@"STO_CUDA_ENTRY STV_DEFAULT"
_ZN7cutlass13device_kernelIN5flash19enable_sm80_to_sm89INS1_16FlashAttnBwdSm80INS1_25CollectiveMainloopBwdSm80ILi2ELi1EN4cute5tupleIJNS5_1CILi64EEENS7_ILi128EEENS7_ILi96EEEEEENS_10bfloat16_tEfNS_4arch4Sm80ELb0ELb1ELb1ELb0ELb1ELb0ELb0ELb0ELi2ELi2ELi4ELi2ELb1EEENS1_21CollectiveEpilogueBwdISB_SC_SE_Li256ELb0ELb0ELi2EEENS1_19SingleTileSchedulerILb0ELb0ELb0ELi128EEEEEEEEEvNT_6ParamsE:
[----:B------:R-:W-:Y:S01]  /*0000*/  LDC R1, c[0x0][0x28] ;  /* 0x00000a00ff017b82 */ /* 0x000fe20000000800 */
[----:B------:R-:W-:Y:S05]  /*0010*/  EXIT ;  /* 0x000000000000794d */ /* 0x000fea0003800000 */
.L_x_9:
        /* <DEDUP_REMOVED lines=14> */
.L_x_84:


//--------------------- .text._ZN7cutlass13device_kernelIN5flash19enable_sm80_to_sm89INS1_16FlashAttnBwdSm80INS1_25CollectiveMainloopBwdSm80ILi2ELi1EN4cute5tupleIJNS5_1CILi64EEENS7_ILi128EEENS7_ILi96EEEEEENS_10bfloat16_tEfNS_4arch4Sm80ELb0ELb1ELb1ELb0ELb0ELb0ELb0ELb0ELi2ELi2ELi4ELi2ELb1EEENS1_24CollectiveEpilogueBwdGQAISB_fSE_Li256ELb0ELb0EEENS1_19SingleTileSchedulerILb0ELb0ELb0ELi128EEEEEEEEEvNT_6ParamsE --------------------------
	.section	.text._ZN7cutlass13device_kernelIN5flash19enable_sm80_to_sm89INS1_16FlashAttnBwdSm80INS1_25CollectiveMainloopBwdSm80ILi2ELi1EN4cute5tupleIJNS5_1CILi64EEENS7_ILi128EEENS7_ILi96EEEEEENS_10bfloat16_tEfNS_4arch4Sm80ELb0ELb1ELb1ELb0ELb0ELb0ELb0ELb0ELi2ELi2ELi4ELi2ELb1EEENS1_24CollectiveEpilogueBwdGQAISB_fSE_Li256ELb0ELb0EEENS1_19SingleTileSchedulerILb0ELb0ELb0ELi128EEEEEEEEEvNT_6ParamsE,"ax",@progbits
	.align	128
.text._ZN7cutlass13device_kernelIN5flash19enable_sm80_to_sm89INS1_16FlashAttnBwdSm80INS1_25CollectiveMainloopBwdSm80ILi2ELi1EN4cute5tupleIJNS5_1CILi64EEENS7_ILi128EEENS7_ILi96EEEEEENS_10bfloat16_tEfNS_4arch4Sm80ELb0ELb1ELb1ELb0ELb0ELb0ELb0ELb0ELi2ELi2ELi4ELi2ELb1EEENS1_24CollectiveEpilogueBwdGQAISB_fSE_Li256ELb0ELb0EEENS1_19SingleTileSchedulerILb0ELb0ELb0ELi128EEEEEEEEEvNT_6ParamsE:
        .type           _ZN7cutlass13device_kernelIN5flash19enable_sm80_to_sm89INS1_16FlashAttnBwdSm80INS1_25CollectiveMainloopBwdSm80ILi2ELi1EN4cute5tupleIJNS5_1CILi64EEENS7_ILi128EEENS7_ILi96EEEEEENS_10bfloat16_tEfNS_4arch4Sm80ELb0ELb1ELb1ELb0ELb0ELb0ELb0ELb0ELi2ELi2ELi4ELi2ELb1EEENS1_24CollectiveEpilogueBwdGQAISB_fSE_Li256ELb0ELb0EEENS1_19SingleTileSchedulerILb0ELb0ELb0ELi128EEEEEEEEEvNT_6ParamsE,@function
        .size           _ZN7cutlass13device_kernelIN5flash19enable_sm80_to_sm89INS1_16FlashAttnBwdSm80INS1_25CollectiveMainloopBwdSm80ILi2ELi1EN4cute5tupleIJNS5_1CILi64EEENS7_ILi128EEENS7_ILi96EEEEEENS_10bfloat16_tEfNS_4arch4Sm80ELb0ELb1ELb1ELb0ELb0ELb0ELb0ELb0ELi2ELi2ELi4ELi2ELb1EEENS1_24CollectiveEpilogueBwdGQAISB_fSE_Li256ELb0ELb0EEENS1_19SingleTileSchedulerILb0ELb0ELb0ELi128EEEEEEEEEvNT_6ParamsE,(.L_x_85 - _ZN7cutlass13device_kernelIN5flash19enable_sm80_to_sm89INS1_16FlashAttnBwdSm80INS1_25CollectiveMainloopBwdSm80ILi2ELi1EN4cute5tupleIJNS5_1CILi64EEENS7_ILi128EEENS7_ILi96EEEEEENS_10bfloat16_tEfNS_4arch4Sm80ELb0ELb1ELb1ELb0ELb0ELb0ELb0ELb0ELi2ELi2ELi4ELi2ELb1EEENS1_24CollectiveEpilogueBwdGQAISB_fSE_Li256ELb0ELb0EEENS1_19SingleTileSchedulerILb0ELb0ELb0ELi128EEEEEEEEEvNT_6ParamsE)
        .other          _ZN7cutlass13device_kernelIN5flash19enable_sm80_to_sm89INS1_16FlashAttnBwdSm80INS1_25CollectiveMainloopBwdSm80ILi2ELi1EN4cute5tupleIJNS5_1CILi64EEENS7_ILi128EEENS7_ILi96EEEEEENS_10bfloat16_tEfNS_4arch4Sm80ELb0ELb1ELb1ELb0ELb0ELb0ELb0ELb0ELi2ELi2ELi4ELi2ELb1EEENS1_24CollectiveEpilogueBwdGQAISB_fSE_Li256ELb0ELb0EEENS1_19SingleTileSchedulerILb0ELb0ELb0ELi128EEEEEEEEEvNT_6ParamsE,@"STO_CUDA_ENTRY STV_DEFAULT"
_ZN7cutlass13device_kernelIN5flash19enable_sm80_to_sm89INS1_16FlashAttnBwdSm80INS1_25CollectiveMainloopBwdSm80ILi2ELi1EN4cute5tupleIJNS5_1CILi64EEENS7_ILi128EEENS7_ILi96EEEEEENS_10bfloat16_tEfNS_4arch4Sm80ELb0ELb1ELb1ELb0ELb0ELb0ELb0ELb0ELi2ELi2ELi4ELi2ELb1EEENS1_24CollectiveEpilogueBwdGQAISB_fSE_Li256ELb0ELb0EEENS1_19SingleTileSchedulerILb0ELb0ELb0ELi128EEEEEEEEEvNT_6ParamsE:
[----:B------:R-:W-:Y:S01]  /*0000*/  LDC R1, c[0x0][0x28] ;  /* 0x00000a00ff017b82 */ /* 0x000fe20000000800 */
[----:B------:R-:W-:Y:S05]  /*0010*/  EXIT ;  /* 0x000000000000794d */ /* 0x000fea0003800000 */
.L_x_10:
        /* <DEDUP_REMOVED lines=14> */
.L_x_85:


//--------------------- .text._ZN7cutlass13device_kernelIN5flash19enable_sm80_to_sm89INS1_16FlashAttnBwdSm80INS1_25CollectiveMainloopBwdSm80ILi2ELi1EN4cute5tupleIJNS5_1CILi64EEENS7_ILi128EEENS7_ILi96EEEEEENS_10bfloat16_tEfNS_4arch4Sm80ELb0ELb1ELb1ELb0ELb1ELb0ELb0ELb0ELi2ELi2ELi4ELi2ELb1EEENS1_24CollectiveEpilogueBwdGQAISB_fSE_Li256ELb0ELb1EEENS1_19SingleTileSchedulerILb0ELb0ELb0ELi128EEEEEEEEEvNT_6ParamsE --------------------------
	.section	.text._ZN7cutlass13device_kernelIN5flash19enable_sm80_to_sm89INS1_16FlashAttnBwdSm80INS1_25CollectiveMainloopBwdSm80ILi2ELi1EN4cute5tupleIJNS5_1CILi64EEENS7_ILi128EEENS7_ILi96EEEEEENS_10bfloat16_tEfNS_4arch4Sm80ELb0ELb1ELb1ELb0ELb1ELb0ELb0ELb0ELi2ELi2ELi4ELi2ELb1EEENS1_24CollectiveEpilogueBwdGQAISB_fSE_Li256ELb0ELb1EEENS1_19SingleTileSchedulerILb0ELb0ELb0ELi128EEEEEEEEEvNT_6ParamsE,"ax",@progbits
	.align	128
.text._ZN7cutlass13device_kernelIN5flash19enable_sm80_to_sm89INS1_16FlashAttnBwdSm80INS1_25CollectiveMainloopBwdSm80ILi2ELi1EN4cute5tupleIJNS5_1CILi64EEENS7_ILi128EEENS7_ILi96EEEEEENS_10bfloat16_tEfNS_4arch4Sm80ELb0ELb1ELb1ELb0ELb1ELb0ELb0ELb0ELi2ELi2ELi4ELi2ELb1EEENS1_24CollectiveEpilogueBwdGQAISB_fSE_Li256ELb0ELb1EEENS1_19SingleTileSchedulerILb0ELb0ELb0ELi128EEEEEEEEEvNT_6ParamsE:
        .type           _ZN7cutlass13device_kernelIN5flash19enable_sm80_to_sm89INS1_16FlashAttnBwdSm80INS1_25CollectiveMainloopBwdSm80ILi2ELi1EN4cute5tupleIJNS5_1CILi64EEENS7_ILi128EEENS7_ILi96EEEEEENS_10bfloat16_tEfNS_4arch4Sm80ELb0ELb1ELb1ELb0ELb1ELb0ELb0ELb0ELi2ELi2ELi4ELi2ELb1EEENS1_24CollectiveEpilogueBwdGQAISB_fSE_Li256ELb0ELb1EEENS1_19SingleTileSchedulerILb0ELb0ELb0ELi128EEEEEEEEEvNT_6ParamsE,@function
        .size           _ZN7cutlass13device_kernelIN5flash19enable_sm80_to_sm89INS1_16FlashAttnBwdSm80INS1_25CollectiveMainloopBwdSm80ILi2ELi1EN4cute5tupleIJNS5_1CILi64EEENS7_ILi128EEENS7_ILi96EEEEEENS_10bfloat16_tEfNS_4arch4Sm80ELb0ELb1ELb1ELb0ELb1ELb0ELb0ELb0ELi2ELi2ELi4ELi2ELb1EEENS1_24CollectiveEpilogueBwdGQAISB_fSE_Li256ELb0ELb1EEENS1_19SingleTileSchedulerILb0ELb0ELb0ELi128EEEEEEEEEvNT_6ParamsE,(.L_x_86 - _ZN7cutlass13device_kernelIN5flash19enable_sm80_to_sm89INS1_16FlashAttnBwdSm80INS1_25CollectiveMainloopBwdSm80ILi2ELi1EN4cute5tupleIJNS5_1CILi64EEENS7_ILi128EEENS7_ILi96EEEEEENS_10bfloat16_tEfNS_4arch4Sm80ELb0ELb1ELb1ELb0ELb1ELb0ELb0ELb0ELi2ELi2ELi4ELi2ELb1EEENS1_24CollectiveEpilogueBwdGQAISB_fSE_Li256ELb0ELb1EEENS1_19SingleTileSchedulerILb0ELb0ELb0ELi128EEEEEEEEEvNT_6ParamsE)
        .other          _ZN7cutlass13device_kernelIN5flash19enable_sm80_to_sm89INS1_16FlashAttnBwdSm80INS1_25CollectiveMainloopBwdSm80ILi2ELi1EN4cute5tupleIJNS5_1CILi64EEENS7_ILi128EEENS7_ILi96EEEEEENS_10bfloat16_tEfNS_4arch4Sm80ELb0ELb1ELb1ELb0ELb1ELb0ELb0ELb0ELi2ELi2ELi4ELi2ELb1EEENS1_24CollectiveEpilogueBwdGQAISB_fSE_Li256ELb0ELb1EEENS1_19SingleTileSchedulerILb0ELb0ELb0ELi128EEEEEEEEEvNT_6ParamsE,@"STO_CUDA_ENTRY STV_DEFAULT"
_ZN7cutlass13device_kernelIN5flash19enable_sm80_to_sm89INS1_16FlashAttnBwdSm80INS1_25CollectiveMainloopBwdSm80ILi2ELi1EN4cute5tupleIJNS5_1CILi64EEENS7_ILi128EEENS7_ILi96EEEEEENS_10bfloat16_tEfNS_4arch4Sm80ELb0ELb1ELb1ELb0ELb1ELb0ELb0ELb0ELi2ELi2ELi4ELi2ELb1EEENS1_24CollectiveEpilogueBwdGQAISB_fSE_Li256ELb0ELb1EEENS1_19SingleTileSchedulerILb0ELb0ELb0ELi128EEEEEEEEEvNT_6ParamsE:
[----:B------:R-:W-:Y:S01]  /*0000*/  LDC R1, c[0x0][0x28] ;  /* 0x00000a00ff017b82 */ /* 0x000fe20000000800 */
[----:B------:R-:W-:Y:S05]  /*0010*/  EXIT ;  /* 0x000000000000794d */ /* 0x000fea0003800000 */
.L_x_11:
        /* <DEDUP_REMOVED lines=14> */
.L_x_86:


//--------------------- .text._ZN7cutlass13device_kernelIN5flash19enable_sm80_to_sm89INS1_16FlashAttnBwdSm80INS1_25CollectiveMainloopBwdSm80ILi2ELi1EN4cute5tupleIJNS5_1CILi64EEENS7_ILi128EEENS7_ILi96EEEEEENS_10bfloat16_tEfNS_4arch4Sm80ELb0ELb1ELb1ELb1ELb0ELb0ELb0ELb0ELi2ELi2ELi4ELi2ELb1EEENS1_21CollectiveEpilogueBwdISB_SC_SE_Li256ELb1ELb0ELi2EEENS1_19SingleTileSchedulerILb1ELb0ELb0ELi128EEEEEEEEEvNT_6ParamsE --------------------------
	.section	.text._ZN7cutlass13device_kernelIN5flash19enable_sm80_to_sm89INS1_16FlashAttnBwdSm80INS1_25CollectiveMainloopBwdSm80ILi2ELi1EN4cute5tupleIJNS5_1CILi64EEENS7_ILi128EEENS7_ILi96EEEEEENS_10bfloat16_tEfNS_4arch4Sm80ELb0ELb1ELb1ELb1ELb0ELb0ELb0ELb0ELi2ELi2ELi4ELi2ELb1EEENS1_21CollectiveEpilogueBwdISB_SC_SE_Li256ELb1ELb0ELi2EEENS1_19SingleTileSchedulerILb1ELb0ELb0ELi128EEEEEEEEEvNT_6ParamsE,"ax",@progbits
	.align	128
.text._ZN7cutlass13device_kernelIN5flash19enable_sm80_to_sm89INS1_16FlashAttnBwdSm80INS1_25CollectiveMainloopBwdSm80ILi2ELi1EN4cute5tupleIJNS5_1CILi64EEENS7_ILi128EEENS7_ILi96EEEEEENS_10bfloat16_tEfNS_4arch4Sm80ELb0ELb1ELb1ELb1ELb0ELb0ELb0ELb0ELi2ELi2ELi4ELi2ELb1EEENS1_21CollectiveEpilogueBwdISB_SC_SE_Li256ELb1ELb0ELi2EEENS1_19SingleTileSchedulerILb1ELb0ELb0ELi128EEEEEEEEEvNT_6ParamsE:
        .type           _ZN7cutlass13device_kernelIN5flash19enable_sm80_to_sm89INS1_16FlashAttnBwdSm80INS1_25CollectiveMainloopBwdSm80ILi2ELi1EN4cute5tupleIJNS5_1CILi64EEENS7_ILi128EEENS7_ILi96EEEEEENS_10bfloat16_tEfNS_4arch4Sm80ELb0ELb1ELb1ELb1ELb0ELb0ELb0ELb0ELi2ELi2ELi4ELi2ELb1EEENS1_21CollectiveEpilogueBwdISB_SC_SE_Li256ELb1ELb0ELi2EEENS1_19SingleTileSchedulerILb1ELb0ELb0ELi128EEEEEEEEEvNT_6ParamsE,@function
        .size           _ZN7cutlass13device_kernelIN5flash19enable_sm80_to_sm89INS1_16FlashAttnBwdSm80INS1_25CollectiveMainloopBwdSm80ILi2ELi1EN4cute5tupleIJNS5_1CILi64EEENS7_ILi128EEENS7_ILi96EEEEEENS_10bfloat16_tEfNS_4arch4Sm80ELb0ELb1ELb1ELb1ELb0ELb0ELb0ELb0ELi2ELi2ELi4ELi2ELb1EEENS1_21CollectiveEpilogueBwdISB_SC_SE_Li256ELb1ELb0ELi2EEENS1_19SingleTileSchedulerILb1ELb0ELb0ELi128EEEEEEEEEvNT_6ParamsE,(.L_x_87 - _ZN7cutlass13device_kernelIN5flash19enable_sm80_to_sm89INS1_16FlashAttnBwdSm80INS1_25CollectiveMainloopBwdSm80ILi2ELi1EN4cute5tupleIJNS5_1CILi64EEENS7_ILi128EEENS7_ILi96EEEEEENS_10bfloat16_tEfNS_4arch4Sm80ELb0ELb1ELb1ELb1ELb0ELb0ELb0ELb0ELi2ELi2ELi4ELi2ELb1EEENS1_21CollectiveEpilogueBwdISB_SC_SE_Li256ELb1ELb0ELi2EEENS1_19SingleTileSchedulerILb1ELb0ELb0ELi128EEEEEEEEEvNT_6ParamsE)
        .other          _ZN7cutlass13device_kernelIN5flash19enable_sm80_to_sm89INS1_16FlashAttnBwdSm80INS1_25CollectiveMainloopBwdSm80ILi2ELi1EN4cute5tupleIJNS5_1CILi64EEENS7_ILi128EEENS7_ILi96EEEEEENS_10bfloat16_tEfNS_4arch4Sm80ELb0ELb1ELb1ELb1ELb0ELb0ELb0ELb0ELi2ELi2ELi4ELi2ELb1EEENS1_21CollectiveEpilogueBwdISB_SC_SE_Li256ELb1ELb0ELi2EEENS1_19SingleTileSchedulerILb1ELb0ELb0ELi128EEEEEEEEEvNT_6ParamsE,@"STO_CUDA_ENTRY STV_DEFAULT"
_ZN7cutlass13device_kernelIN5flash19enable_sm80_to_sm89INS1_16FlashAttnBwdSm80INS1_25CollectiveMainloopBwdSm80ILi2ELi1EN4cute5tupleIJNS5_1CILi64EEENS7_ILi128EEENS7_ILi96EEEEEENS_10bfloat16_tEfNS_4arch4Sm80ELb0ELb1ELb1ELb1ELb0ELb0ELb0ELb0ELi2ELi2ELi4ELi2ELb1EEENS1_21CollectiveEpilogueBwdISB_SC_SE_Li256ELb1ELb0ELi2EEENS1_19SingleTileSchedulerILb1ELb0ELb0ELi128EEEEEEEEEvNT_6ParamsE:
[----:B------:R-:W-:Y:S01]  /*0000*/  LDC R1, c[0x0][0x28] ;  /* 0x00000a00ff017b82 */ /* 0x000fe20000000800 */
[----:B------:R-:W-:Y:S05]  /*0010*/  EXIT ;  /* 0x000000000000794d */ /* 0x000fea0003800000 */
.L_x_12:
        /* <DEDUP_REMOVED lines=14> */
.L_x_87:


//--------------------- .text._ZN7cutlass13device_kernelIN5flash19enable_sm80_to_sm89INS1_16FlashAttnBwdSm80INS1_25CollectiveMainloopBwdSm80ILi2ELi1EN4cute5tupleIJNS5_1CILi64EEENS7_ILi128EEENS7_ILi96EEEEEENS_10bfloat16_tEfNS_4arch4Sm80ELb0ELb1ELb1ELb1ELb1ELb0ELb0ELb0ELi2ELi2ELi4ELi2ELb1EEENS1_21CollectiveEpilogueBwdISB_SC_SE_Li256ELb1ELb0ELi2EEENS1_19SingleTileSchedulerILb1ELb0ELb0ELi128EEEEEEEEEvNT_6ParamsE --------------------------
	.section	.text._ZN7cutlass13device_kernelIN5flash19enable_sm80_to_sm89INS1_16FlashAttnBwdSm80INS1_25CollectiveMainloopBwdSm80ILi2ELi1EN4cute5tupleIJNS5_1CILi64EEENS7_ILi128EEENS7_ILi96EEEEEENS_10bfloat16_tEfNS_4arch4Sm80ELb0ELb1ELb1ELb1ELb1ELb0ELb0ELb0ELi2ELi2ELi4ELi2ELb1EEENS1_21CollectiveEpilogueBwdISB_SC_SE_Li256ELb1ELb0ELi2EEENS1_19SingleTileSchedulerILb1ELb0ELb0ELi128EEEEEEEEEvNT_6ParamsE,"ax",@progbits
	.align	128
.text._ZN7cutlass13device_kernelIN5flash19enable_sm80_to_sm89INS1_16FlashAttnBwdSm80INS1_25CollectiveMainloopBwdSm80ILi2ELi1EN4cute5tupleIJNS5_1CILi64EEENS7_ILi128EEENS7_ILi96EEEEEENS_10bfloat16_tEfNS_4arch4Sm80ELb0ELb1ELb1ELb1ELb1ELb0ELb0ELb0ELi2ELi2ELi4ELi2ELb1EEENS1_21CollectiveEpilogueBwdISB_SC_SE_Li256ELb1ELb0ELi2EEENS1_19SingleTileSchedulerILb1ELb0ELb0ELi128EEEEEEEEEvNT_6ParamsE:
        .type           _ZN7cutlass13device_kernelIN5flash19enable_sm80_to_sm89INS1_16FlashAttnBwdSm80INS1_25CollectiveMainloopBwdSm80ILi2ELi1EN4cute5tupleIJNS5_1CILi64EEENS7_ILi128EEENS7_ILi96EEEEEENS_10bfloat16_tEfNS_4arch4Sm80ELb0ELb1ELb1ELb1ELb1ELb0ELb0ELb0ELi2ELi2ELi4ELi2ELb1EEENS1_21CollectiveEpilogueBwdISB_SC_SE_Li256ELb1ELb0ELi2EEENS1_19SingleTileSchedulerILb1ELb0ELb0ELi128EEEEEEEEEvNT_6ParamsE,@function
        .size           _ZN7cutlass13device_kernelIN5flash19enable_sm80_to_sm89INS1_16FlashAttnBwdSm80INS1_25CollectiveMainloopBwdSm80ILi2ELi1EN4cute5tupleIJNS5_1CILi64EEENS7_ILi128EEENS7_ILi96EEEEEENS_10bfloat16_tEfNS_4arch4Sm80ELb0ELb1ELb1ELb1ELb1ELb0ELb0ELb0ELi2ELi2ELi4ELi2ELb1EEENS1_21CollectiveEpilogueBwdISB_SC_SE_Li256ELb1ELb0ELi2EEENS1_19SingleTileSchedulerILb1ELb0ELb0ELi128EEEEEEEEEvNT_6ParamsE,(.L_x_88 - _ZN7cutlass13device_kernelIN5flash19enable_sm80_to_sm89INS1_16FlashAttnBwdSm80INS1_25CollectiveMainloopBwdSm80ILi2ELi1EN4cute5tupleIJNS5_1CILi64EEENS7_ILi128EEENS7_ILi96EEEEEENS_10bfloat16_tEfNS_4arch4Sm80ELb0ELb1ELb1ELb1ELb1ELb0ELb0ELb0ELi2ELi2ELi4ELi2ELb1EEENS1_21CollectiveEpilogueBwdISB_SC_SE_Li256ELb1ELb0ELi2EEENS1_19SingleTileSchedulerILb1ELb0ELb0ELi128EEEEEEEEEvNT_6ParamsE)
        .other          _ZN7cutlass13device_kernelIN5flash19enable_sm80_to_sm89INS1_16FlashAttnBwdSm80INS1_25CollectiveMainloopBwdSm80ILi2ELi1EN4cute5tupleIJNS5_1CILi64EEENS7_ILi128EEENS7_ILi96EEEEEENS_10bfloat16_tEfNS_4arch4Sm80ELb0ELb1ELb1ELb1ELb1ELb0ELb0ELb0ELi2ELi2ELi4ELi2ELb1EEENS1_21CollectiveEpilogueBwdISB_SC_SE_Li256ELb1ELb0ELi2EEENS1_19SingleTileSchedulerILb1ELb0ELb0ELi128EEEEEEEEEvNT_6ParamsE,@"STO_CUDA_ENTRY STV_DEFAULT"
_ZN7cutlass13device_kernelIN5flash19enable_sm80_to_sm89INS1_16FlashAttnBwdSm80INS1_25CollectiveMainloopBwdSm80ILi2ELi1EN4cute5tupleIJNS5_1CILi64EEENS7_ILi128EEENS7_ILi96EEEEEENS_10bfloat16_tEfNS_4arch4Sm80ELb0ELb1ELb1ELb1ELb1ELb0ELb0ELb0ELi2ELi2ELi4ELi2ELb1EEENS1_21CollectiveEpilogueBwdISB_SC_SE_Li256ELb1ELb0ELi2EEENS1_19SingleTileSchedulerILb1ELb0ELb0ELi128EEEEEEEEEvNT_6ParamsE:
[----:B------:R-:W-:Y:S01]  /*0000*/  LDC R1, c[0x0][0x28] ;  /* 0x00000a00ff017b82 */ /* 0x000fe20000000800 */
[----:B------:R-:W-:Y:S05]  /*0010*/  EXIT ;  /* 0x000000000000794d */ /* 0x000fea0003800000 */
.L_x_13:
        /* <DEDUP_REMOVED lines=14> */
.L_x_88:


//--------------------- .text._ZN7cutlass13device_kernelIN5flash19enable_sm80_to_sm89INS1_16FlashAttnBwdSm80INS1_25CollectiveMainloopBwdSm80ILi2ELi1EN4cute5tupleIJNS5_1CILi64EEENS7_ILi128EEENS7_ILi96EEEEEENS_10bfloat16_tEfNS_4arch4Sm80ELb0ELb1ELb1ELb1ELb0ELb0ELb0ELb0ELi2ELi2ELi4ELi2ELb1EEENS1_24CollectiveEpilogueBwdGQAISB_fSE_Li256ELb1ELb0EEENS1_19SingleTileSchedulerILb1ELb0ELb0ELi128EEEEEEEEEvNT_6ParamsE --------------------------
	.section	.text._ZN7cutlass13device_kernelIN5flash19enable_sm80_to_sm89INS1_16FlashAttnBwdSm80INS1_25CollectiveMainloopBwdSm80ILi2ELi1EN4cute5tupleIJNS5_1CILi64EEENS7_ILi128EEENS7_ILi96EEEEEENS_10bfloat16_tEfNS_4arch4Sm80ELb0ELb1ELb1ELb1ELb0ELb0ELb0ELb0ELi2ELi2ELi4ELi2ELb1EEENS1_24CollectiveEpilogueBwdGQAISB_fSE_Li256ELb1ELb0EEENS1_19SingleTileSchedulerILb1ELb0ELb0ELi128EEEEEEEEEvNT_6ParamsE,"ax",@progbits
	.align	128
.text._ZN7cutlass13device_kernelIN5flash19enable_sm80_to_sm89INS1_16FlashAttnBwdSm80INS1_25CollectiveMainloopBwdSm80ILi2ELi1EN4cute5tupleIJNS5_1CILi64EEENS7_ILi128EEENS7_ILi96EEEEEENS_10bfloat16_tEfNS_4arch4Sm80ELb0ELb1ELb1ELb1ELb0ELb0ELb0ELb0ELi2ELi2ELi4ELi2ELb1EEENS1_24CollectiveEpilogueBwdGQAISB_fSE_Li256ELb1ELb0EEENS1_19SingleTileSchedulerILb1ELb0ELb0ELi128EEEEEEEEEvNT_6ParamsE:
        .type           _ZN7cutlass13device_kernelIN5flash19enable_sm80_to_sm89INS1_16FlashAttnBwdSm80INS1_25CollectiveMainloopBwdSm80ILi2ELi1EN4cute5tupleIJNS5_1CILi64EEENS7_ILi128EEENS7_ILi96EEEEEENS_10bfloat16_tEfNS_4arch4Sm80ELb0ELb1ELb1ELb1ELb0ELb0ELb0ELb0ELi2ELi2ELi4ELi2ELb1EEENS1_24CollectiveEpilogueBwdGQAISB_fSE_Li256ELb1ELb0EEENS1_19SingleTileSchedulerILb1ELb0ELb0ELi128EEEEEEEEEvNT_6ParamsE,@function
        .size           _ZN7cutlass13device_kernelIN5flash19enable_sm80_to_sm89INS1_16FlashAttnBwdSm80INS1_25CollectiveMainloopBwdSm80ILi2ELi1EN4cute5tupleIJNS5_1CILi64EEENS7_ILi128EEENS7_ILi96EEEEEENS_10bfloat16_tEfNS_4arch4Sm80ELb0ELb1ELb1ELb1ELb0ELb0ELb0ELb0ELi2ELi2ELi4ELi2ELb1EEENS1_24CollectiveEpilogueBwdGQAISB_fSE_Li256ELb1ELb0EEENS1_19SingleTileSchedulerILb1ELb0ELb0ELi128EEEEEEEEEvNT_6ParamsE,(.L_x_89 - _ZN7cutlass13device_kernelIN5flash19enable_sm80_to_sm89INS1_16FlashAttnBwdSm80INS1_25CollectiveMainloopBwdSm80ILi2ELi1EN4cute5tupleIJNS5_1CILi64EEENS7_ILi128EEENS7_ILi96EEEEEENS_10bfloat16_tEfNS_4arch4Sm80ELb0ELb1ELb1ELb1ELb0ELb0ELb0ELb0ELi2ELi2ELi4ELi2ELb1EEENS1_24CollectiveEpilogueBwdGQAISB_fSE_Li256ELb1ELb0EEENS1_19SingleTileSchedulerILb1ELb0ELb0ELi128EEEEEEEEEvNT_6ParamsE)
        .other          _ZN7cutlass13device_kernelIN5flash19enable_sm80_to_sm89INS1_16FlashAttnBwdSm80INS1_25CollectiveMainloopBwdSm80ILi2ELi1EN4cute5tupleIJNS5_1CILi64EEENS7_ILi128EEENS7_ILi96EEEEEENS_10bfloat16_tEfNS_4arch4Sm80ELb0ELb1ELb1ELb1ELb0ELb0ELb0ELb0ELi2ELi2ELi4ELi2ELb1EEENS1_24CollectiveEpilogueBwdGQAISB_fSE_Li256ELb1ELb0EEENS1_19SingleTileSchedulerILb1ELb0ELb0ELi128EEEEEEEEEvNT_6ParamsE,@"STO_CUDA_ENTRY STV_DEFAULT"
_ZN7cutlass13device_kernelIN5flash19enable_sm80_to_sm89INS1_16FlashAttnBwdSm80INS1_25CollectiveMainloopBwdSm80ILi2ELi1EN4cute5tupleIJNS5_1CILi64EEENS7_ILi128EEENS7_ILi96EEEEEENS_10bfloat16_tEfNS_4arch4Sm80ELb0ELb1ELb1ELb1ELb0ELb0ELb0ELb0ELi2ELi2ELi4ELi2ELb1EEENS1_24CollectiveEpilogueBwdGQAISB_fSE_Li256ELb1ELb0EEENS1_19SingleTileSchedulerILb1ELb0ELb0ELi128EEEEEEEEEvNT_6ParamsE:
[----:B------:R-:W-:Y:S01]  /*0000*/  LDC R1, c[0x0][0x28] ;  /* 0x00000a00ff017b82 */ /* 0x000fe20000000800 */
[----:B------:R-:W-:Y:S05]  /*0010*/  EXIT ;  /* 0x000000000000794d */ /* 0x000fea0003800000 */
.L_x_14:
        /* <DEDUP_REMOVED lines=14> */
.L_x_89:


//--------------------- .text._ZN7cutlass13device_kernelIN5flash19enable_sm80_to_sm89INS1_16FlashAttnBwdSm80INS1_25CollectiveMainloopBwdSm80ILi2ELi1EN4cute5tupleIJNS5_1CILi64EEENS7_ILi128EEENS7_ILi96EEEEEENS_10bfloat16_tEfNS_4arch4Sm80ELb0ELb1ELb1ELb1ELb1ELb0ELb0ELb0ELi2ELi2ELi4ELi2ELb1EEENS1_24CollectiveEpilogueBwdGQAISB_fSE_Li256ELb1ELb1EEENS1_19SingleTileSchedulerILb1ELb0ELb0ELi128EEEEEEEEEvNT_6ParamsE --------------------------
	.section	.text._ZN7cutlass13device_kernelIN5flash19enable_sm80_to_sm89INS1_16FlashAttnBwdSm80INS1_25CollectiveMainloopBwdSm80ILi2ELi1EN4cute5tupleIJNS5_1CILi64EEENS7_ILi128EEENS7_ILi96EEEEEENS_10bfloat16_tEfNS_4arch4Sm80ELb0ELb1ELb1ELb1ELb1ELb0ELb0ELb0ELi2ELi2ELi4ELi2ELb1EEENS1_24CollectiveEpilogueBwdGQAISB_fSE_Li256ELb1ELb1EEENS1_19SingleTileSchedulerILb1ELb0ELb0ELi128EEEEEEEEEvNT_6ParamsE,"ax",@progbits
	.align	128
.text._ZN7cutlass13device_kernelIN5flash19enable_sm80_to_sm89INS1_16FlashAttnBwdSm80INS1_25CollectiveMainloopBwdSm80ILi2ELi1EN4cute5tupleIJNS5_1CILi64EEENS7_ILi128EEENS7_ILi96EEEEEENS_10bfloat16_tEfNS_4arch4Sm80ELb0ELb1ELb1ELb1ELb1ELb0ELb0ELb0ELi2ELi2ELi4ELi2ELb1EEENS1_24CollectiveEpilogueBwdGQAISB_fSE_Li256ELb1ELb1EEENS1_19SingleTileSchedulerILb1ELb0ELb0ELi128EEEEEEEEEvNT_6ParamsE:
        .type           _ZN7cutlass13device_kernelIN5flash19enable_sm80_to_sm89INS1_16FlashAttnBwdSm80INS1_25CollectiveMainloopBwdSm80ILi2ELi1EN4cute5tupleIJNS5_1CILi64EEENS7_ILi128EEENS7_ILi96EEEEEENS_10bfloat16_tEfNS_4arch4Sm80ELb0ELb1ELb1ELb1ELb1ELb0ELb0ELb0ELi2ELi2ELi4ELi2ELb1EEENS1_24CollectiveEpilogueBwdGQAISB_fSE_Li256ELb1ELb1EEENS1_19SingleTileSchedulerILb1ELb0ELb0ELi128EEEEEEEEEvNT_6ParamsE,@function
        .size           _ZN7cutlass13device_kernelIN5flash19enable_sm80_to_sm89INS1_16FlashAttnBwdSm80INS1_25CollectiveMainloopBwdSm80ILi2ELi1EN4cute5tupleIJNS5_1CILi64EEENS7_ILi128EEENS7_ILi96EEEEEENS_10bfloat16_tEfNS_4arch4Sm80ELb0ELb1ELb1ELb1ELb1ELb0ELb0ELb0ELi2ELi2ELi4ELi2ELb1EEENS1_24CollectiveEpilogueBwdGQAISB_fSE_Li256ELb1ELb1EEENS1_19SingleTileSchedulerILb1ELb0ELb0ELi128EEEEEEEEEvNT_6ParamsE,(.L_x_90 - _ZN7cutlass13device_kernelIN5flash19enable_sm80_to_sm89INS1_16FlashAttnBwdSm80INS1_25CollectiveMainloopBwdSm80ILi2ELi1EN4cute5tupleIJNS5_1CILi64EEENS7_ILi128EEENS7_ILi96EEEEEENS_10bfloat16_tEfNS_4arch4Sm80ELb0ELb1ELb1ELb1ELb1ELb0ELb0ELb0ELi2ELi2ELi4ELi2ELb1EEENS1_24CollectiveEpilogueBwdGQAISB_fSE_Li256ELb1ELb1EEENS1_19SingleTileSchedulerILb1ELb0ELb0ELi128EEEEEEEEEvNT_6ParamsE)
        .other          _ZN7cutlass13device_kernelIN5flash19enable_sm80_to_sm89INS1_16FlashAttnBwdSm80INS1_25CollectiveMainloopBwdSm80ILi2ELi1EN4cute5tupleIJNS5_1CILi64EEENS7_ILi128EEENS7_ILi96EEEEEENS_10bfloat16_tEfNS_4arch4Sm80ELb0ELb1ELb1ELb1ELb1ELb0ELb0ELb0ELi2ELi2ELi4ELi2ELb1EEENS1_24CollectiveEpilogueBwdGQAISB_fSE_Li256ELb1ELb1EEENS1_19SingleTileSchedulerILb1ELb0ELb0ELi128EEEEEEEEEvNT_6ParamsE,@"STO_CUDA_ENTRY STV_DEFAULT"
_ZN7cutlass13device_kernelIN5flash19enable_sm80_to_sm89INS1_16FlashAttnBwdSm80INS1_25CollectiveMainloopBwdSm80ILi2ELi1EN4cute5tupleIJNS5_1CILi64EEENS7_ILi128EEENS7_ILi96EEEEEENS_10bfloat16_tEfNS_4arch4Sm80ELb0ELb1ELb1ELb1ELb1ELb0ELb0ELb0ELi2ELi2ELi4ELi2ELb1EEENS1_24CollectiveEpilogueBwdGQAISB_fSE_Li256ELb1ELb1EEENS1_19SingleTileSchedulerILb1ELb0ELb0ELi128EEEEEEEEEvNT_6ParamsE:
[----:B------:R-:W-:Y:S01]  /*0000*/  LDC R1, c[0x0][0x28] ;  /* 0x00000a00ff017b82 */ /* 0x000fe20000000800 */
[----:B------:R-:W-:Y:S05]  /*0010*/  EXIT ;  /* 0x000000000000794d */ /* 0x000fea0003800000 */
.L_x_15:
        /* <DEDUP_REMOVED lines=14> */
.L_x_90:


//--------------------- .text._ZN7cutlass13device_kernelIN5flash19enable_sm80_to_sm89INS1_16FlashAttnBwdSm80INS1_25CollectiveMainloopBwdSm80ILi2ELi1EN4cute5tupleIJNS5_1CILi64EEENS7_ILi128EEENS7_ILi96EEEEEENS_10bfloat16_tEfNS_4arch4Sm80ELb1ELb0ELb1ELb0ELb0ELb0ELb0ELb0ELi2ELi2ELi4ELi2ELb1EEENS1_21CollectiveEpilogueBwdISB_SC_SE_Li256ELb0ELb0ELi2EEENS1_25SingleTileBwdLPTSchedulerILb0ELi128ELb0EEEEEEEEEvNT_6ParamsE --------------------------
	.section	.text._ZN7cutlass13device_kernelIN5flash19enable_sm80_to_sm89INS1_16FlashAttnBwdSm80INS1_25CollectiveMainloopBwdSm80ILi2ELi1EN4cute5tupleIJNS5_1CILi64EEENS7_ILi128EEENS7_ILi96EEEEEENS_10bfloat16_tEfNS_4arch4Sm80ELb1ELb0ELb1ELb0ELb0ELb0ELb0ELb0ELi2ELi2ELi4ELi2ELb1EEENS1_21CollectiveEpilogueBwdISB_SC_SE_Li256ELb0ELb0ELi2EEENS1_25SingleTileBwdLPTSchedulerILb0ELi128ELb0EEEEEEEEEvNT_6ParamsE,"ax",@progbits
	.align	128
.text._ZN7cutlass13device_kernelIN5flash19enable_sm80_to_sm89INS1_16FlashAttnBwdSm80INS1_25CollectiveMainloopBwdSm80ILi2ELi1EN4cute5tupleIJNS5_1CILi64EEENS7_ILi128EEENS7_ILi96EEEEEENS_10bfloat16_tEfNS_4arch4Sm80ELb1ELb0ELb1ELb0ELb0ELb0ELb0ELb0ELi2ELi2ELi4ELi2ELb1EEENS1_21CollectiveEpilogueBwdISB_SC_SE_Li256ELb0ELb0ELi2EEENS1_25SingleTileBwdLPTSchedulerILb0ELi128ELb0EEEEEEEEEvNT_6ParamsE:
        .type           _ZN7cutlass13device_kernelIN5flash19enable_sm80_to_sm89INS1_16FlashAttnBwdSm80INS1_25CollectiveMainloopBwdSm80ILi2ELi1EN4cute5tupleIJNS5_1CILi64EEENS7_ILi128EEENS7_ILi96EEEEEENS_10bfloat16_tEfNS_4arch4Sm80ELb1ELb0ELb1ELb0ELb0ELb0ELb0ELb0ELi2ELi2ELi4ELi2ELb1EEENS1_21CollectiveEpilogueBwdISB_SC_SE_Li256ELb0ELb0ELi2EEENS1_25SingleTileBwdLPTSchedulerILb0ELi128ELb0EEEEEEEEEvNT_6ParamsE,@function
        .size           _ZN7cutlass13device_kernelIN5flash19enable_sm80_to_sm89INS1_16FlashAttnBwdSm80INS1_25CollectiveMainloopBwdSm80ILi2ELi1EN4cute5tupleIJNS5_1CILi64EEENS7_ILi128EEENS7_ILi96EEEEEENS_10bfloat16_tEfNS_4arch4Sm80ELb1ELb0ELb1ELb0ELb0ELb0ELb0ELb0ELi2ELi2ELi4ELi2ELb1EEENS1_21CollectiveEpilogueBwdISB_SC_SE_Li256ELb0ELb0ELi2EEENS1_25SingleTileBwdLPTSchedulerILb0ELi128ELb0EEEEEEEEEvNT_6ParamsE,(.L_x_91 - _ZN7cutlass13device_kernelIN5flash19enable_sm80_to_sm89INS1_16FlashAttnBwdSm80INS1_25CollectiveMainloopBwdSm80ILi2ELi1EN4cute5tupleIJNS5_1CILi64EEENS7_ILi128EEENS7_ILi96EEEEEENS_10bfloat16_tEfNS_4arch4Sm80ELb1ELb0ELb1ELb0ELb0ELb0ELb0ELb0ELi2ELi2ELi4ELi2ELb1EEENS1_21CollectiveEpilogueBwdISB_SC_SE_Li256ELb0ELb0ELi2EEENS1_25SingleTileBwdLPTSchedulerILb0ELi128ELb0EEEEEEEEEvNT_6ParamsE)
        .other          _ZN7cutlass13device_kernelIN5flash19enable_sm80_to_sm89INS1_16FlashAttnBwdSm80INS1_25CollectiveMainloopBwdSm80ILi2ELi1EN4cute5tupleIJNS5_1CILi64EEENS7_ILi128EEENS7_ILi96EEEEEENS_10bfloat16_tEfNS_4arch4Sm80ELb1ELb0ELb1ELb0ELb0ELb0ELb0ELb0ELi2ELi2ELi4ELi2ELb1EEENS1_21CollectiveEpilogueBwdISB_SC_SE_Li256ELb0ELb0ELi2EEENS1_25SingleTileBwdLPTSchedulerILb0ELi128ELb0EEEEEEEEEvNT_6ParamsE,@"STO_CUDA_ENTRY STV_DEFAULT"
_ZN7cutlass13device_kernelIN5flash19enable_sm80_to_sm89INS1_16FlashAttnBwdSm80INS1_25CollectiveMainloopBwdSm80ILi2ELi1EN4cute5tupleIJNS5_1CILi64EEENS7_ILi128EEENS7_ILi96EEEEEENS_10bfloat16_tEfNS_4arch4Sm80ELb1ELb0ELb1ELb0ELb0ELb0ELb0ELb0ELi2ELi2ELi4ELi2ELb1EEENS1_21CollectiveEpilogueBwdISB_SC_SE_Li256ELb0ELb0ELi2EEENS1_25SingleTileBwdLPTSchedulerILb0ELi128ELb0EEEEEEEEEvNT_6ParamsE:
[----:B------:R-:W-:Y:S01]  /*0000*/  LDC R1, c[0x0][0x28] ;  /* 0x00000a00ff017b82 */ /* 0x000fe20000000800 */
[----:B------:R-:W-:Y:S05]  /*0010*/  EXIT ;  /* 0x000000000000794d */ /* 0x000fea0003800000 */
.L_x_16:
        /* <DEDUP_REMOVED lines=14> */
.L_x_91:


//--------------------- .text._ZN7cutlass13device_kernelIN5flash19enable_sm80_to_sm89INS1_16FlashAttnBwdSm80INS1_25CollectiveMainloopBwdSm80ILi2ELi1EN4cute5tupleIJNS5_1CILi64EEENS7_ILi128EEENS7_ILi96EEEEEENS_10bfloat16_tEfNS_4arch4Sm80ELb1ELb0ELb1ELb0ELb1ELb0ELb0ELb0ELi2ELi2ELi4ELi2ELb1EEENS1_21CollectiveEpilogueBwdISB_SC_SE_Li256ELb0ELb0ELi2EEENS1_25SingleTileBwdLPTSchedulerILb0ELi128ELb1EEEEEEEEEvNT_6ParamsE --------------------------
	.section	.text._ZN7cutlass13device_kernelIN5flash19enable_sm80_to_sm89INS1_16FlashAttnBwdSm80INS1_25CollectiveMainloopBwdSm80ILi2ELi1EN4cute5tupleIJNS5_1CILi64EEENS7_ILi128EEENS7_ILi96EEEEEENS_10bfloat16_tEfNS_4arch4Sm80ELb1ELb0ELb1ELb0ELb1ELb0ELb0ELb0ELi2ELi2ELi4ELi2ELb1EEENS1_21CollectiveEpilogueBwdISB_SC_SE_Li256ELb0ELb0ELi2EEENS1_25SingleTileBwdLPTSchedulerILb0ELi128ELb1EEEEEEEEEvNT_6ParamsE,"ax",@progbits
	.align	128
.text._ZN7cutlass13device_kernelIN5flash19enable_sm80_to_sm89INS1_16FlashAttnBwdSm80INS1_25CollectiveMainloopBwdSm80ILi2ELi1EN4cute5tupleIJNS5_1CILi64EEENS7_ILi128EEENS7_ILi96EEEEEENS_10bfloat16_tEfNS_4arch4Sm80ELb1ELb0ELb1ELb0ELb1ELb0ELb0ELb0ELi2ELi2ELi4ELi2ELb1EEENS1_21CollectiveEpilogueBwdISB_SC_SE_Li256ELb0ELb0ELi2EEENS1_25SingleTileBwdLPTSchedulerILb0ELi128ELb1EEEEEEEEEvNT_6ParamsE:
        .type           _ZN7cutlass13device_kernelIN5flash19enable_sm80_to_sm89INS1_16FlashAttnBwdSm80INS1_25CollectiveMainloopBwdSm80ILi2ELi1EN4cute5tupleIJNS5_1CILi64EEENS7_ILi128EEENS7_ILi96EEEEEENS_10bfloat16_tEfNS_4arch4Sm80ELb1ELb0ELb1ELb0ELb1ELb0ELb0ELb0ELi2ELi2ELi4ELi2ELb1EEENS1_21CollectiveEpilogueBwdISB_SC_SE_Li256ELb0ELb0ELi2EEENS1_25SingleTileBwdLPTSchedulerILb0ELi128ELb1EEEEEEEEEvNT_6ParamsE,@function
        .size           _ZN7cutlass13device_kernelIN5flash19enable_sm80_to_sm89INS1_16FlashAttnBwdSm80INS1_25CollectiveMainloopBwdSm80ILi2ELi1EN4cute5tupleIJNS5_1CILi64EEENS7_ILi128EEENS7_ILi96EEEEEENS_10bfloat16_tEfNS_4arch4Sm80ELb1ELb0ELb1ELb0ELb1ELb0ELb0ELb0ELi2ELi2ELi4ELi2ELb1EEENS1_21CollectiveEpilogueBwdISB_SC_SE_Li256ELb0ELb0ELi2EEENS1_25SingleTileBwdLPTSchedulerILb0ELi128ELb1EEEEEEEEEvNT_6ParamsE,(.L_x_92 - _ZN7cutlass13device_kernelIN5flash19enable_sm80_to_sm89INS1_16FlashAttnBwdSm80INS1_25CollectiveMainloopBwdSm80ILi2ELi1EN4cute5tupleIJNS5_1CILi64EEENS7_ILi128EEENS7_ILi96EEEEEENS_10bfloat16_tEfNS_4arch4Sm80ELb1ELb0ELb1ELb0ELb1ELb0ELb0ELb0ELi2ELi2ELi4ELi2ELb1EEENS1_21CollectiveEpilogueBwdISB_SC_SE_Li256ELb0ELb0ELi2EEENS1_25SingleTileBwdLPTSchedulerILb0ELi128ELb1EEEEEEEEEvNT_6ParamsE)
        .other          _ZN7cutlass13device_kernelIN5flash19enable_sm80_to_sm89INS1_16FlashAttnBwdSm80INS1_25CollectiveMainloopBwdSm80ILi2ELi1EN4cute5tupleIJNS5_1CILi64EEENS7_ILi128EEENS7_ILi96EEEEEENS_10bfloat16_tEfNS_4arch4Sm80ELb1ELb0ELb1ELb0ELb1ELb0ELb0ELb0ELi2ELi2ELi4ELi2ELb1EEENS1_21CollectiveEpilogueBwdISB_SC_SE_Li256ELb0ELb0ELi2EEENS1_25SingleTileBwdLPTSchedulerILb0ELi128ELb1EEEEEEEEEvNT_6ParamsE,@"STO_CUDA_ENTRY STV_DEFAULT"
_ZN7cutlass13device_kernelIN5flash19enable_sm80_to_sm89INS1_16FlashAttnBwdSm80INS1_25CollectiveMainloopBwdSm80ILi2ELi1EN4cute5tupleIJNS5_1CILi64EEENS7_ILi128EEENS7_ILi96EEEEEENS_10bfloat16_tEfNS_4arch4Sm80ELb1ELb0ELb1ELb0ELb1ELb0ELb0ELb0ELi2ELi2ELi4ELi2ELb1EEENS1_21CollectiveEpilogueBwdISB_SC_SE_Li256ELb0ELb0ELi2EEENS1_25SingleTileBwdLPTSchedulerILb0ELi128ELb1EEEEEEEEEvNT_6ParamsE:
[----:B------:R-:W-:Y:S01]  /*0000*/  LDC R1, c[0x0][0x28] ;  /* 0x00000a00ff017b82 */ /* 0x000fe20000000800 */
[----:B------:R-:W-:Y:S05]  /*0010*/  EXIT ;  /* 0x000000000000794d */ /* 0x000fea0003800000 */
.L_x_17:
        /* <DEDUP_REMOVED lines=14> */
.L_x_92:


//--------------------- .text._ZN7cutlass13device_kernelIN5flash19enable_sm80_to_sm89INS1_16FlashAttnBwdSm80INS1_25CollectiveMainloopBwdSm80ILi2ELi1EN4cute5tupleIJNS5_1CILi64EEENS7_ILi128EEENS7_ILi96EEEEEENS_10bfloat16_tEfNS_4arch4Sm80ELb1ELb0ELb1ELb0ELb0ELb0ELb0ELb0ELi2ELi2ELi4ELi2ELb1EEENS1_24CollectiveEpilogueBwdGQAISB_fSE_Li256ELb0ELb0EEENS1_25SingleTileBwdLPTSchedulerILb0ELi128ELb0EEEEEEEEEvNT_6ParamsE --------------------------
	.section	.text._ZN7cutlass13device_kernelIN5flash19enable_sm80_to_sm89INS1_16FlashAttnBwdSm80INS1_25CollectiveMainloopBwdSm80ILi2ELi1EN4cute5tupleIJNS5_1CILi64EEENS7_ILi128EEENS7_ILi96EEEEEENS_10bfloat16_tEfNS_4arch4Sm80ELb1ELb0ELb1ELb0ELb0ELb0ELb0ELb0ELi2ELi2ELi4ELi2ELb1EEENS1_24CollectiveEpilogueBwdGQAISB_fSE_Li256ELb0ELb0EEENS1_25SingleTileBwdLPTSchedulerILb0ELi128ELb0EEEEEEEEEvNT_6ParamsE,"ax",@progbits
	.align	128
.text._ZN7cutlass13device_kernelIN5flash19enable_sm80_to_sm89INS1_16FlashAttnBwdSm80INS1_25CollectiveMainloopBwdSm80ILi2ELi1EN4cute5tupleIJNS5_1CILi64EEENS7_ILi128EEENS7_ILi96EEEEEENS_10bfloat16_tEfNS_4arch4Sm80ELb1ELb0ELb1ELb0ELb0ELb0ELb0ELb0ELi2ELi2ELi4ELi2ELb1EEENS1_24CollectiveEpilogueBwdGQAISB_fSE_Li256ELb0ELb0EEENS1_25SingleTileBwdLPTSchedulerILb0ELi128ELb0EEEEEEEEEvNT_6ParamsE:
        .type           _ZN7cutlass13device_kernelIN5flash19enable_sm80_to_sm89INS1_16FlashAttnBwdSm80INS1_25CollectiveMainloopBwdSm80ILi2ELi1EN4cute5tupleIJNS5_1CILi64EEENS7_ILi128EEENS7_ILi96EEEEEENS_10bfloat16_tEfNS_4arch4Sm80ELb1ELb0ELb1ELb0ELb0ELb0ELb0ELb0ELi2ELi2ELi4ELi2ELb1EEENS1_24CollectiveEpilogueBwdGQAISB_fSE_Li256ELb0ELb0EEENS1_25SingleTileBwdLPTSchedulerILb0ELi128ELb0EEEEEEEEEvNT_6ParamsE,@function
        .size           _ZN7cutlass13device_kernelIN5flash19enable_sm80_to_sm89INS1_16FlashAttnBwdSm80INS1_25CollectiveMainloopBwdSm80ILi2ELi1EN4cute5tupleIJNS5_1CILi64EEENS7_ILi128EEENS7_ILi96EEEEEENS_10bfloat16_tEfNS_4arch4Sm80ELb1ELb0ELb1ELb0ELb0ELb0ELb0ELb0ELi2ELi2ELi4ELi2ELb1EEENS1_24CollectiveEpilogueBwdGQAISB_fSE_Li256ELb0ELb0EEENS1_25SingleTileBwdLPTSchedulerILb0ELi128ELb0EEEEEEEEEvNT_6ParamsE,(.L_x_93 - _ZN7cutlass13device_kernelIN5flash19enable_sm80_to_sm89INS1_16FlashAttnBwdSm80INS1_25CollectiveMainloopBwdSm80ILi2ELi1EN4cute5tupleIJNS5_1CILi64EEENS7_ILi128EEENS7_ILi96EEEEEENS_10bfloat16_tEfNS_4arch4Sm80ELb1ELb0ELb1ELb0ELb0ELb0ELb0ELb0ELi2ELi2ELi4ELi2ELb1EEENS1_24CollectiveEpilogueBwdGQAISB_fSE_Li256ELb0ELb0EEENS1_25SingleTileBwdLPTSchedulerILb0ELi128ELb0EEEEEEEEEvNT_6ParamsE)
        .other          _ZN7cutlass13device_kernelIN5flash19enable_sm80_to_sm89INS1_16FlashAttnBwdSm80INS1_25CollectiveMainloopBwdSm80ILi2ELi1EN4cute5tupleIJNS5_1CILi64EEENS7_ILi128EEENS7_ILi96EEEEEENS_10bfloat16_tEfNS_4arch4Sm80ELb1ELb0ELb1ELb0ELb0ELb0ELb0ELb0ELi2ELi2ELi4ELi2ELb1EEENS1_24CollectiveEpilogueBwdGQAISB_fSE_Li256ELb0ELb0EEENS1_25SingleTileBwdLPTSchedulerILb0ELi128ELb0EEEEEEEEEvNT_6ParamsE,@"STO_CUDA_ENTRY STV_DEFAULT"
_ZN7cutlass13device_kernelIN5flash19enable_sm80_to_sm89INS1_16FlashAttnBwdSm80INS1_25CollectiveMainloopBwdSm80ILi2ELi1EN4cute5tupleIJNS5_1CILi64EEENS7_ILi128EEENS7_ILi96EEEEEENS_10bfloat16_tEfNS_4arch4Sm80ELb1ELb0ELb1ELb0ELb0ELb0ELb0ELb0ELi2ELi2ELi4ELi2ELb1EEENS1_24CollectiveEpilogueBwdGQAISB_fSE_Li256ELb0ELb0EEENS1_25SingleTileBwdLPTSchedulerILb0ELi128ELb0EEEEEEEEEvNT_6ParamsE:
[----:B------:R-:W-:Y:S01]  /*0000*/  LDC R1, c[0x0][0x28] ;  /* 0x00000a00ff017b82 */ /* 0x000fe20000000800 */
[----:B------:R-:W-:Y:S05]  /*0010*/  EXIT ;  /* 0x000000000000794d */ /* 0x000fea0003800000 */
.L_x_18:
        /* <DEDUP_REMOVED lines=14> */
.L_x_93:


//--------------------- .text._ZN7cutlass13device_kernelIN5flash19enable_sm80_to_sm89INS1_16FlashAttnBwdSm80INS1_25CollectiveMainloopBwdSm80ILi2ELi1EN4cute5tupleIJNS5_1CILi64EEENS7_ILi128EEENS7_ILi96EEEEEENS_10bfloat16_tEfNS_4arch4Sm80ELb1ELb0ELb1ELb0ELb1ELb0ELb0ELb0ELi2ELi2ELi4ELi2ELb1EEENS1_24CollectiveEpilogueBwdGQAISB_fSE_Li256ELb0ELb1EEENS1_25SingleTileBwdLPTSchedulerILb0ELi128ELb1EEEEEEEEEvNT_6ParamsE --------------------------
	.section	.text._ZN7cutlass13device_kernelIN5flash19enable_sm80_to_sm89INS1_16FlashAttnBwdSm80INS1_25CollectiveMainloopBwdSm80ILi2ELi1EN4cute5tupleIJNS5_1CILi64EEENS7_ILi128EEENS7_ILi96EEEEEENS_10bfloat16_tEfNS_4arch4Sm80ELb1ELb0ELb1ELb0ELb1ELb0ELb0ELb0ELi2ELi2ELi4ELi2ELb1EEENS1_24CollectiveEpilogueBwdGQAISB_fSE_Li256ELb0ELb1EEENS1_25SingleTileBwdLPTSchedulerILb0ELi128ELb1EEEEEEEEEvNT_6ParamsE,"ax",@progbits
	.align	128
.text._ZN7cutlass13device_kernelIN5flash19enable_sm80_to_sm89INS1_16FlashAttnBwdSm80INS1_25CollectiveMainloopBwdSm80ILi2ELi1EN4cute5tupleIJNS5_1CILi64EEENS7_ILi128EEENS7_ILi96EEEEEENS_10bfloat16_tEfNS_4arch4Sm80ELb1ELb0ELb1ELb0ELb1ELb0ELb0ELb0ELi2ELi2ELi4ELi2ELb1EEENS1_24CollectiveEpilogueBwdGQAISB_fSE_Li256ELb0ELb1EEENS1_25SingleTileBwdLPTSchedulerILb0ELi128ELb1EEEEEEEEEvNT_6ParamsE:
        .type           _ZN7cutlass13device_kernelIN5flash19enable_sm80_to_sm89INS1_16FlashAttnBwdSm80INS1_25CollectiveMainloopBwdSm80ILi2ELi1EN4cute5tupleIJNS5_1CILi64EEENS7_ILi128EEENS7_ILi96EEEEEENS_10bfloat16_tEfNS_4arch4Sm80ELb1ELb0ELb1ELb0ELb1ELb0ELb0ELb0ELi2ELi2ELi4ELi2ELb1EEENS1_24CollectiveEpilogueBwdGQAISB_fSE_Li256ELb0ELb1EEENS1_25SingleTileBwdLPTSchedulerILb0ELi128ELb1EEEEEEEEEvNT_6ParamsE,@function
        .size           _ZN7cutlass13device_kernelIN5flash19enable_sm80_to_sm89INS1_16FlashAttnBwdSm80INS1_25CollectiveMainloopBwdSm80ILi2ELi1EN4cute5tupleIJNS5_1CILi64EEENS7_ILi128EEENS7_ILi96EEEEEENS_10bfloat16_tEfNS_4arch4Sm80ELb1ELb0ELb1ELb0ELb1ELb0ELb0ELb0ELi2ELi2ELi4ELi2ELb1EEENS1_24CollectiveEpilogueBwdGQAISB_fSE_Li256ELb0ELb1EEENS1_25SingleTileBwdLPTSchedulerILb0ELi128ELb1EEEEEEEEEvNT_6ParamsE,(.L_x_94 - _ZN7cutlass13device_kernelIN5flash19enable_sm80_to_sm89INS1_16FlashAttnBwdSm80INS1_25CollectiveMainloopBwdSm80ILi2ELi1EN4cute5tupleIJNS5_1CILi64EEENS7_ILi128EEENS7_ILi96EEEEEENS_10bfloat16_tEfNS_4arch4Sm80ELb1ELb0ELb1ELb0ELb1ELb0ELb0ELb0ELi2ELi2ELi4ELi2ELb1EEENS1_24CollectiveEpilogueBwdGQAISB_fSE_Li256ELb0ELb1EEENS1_25SingleTileBwdLPTSchedulerILb0ELi128ELb1EEEEEEEEEvNT_6ParamsE)
        .other          _ZN7cutlass13device_kernelIN5flash19enable_sm80_to_sm89INS1_16FlashAttnBwdSm80INS1_25CollectiveMainloopBwdSm80ILi2ELi1EN4cute5tupleIJNS5_1CILi64EEENS7_ILi128EEENS7_ILi96EEEEEENS_10bfloat16_tEfNS_4arch4Sm80ELb1ELb0ELb1ELb0ELb1ELb0ELb0ELb0ELi2ELi2ELi4ELi2ELb1EEENS1_24CollectiveEpilogueBwdGQAISB_fSE_Li256ELb0ELb1EEENS1_25SingleTileBwdLPTSchedulerILb0ELi128ELb1EEEEEEEEEvNT_6ParamsE,@"STO_CUDA_ENTRY STV_DEFAULT"
_ZN7cutlass13device_kernelIN5flash19enable_sm80_to_sm89INS1_16FlashAttnBwdSm80INS1_25CollectiveMainloopBwdSm80ILi2ELi1EN4cute5tupleIJNS5_1CILi64EEENS7_ILi128EEENS7_ILi96EEEEEENS_10bfloat16_tEfNS_4arch4Sm80ELb1ELb0ELb1ELb0ELb1ELb0ELb0ELb0ELi2ELi2ELi4ELi2ELb1EEENS1_24CollectiveEpilogueBwdGQAISB_fSE_Li256ELb0ELb1EEENS1_25SingleTileBwdLPTSchedulerILb0ELi128ELb1EEEEEEEEEvNT_6ParamsE:
[----:B------:R-:W-:Y:S01]  /*0000*/  LDC R1, c[0x0][0x28] ;  /* 0x00000a00ff017b82 */ /* 0x000fe20000000800 */
[----:B------:R-:W-:Y:S05]  /*0010*/  EXIT ;  /* 0x000000000000794d */ /* 0x000fea0003800000 */
.L_x_19:
        /* <DEDUP_REMOVED lines=14> */
.L_x_94:


//--------------------- .text._ZN7cutlass13device_kernelIN5flash19enable_sm80_to_sm89INS1_16FlashAttnBwdSm80INS1_25CollectiveMainloopBwdSm80ILi2ELi1EN4cute5tupleIJNS5_1CILi64EEENS7_ILi128EEENS7_ILi96EEEEEENS_10bfloat16_tEfNS_4arch4Sm80ELb1ELb0ELb1ELb1ELb0ELb0ELb0ELb0ELi2ELi2ELi4ELi2ELb1EEENS1_21CollectiveEpilogueBwdISB_SC_SE_Li256ELb1ELb0ELi2EEENS1_25SingleTileBwdLPTSchedulerILb1ELi128ELb0EEEEEEEEEvNT_6ParamsE --------------------------
	.section	.text._ZN7cutlass13device_kernelIN5flash19enable_sm80_to_sm89INS1_16FlashAttnBwdSm80INS1_25CollectiveMainloopBwdSm80ILi2ELi1EN4cute5tupleIJNS5_1CILi64EEENS7_ILi128EEENS7_ILi96EEEEEENS_10bfloat16_tEfNS_4arch4Sm80ELb1ELb0ELb1ELb1ELb0ELb0ELb0ELb0ELi2ELi2ELi4ELi2ELb1EEENS1_21CollectiveEpilogueBwdISB_SC_SE_Li256ELb1ELb0ELi2EEENS1_25SingleTileBwdLPTSchedulerILb1ELi128ELb0EEEEEEEEEvNT_6ParamsE,"ax",@progbits
	.align	128
.text._ZN7cutlass13device_kernelIN5flash19enable_sm80_to_sm89INS1_16FlashAttnBwdSm80INS1_25CollectiveMainloopBwdSm80ILi2ELi1EN4cute5tupleIJNS5_1CILi64EEENS7_ILi128EEENS7_ILi96EEEEEENS_10bfloat16_tEfNS_4arch4Sm80ELb1ELb0ELb1ELb1ELb0ELb0ELb0ELb0ELi2ELi2ELi4ELi2ELb1EEENS1_21CollectiveEpilogueBwdISB_SC_SE_Li256ELb1ELb0ELi2EEENS1_25SingleTileBwdLPTSchedulerILb1ELi128ELb0EEEEEEEEEvNT_6ParamsE:
        .type           _ZN7cutlass13device_kernelIN5flash19enable_sm80_to_sm89INS1_16FlashAttnBwdSm80INS1_25CollectiveMainloopBwdSm80ILi2ELi1EN4cute5tupleIJNS5_1CILi64EEENS7_ILi128EEENS7_ILi96EEEEEENS_10bfloat16_tEfNS_4arch4Sm80ELb1ELb0ELb1ELb1ELb0ELb0ELb0ELb0ELi2ELi2ELi4ELi2ELb1EEENS1_21CollectiveEpilogueBwdISB_SC_SE_Li256ELb1ELb0ELi2EEENS1_25SingleTileBwdLPTSchedulerILb1ELi128ELb0EEEEEEEEEvNT_6ParamsE,@function
        .size           _ZN7cutlass13device_kernelIN5flash19enable_sm80_to_sm89INS1_16FlashAttnBwdSm80INS1_25CollectiveMainloopBwdSm80ILi2ELi1EN4cute5tupleIJNS5_1CILi64EEENS7_ILi128EEENS7_ILi96EEEEEENS_10bfloat16_tEfNS_4arch4Sm80ELb1ELb0ELb1ELb1ELb0ELb0ELb0ELb0ELi2ELi2ELi4ELi2ELb1EEENS1_21CollectiveEpilogueBwdISB_SC_SE_Li256ELb1ELb0ELi2EEENS1_25SingleTileBwdLPTSchedulerILb1ELi128ELb0EEEEEEEEEvNT_6ParamsE,(.L_x_95 - _ZN7cutlass13device_kernelIN5flash19enable_sm80_to_sm89INS1_16FlashAttnBwdSm80INS1_25CollectiveMainloopBwdSm80ILi2ELi1EN4cute5tupleIJNS5_1CILi64EEENS7_ILi128EEENS7_ILi96EEEEEENS_10bfloat16_tEfNS_4arch4Sm80ELb1ELb0ELb1ELb1ELb0ELb0ELb0ELb0ELi2ELi2ELi4ELi2ELb1EEENS1_21CollectiveEpilogueBwdISB_SC_SE_Li256ELb1ELb0ELi2EEENS1_25SingleTileBwdLPTSchedulerILb1ELi128ELb0EEEEEEEEEvNT_6ParamsE)
        .other          _ZN7cutlass13device_kernelIN5flash19enable_sm80_to_sm89INS1_16FlashAttnBwdSm80INS1_25CollectiveMainloopBwdSm80ILi2ELi1EN4cute5tupleIJNS5_1CILi64EEENS7_ILi128EEENS7_ILi96EEEEEENS_10bfloat16_tEfNS_4arch4Sm80ELb1ELb0ELb1ELb1ELb0ELb0ELb0ELb0ELi2ELi2ELi4ELi2ELb1EEENS1_21CollectiveEpilogueBwdISB_SC_SE_Li256ELb1ELb0ELi2EEENS1_25SingleTileBwdLPTSchedulerILb1ELi128ELb0EEEEEEEEEvNT_6ParamsE,@"STO_CUDA_ENTRY STV_DEFAULT"
_ZN7cutlass13device_kernelIN5flash19enable_sm80_to_sm89INS1_16FlashAttnBwdSm80INS1_25CollectiveMainloopBwdSm80ILi2ELi1EN4cute5tupleIJNS5_1CILi64EEENS7_ILi128EEENS7_ILi96EEEEEENS_10bfloat16_tEfNS_4arch4Sm80ELb1ELb0ELb1ELb1ELb0ELb0ELb0ELb0ELi2ELi2ELi4ELi2ELb1EEENS1_21CollectiveEpilogueBwdISB_SC_SE_Li256ELb1ELb0ELi2EEENS1_25SingleTileBwdLPTSchedulerILb1ELi128ELb0EEEEEEEEEvNT_6ParamsE:
[----:B------:R-:W-:Y:S01]  /*0000*/  LDC R1, c[0x0][0x28] ;  /* 0x00000a00ff017b82 */ /* 0x000fe20000000800 */
[----:B------:R-:W-:Y:S05]  /*0010*/  EXIT ;  /* 0x000000000000794d */ /* 0x000fea0003800000 */
.L_x_20:
        /* <DEDUP_REMOVED lines=14> */
.L_x_95:


//--------------------- .text._ZN7cutlass13device_kernelIN5flash19enable_sm80_to_sm89INS1_16FlashAttnBwdSm80INS1_25CollectiveMainloopBwdSm80ILi2ELi1EN4cute5tupleIJNS5_1CILi64EEENS7_ILi128EEENS7_ILi96EEEEEENS_10bfloat16_tEfNS_4arch4Sm80ELb1ELb0ELb1ELb1ELb1ELb0ELb0ELb0ELi2ELi2ELi4ELi2ELb1EEENS1_21CollectiveEpilogueBwdISB_SC_SE_Li256ELb1ELb0ELi2EEENS1_25SingleTileBwdLPTSchedulerILb1ELi128ELb1EEEEEEEEEvNT_6ParamsE --------------------------
	.section	.text._ZN7cutlass13device_kernelIN5flash19enable_sm80_to_sm89INS1_16FlashAttnBwdSm80INS1_25CollectiveMainloopBwdSm80ILi2ELi1EN4cute5tupleIJNS5_1CILi64EEENS7_ILi128EEENS7_ILi96EEEEEENS_10bfloat16_tEfNS_4arch4Sm80ELb1ELb0ELb1ELb1ELb1ELb0ELb0ELb0ELi2ELi2ELi4ELi2ELb1EEENS1_21CollectiveEpilogueBwdISB_SC_SE_Li256ELb1ELb0ELi2EEENS1_25SingleTileBwdLPTSchedulerILb1ELi128ELb1EEEEEEEEEvNT_6ParamsE,"ax",@progbits
	.align	128
.text._ZN7cutlass13device_kernelIN5flash19enable_sm80_to_sm89INS1_16FlashAttnBwdSm80INS1_25CollectiveMainloopBwdSm80ILi2ELi1EN4cute5tupleIJNS5_1CILi64EEENS7_ILi128EEENS7_ILi96EEEEEENS_10bfloat16_tEfNS_4arch4Sm80ELb1ELb0ELb1ELb1ELb1ELb0ELb0ELb0ELi2ELi2ELi4ELi2ELb1EEENS1_21CollectiveEpilogueBwdISB_SC_SE_Li256ELb1ELb0ELi2EEENS1_25SingleTileBwdLPTSchedulerILb1ELi128ELb1EEEEEEEEEvNT_6ParamsE:
        .type           _ZN7cutlass13device_kernelIN5flash19enable_sm80_to_sm89INS1_16FlashAttnBwdSm80INS1_25CollectiveMainloopBwdSm80ILi2ELi1EN4cute5tupleIJNS5_1CILi64EEENS7_ILi128EEENS7_ILi96EEEEEENS_10bfloat16_tEfNS_4arch4Sm80ELb1ELb0ELb1ELb1ELb1ELb0ELb0ELb0ELi2ELi2ELi4ELi2ELb1EEENS1_21CollectiveEpilogueBwdISB_SC_SE_Li256ELb1ELb0ELi2EEENS1_25SingleTileBwdLPTSchedulerILb1ELi128ELb1EEEEEEEEEvNT_6ParamsE,@function
        .size           _ZN7cutlass13device_kernelIN5flash19enable_sm80_to_sm89INS1_16FlashAttnBwdSm80INS1_25CollectiveMainloopBwdSm80ILi2ELi1EN4cute5tupleIJNS5_1CILi64EEENS7_ILi128EEENS7_ILi96EEEEEENS_10bfloat16_tEfNS_4arch4Sm80ELb1ELb0ELb1ELb1ELb1ELb0ELb0ELb0ELi2ELi2ELi4ELi2ELb1EEENS1_21CollectiveEpilogueBwdISB_SC_SE_Li256ELb1ELb0ELi2EEENS1_25SingleTileBwdLPTSchedulerILb1ELi128ELb1EEEEEEEEEvNT_6ParamsE,(.L_x_96 - _ZN7cutlass13device_kernelIN5flash19enable_sm80_to_sm89INS1_16FlashAttnBwdSm80INS1_25CollectiveMainloopBwdSm80ILi2ELi1EN4cute5tupleIJNS5_1CILi64EEENS7_ILi128EEENS7_ILi96EEEEEENS_10bfloat16_tEfNS_4arch4Sm80ELb1ELb0ELb1ELb1ELb1ELb0ELb0ELb0ELi2ELi2ELi4ELi2ELb1EEENS1_21CollectiveEpilogueBwdISB_SC_SE_Li256ELb1ELb0ELi2EEENS1_25SingleTileBwdLPTSchedulerILb1ELi128ELb1EEEEEEEEEvNT_6ParamsE)
        .other          _ZN7cutlass13device_kernelIN5flash19enable_sm80_to_sm89INS1_16FlashAttnBwdSm80INS1_25CollectiveMainloopBwdSm80ILi2ELi1EN4cute5tupleIJNS5_1CILi64EEENS7_ILi128EEENS7_ILi96EEEEEENS_10bfloat16_tEfNS_4arch4Sm80ELb1ELb0ELb1ELb1ELb1ELb0ELb0ELb0ELi2ELi2ELi4ELi2ELb1EEENS1_21CollectiveEpilogueBwdISB_SC_SE_Li256ELb1ELb0ELi2EEENS1_25SingleTileBwdLPTSchedulerILb1ELi128ELb1EEEEEEEEEvNT_6ParamsE,@"STO_CUDA_ENTRY STV_DEFAULT"
_ZN7cutlass13device_kernelIN5flash19enable_sm80_to_sm89INS1_16FlashAttnBwdSm80INS1_25CollectiveMainloopBwdSm80ILi2ELi1EN4cute5tupleIJNS5_1CILi64EEENS7_ILi128EEENS7_ILi96EEEEEENS_10bfloat16_tEfNS_4arch4Sm80ELb1ELb0ELb1ELb1ELb1ELb0ELb0ELb0ELi2ELi2ELi4ELi2ELb1EEENS1_21CollectiveEpilogueBwdISB_SC_SE_Li256ELb1ELb0ELi2EEENS1_25SingleTileBwdLPTSchedulerILb1ELi128ELb1EEEEEEEEEvNT_6ParamsE:
[----:B------:R-:W-:Y:S01]  /*0000*/  LDC R1, c[0x0][0x28] ;  /* 0x00000a00ff017b82 */ /* 0x000fe20000000800 */
[----:B------:R-:W-:Y:S05]  /*0010*/  EXIT ;  /* 0x000000000000794d */ /* 0x000fea0003800000 */
.L_x_21:
        /* <DEDUP_REMOVED lines=14> */
.L_x_96:


//--------------------- .text._ZN7cutlass13device_kernelIN5flash19enable_sm80_to_sm89INS1_16FlashAttnBwdSm80INS1_25CollectiveMainloopBwdSm80ILi2ELi1EN4cute5tupleIJNS5_1CILi64EEENS7_ILi128EEENS7_ILi96EEEEEENS_10bfloat16_tEfNS_4arch4Sm80ELb1ELb0ELb1ELb1ELb0ELb0ELb0ELb0ELi2ELi2ELi4ELi2ELb1EEENS1_24CollectiveEpilogueBwdGQAISB_fSE_Li256ELb1ELb0EEENS1_25SingleTileBwdLPTSchedulerILb1ELi128ELb0EEEEEEEEEvNT_6ParamsE --------------------------
	.section	.text._ZN7cutlass13device_kernelIN5flash19enable_sm80_to_sm89INS1_16FlashAttnBwdSm80INS1_25CollectiveMainloopBwdSm80ILi2ELi1EN4cute5tupleIJNS5_1CILi64EEENS7_ILi128EEENS7_ILi96EEEEEENS_10bfloat16_tEfNS_4arch4Sm80ELb1ELb0ELb1ELb1ELb0ELb0ELb0ELb0ELi2ELi2ELi4ELi2ELb1EEENS1_24CollectiveEpilogueBwdGQAISB_fSE_Li256ELb1ELb0EEENS1_25SingleTileBwdLPTSchedulerILb1ELi128ELb0EEEEEEEEEvNT_6ParamsE,"ax",@progbits
	.align	128
.text._ZN7cutlass13device_kernelIN5flash19enable_sm80_to_sm89INS1_16FlashAttnBwdSm80INS1_25CollectiveMainloopBwdSm80ILi2ELi1EN4cute5tupleIJNS5_1CILi64EEENS7_ILi128EEENS7_ILi96EEEEEENS_10bfloat16_tEfNS_4arch4Sm80ELb1ELb0ELb1ELb1ELb0ELb0ELb0ELb0ELi2ELi2ELi4ELi2ELb1EEENS1_24CollectiveEpilogueBwdGQAISB_fSE_Li256ELb1ELb0EEENS1_25SingleTileBwdLPTSchedulerILb1ELi128ELb0EEEEEEEEEvNT_6ParamsE:
        .type           _ZN7cutlass13device_kernelIN5flash19enable_sm80_to_sm89INS1_16FlashAttnBwdSm80INS1_25CollectiveMainloopBwdSm80ILi2ELi1EN4cute5tupleIJNS5_1CILi64EEENS7_ILi128EEENS7_ILi96EEEEEENS_10bfloat16_tEfNS_4arch4Sm80ELb1ELb0ELb1ELb1ELb0ELb0ELb0ELb0ELi2ELi2ELi4ELi2ELb1EEENS1_24CollectiveEpilogueBwdGQAISB_fSE_Li256ELb1ELb0EEENS1_25SingleTileBwdLPTSchedulerILb1ELi128ELb0EEEEEEEEEvNT_6ParamsE,@function
        .size           _ZN7cutlass13device_kernelIN5flash19enable_sm80_to_sm89INS1_16FlashAttnBwdSm80INS1_25CollectiveMainloopBwdSm80ILi2ELi1EN4cute5tupleIJNS5_1CILi64EEENS7_ILi128EEENS7_ILi96EEEEEENS_10bfloat16_tEfNS_4arch4Sm80ELb1ELb0ELb1ELb1ELb0ELb0ELb0ELb0ELi2ELi2ELi4ELi2ELb1EEENS1_24CollectiveEpilogueBwdGQAISB_fSE_Li256ELb1ELb0EEENS1_25SingleTileBwdLPTSchedulerILb1ELi128ELb0EEEEEEEEEvNT_6ParamsE,(.L_x_97 - _ZN7cutlass13device_kernelIN5flash19enable_sm80_to_sm89INS1_16FlashAttnBwdSm80INS1_25CollectiveMainloopBwdSm80ILi2ELi1EN4cute5tupleIJNS5_1CILi64EEENS7_ILi128EEENS7_ILi96EEEEEENS_10bfloat16_tEfNS_4arch4Sm80ELb1ELb0ELb1ELb1ELb0ELb0ELb0ELb0ELi2ELi2ELi4ELi2ELb1EEENS1_24CollectiveEpilogueBwdGQAISB_fSE_Li256ELb1ELb0EEENS1_25SingleTileBwdLPTSchedulerILb1ELi128ELb0EEEEEEEEEvNT_6ParamsE)
        .other          _ZN7cutlass13device_kernelIN5flash19enable_sm80_to_sm89INS1_16FlashAttnBwdSm80INS1_25CollectiveMainloopBwdSm80ILi2ELi1EN4cute5tupleIJNS5_1CILi64EEENS7_ILi128EEENS7_ILi96EEEEEENS_10bfloat16_tEfNS_4arch4Sm80ELb1ELb0ELb1ELb1ELb0ELb0ELb0ELb0ELi2ELi2ELi4ELi2ELb1EEENS1_24CollectiveEpilogueBwdGQAISB_fSE_Li256ELb1ELb0EEENS1_25SingleTileBwdLPTSchedulerILb1ELi128ELb0EEEEEEEEEvNT_6ParamsE,@"STO_CUDA_ENTRY STV_DEFAULT"
_ZN7cutlass13device_kernelIN5flash19enable_sm80_to_sm89INS1_16FlashAttnBwdSm80INS1_25CollectiveMainloopBwdSm80ILi2ELi1EN4cute5tupleIJNS5_1CILi64EEENS7_ILi128EEENS7_ILi96EEEEEENS_10bfloat16_tEfNS_4arch4Sm80ELb1ELb0ELb1ELb1ELb0ELb0ELb0ELb0ELi2ELi2ELi4ELi2ELb1EEENS1_24CollectiveEpilogueBwdGQAISB_fSE_Li256ELb1ELb0EEENS1_25SingleTileBwdLPTSchedulerILb1ELi128ELb0EEEEEEEEEvNT_6ParamsE:
[----:B------:R-:W-:Y:S01]  /*0000*/  LDC R1, c[0x0][0x28] ;  /* 0x00000a00ff017b82 */ /* 0x000fe20000000800 */
[----:B------:R-:W-:Y:S05]  /*0010*/  EXIT ;  /* 0x000000000000794d */ /* 0x000fea0003800000 */
.L_x_22:
        /* <DEDUP_REMOVED lines=14> */
.L_x_97:


//--------------------- .text._ZN7cutlass13device_kernelIN5flash19enable_sm80_to_sm89INS1_16FlashAttnBwdSm80INS1_25CollectiveMainloopBwdSm80ILi2ELi1EN4cute5tupleIJNS5_1CILi64EEENS7_ILi128EEENS7_ILi96EEEEEENS_10bfloat16_tEfNS_4arch4Sm80ELb1ELb0ELb1ELb1ELb1ELb0ELb0ELb0ELi2ELi2ELi4ELi2ELb1EEENS1_24CollectiveEpilogueBwdGQAISB_fSE_Li256ELb1ELb1EEENS1_25SingleTileBwdLPTSchedulerILb1ELi128ELb1EEEEEEEEEvNT_6ParamsE --------------------------
	.section	.text._ZN7cutlass13device_kernelIN5flash19enable_sm80_to_sm89INS1_16FlashAttnBwdSm80INS1_25CollectiveMainloopBwdSm80ILi2ELi1EN4cute5tupleIJNS5_1CILi64EEENS7_ILi128EEENS7_ILi96EEEEEENS_10bfloat16_tEfNS_4arch4Sm80ELb1ELb0ELb1ELb1ELb1ELb0ELb0ELb0ELi2ELi2ELi4ELi2ELb1EEENS1_24CollectiveEpilogueBwdGQAISB_fSE_Li256ELb1ELb1EEENS1_25SingleTileBwdLPTSchedulerILb1ELi128ELb1EEEEEEEEEvNT_6ParamsE,"ax",@progbits
	.align	128
.text._ZN7cutlass13device_kernelIN5flash19enable_sm80_to_sm89INS1_16FlashAttnBwdSm80INS1_25CollectiveMainloopBwdSm80ILi2ELi1EN4cute5tupleIJNS5_1CILi64EEENS7_ILi128EEENS7_ILi96EEEEEENS_10bfloat16_tEfNS_4arch4Sm80ELb1ELb0ELb1ELb1ELb1ELb0ELb0ELb0ELi2ELi2ELi4ELi2ELb1EEENS1_24CollectiveEpilogueBwdGQAISB_fSE_Li256ELb1ELb1EEENS1_25SingleTileBwdLPTSchedulerILb1ELi128ELb1EEEEEEEEEvNT_6ParamsE:
        .type           _ZN7cutlass13device_kernelIN5flash19enable_sm80_to_sm89INS1_16FlashAttnBwdSm80INS1_25CollectiveMainloopBwdSm80ILi2ELi1EN4cute5tupleIJNS5_1CILi64EEENS7_ILi128EEENS7_ILi96EEEEEENS_10bfloat16_tEfNS_4arch4Sm80ELb1ELb0ELb1ELb1ELb1ELb0ELb0ELb0ELi2ELi2ELi4ELi2ELb1EEENS1_24CollectiveEpilogueBwdGQAISB_fSE_Li256ELb1ELb1EEENS1_25SingleTileBwdLPTSchedulerILb1ELi128ELb1EEEEEEEEEvNT_6ParamsE,@function
        .size           _ZN7cutlass13device_kernelIN5flash19enable_sm80_to_sm89INS1_16FlashAttnBwdSm80INS1_25CollectiveMainloopBwdSm80ILi2ELi1EN4cute5tupleIJNS5_1CILi64EEENS7_ILi128EEENS7_ILi96EEEEEENS_10bfloat16_tEfNS_4arch4Sm80ELb1ELb0ELb1ELb1ELb1ELb0ELb0ELb0ELi2ELi2ELi4ELi2ELb1EEENS1_24CollectiveEpilogueBwdGQAISB_fSE_Li256ELb1ELb1EEENS1_25SingleTileBwdLPTSchedulerILb1ELi128ELb1EEEEEEEEEvNT_6ParamsE,(.L_x_98 - _ZN7cutlass13device_kernelIN5flash19enable_sm80_to_sm89INS1_16FlashAttnBwdSm80INS1_25CollectiveMainloopBwdSm80ILi2ELi1EN4cute5tupleIJNS5_1CILi64EEENS7_ILi128EEENS7_ILi96EEEEEENS_10bfloat16_tEfNS_4arch4Sm80ELb1ELb0ELb1ELb1ELb1ELb0ELb0ELb0ELi2ELi2ELi4ELi2ELb1EEENS1_24CollectiveEpilogueBwdGQAISB_fSE_Li256ELb1ELb1EEENS1_25SingleTileBwdLPTSchedulerILb1ELi128ELb1EEEEEEEEEvNT_6ParamsE)
        .other          _ZN7cutlass13device_kernelIN5flash19enable_sm80_to_sm89INS1_16FlashAttnBwdSm80INS1_25CollectiveMainloopBwdSm80ILi2ELi1EN4cute5tupleIJNS5_1CILi64EEENS7_ILi128EEENS7_ILi96EEEEEENS_10bfloat16_tEfNS_4arch4Sm80ELb1ELb0ELb1ELb1ELb1ELb0ELb0ELb0ELi2ELi2ELi4ELi2ELb1EEENS1_24CollectiveEpilogueBwdGQAISB_fSE_Li256ELb1ELb1EEENS1_25SingleTileBwdLPTSchedulerILb1ELi128ELb1EEEEEEEEEvNT_6ParamsE,@"STO_CUDA_ENTRY STV_DEFAULT"
_ZN7cutlass13device_kernelIN5flash19enable_sm80_to_sm89INS1_16FlashAttnBwdSm80INS1_25CollectiveMainloopBwdSm80ILi2ELi1EN4cute5tupleIJNS5_1CILi64EEENS7_ILi128EEENS7_ILi96EEEEEENS_10bfloat16_tEfNS_4arch4Sm80ELb1ELb0ELb1ELb1ELb1ELb0ELb0ELb0ELi2ELi2ELi4ELi2ELb1EEENS1_24CollectiveEpilogueBwdGQAISB_fSE_Li256ELb1ELb1EEENS1_25SingleTileBwdLPTSchedulerILb1ELi128ELb1EEEEEEEEEvNT_6ParamsE:
[----:B------:R-:W-:Y:S01]  /*0000*/  LDC R1, c[0x0][0x28] ;  /* 0x00000a00ff017b82 */ /* 0x000fe20000000800 */
[----:B------:R-:W-:Y:S05]  /*0010*/  EXIT ;  /* 0x000000000000794d */ /* 0x000fea0003800000 */
.L_x_23:
        /* <DEDUP_REMOVED lines=14> */
.L_x_98:


//--------------------- .text._ZN7cutlass13device_kernelIN5flash19enable_sm80_to_sm89INS1_16FlashAttnBwdSm80INS1_25CollectiveMainloopBwdSm80ILi2ELi2EN4cute5tupleIJNS5_1CILi64EEENS7_ILi128EEENS7_ILi96EEEEEENS_10bfloat16_tEfNS_4arch4Sm80ELb0ELb0ELb1ELb0ELb0ELb0ELb0ELb0ELi2ELi2ELi4ELi2ELb0EEENS1_21CollectiveEpilogueBwdISB_SC_SE_Li256ELb0ELb0ELi2EEENS1_19SingleTileSchedulerILb0ELb0ELb0ELi128EEEEEEEEEvNT_6ParamsE --------------------------
	.section	.text._ZN7cutlass13device_kernelIN5flash19enable_sm80_to_sm89INS1_16FlashAttnBwdSm80INS1_25CollectiveMainloopBwdSm80ILi2ELi2EN4cute5tupleIJNS5_1CILi64EEENS7_ILi128EEENS7_ILi96EEEEEENS_10bfloat16_tEfNS_4arch4Sm80ELb0ELb0ELb1ELb0ELb0ELb0ELb0ELb0ELi2ELi2ELi4ELi2ELb0EEENS1_21CollectiveEpilogueBwdISB_SC_SE_Li256ELb0ELb0ELi2EEENS1_19SingleTileSchedulerILb0ELb0ELb0ELi128EEEEEEEEEvNT_6ParamsE,"ax",@progbits
	.align	128
.text._ZN7cutlass13device_kernelIN5flash19enable_sm80_to_sm89INS1_16FlashAttnBwdSm80INS1_25CollectiveMainloopBwdSm80ILi2ELi2EN4cute5tupleIJNS5_1CILi64EEENS7_ILi128EEENS7_ILi96EEEEEENS_10bfloat16_tEfNS_4arch4Sm80ELb0ELb0ELb1ELb0ELb0ELb0ELb0ELb0ELi2ELi2ELi4ELi2ELb0EEENS1_21CollectiveEpilogueBwdISB_SC_SE_Li256ELb0ELb0ELi2EEENS1_19SingleTileSchedulerILb0ELb0ELb0ELi128EEEEEEEEEvNT_6ParamsE:
        .type           _ZN7cutlass13device_kernelIN5flash19enable_sm80_to_sm89INS1_16FlashAttnBwdSm80INS1_25CollectiveMainloopBwdSm80ILi2ELi2EN4cute5tupleIJNS5_1CILi64EEENS7_ILi128EEENS7_ILi96EEEEEENS_10bfloat16_tEfNS_4arch4Sm80ELb0ELb0ELb1ELb0ELb0ELb0ELb0ELb0ELi2ELi2ELi4ELi2ELb0EEENS1_21CollectiveEpilogueBwdISB_SC_SE_Li256ELb0ELb0ELi2EEENS1_19SingleTileSchedulerILb0ELb0ELb0ELi128EEEEEEEEEvNT_6ParamsE,@function
        .size           _ZN7cutlass13device_kernelIN5flash19enable_sm80_to_sm89INS1_16FlashAttnBwdSm80INS1_25CollectiveMainloopBwdSm80ILi2ELi2EN4cute5tupleIJNS5_1CILi64EEENS7_ILi128EEENS7_ILi96EEEEEENS_10bfloat16_tEfNS_4arch4Sm80ELb0ELb0ELb1ELb0ELb0ELb0ELb0ELb0ELi2ELi2ELi4ELi2ELb0EEENS1_21CollectiveEpilogueBwdISB_SC_SE_Li256ELb0ELb0ELi2EEENS1_19SingleTileSchedulerILb0ELb0ELb0ELi128EEEEEEEEEvNT_6ParamsE,(.L_x_99 - _ZN7cutlass13device_kernelIN5flash19enable_sm80_to_sm89INS1_16FlashAttnBwdSm80INS1_25CollectiveMainloopBwdSm80ILi2ELi2EN4cute5tupleIJNS5_1CILi64EEENS7_ILi128EEENS7_ILi96EEEEEENS_10bfloat16_tEfNS_4arch4Sm80ELb0ELb0ELb1ELb0ELb0ELb0ELb0ELb0ELi2ELi2ELi4ELi2ELb0EEENS1_21CollectiveEpilogueBwdISB_SC_SE_Li256ELb0ELb0ELi2EEENS1_19SingleTileSchedulerILb0ELb0ELb0ELi128EEEEEEEEEvNT_6ParamsE)
        .other          _ZN7cutlass13device_kernelIN5flash19enable_sm80_to_sm89INS1_16FlashAttnBwdSm80INS1_25CollectiveMainloopBwdSm80ILi2ELi2EN4cute5tupleIJNS5_1CILi64EEENS7_ILi128EEENS7_ILi96EEEEEENS_10bfloat16_tEfNS_4arch4Sm80ELb0ELb0ELb1ELb0ELb0ELb0ELb0ELb0ELi2ELi2ELi4ELi2ELb0EEENS1_21CollectiveEpilogueBwdISB_SC_SE_Li256ELb0ELb0ELi2EEENS1_19SingleTileSchedulerILb0ELb0ELb0ELi128EEEEEEEEEvNT_6ParamsE,@"STO_CUDA_ENTRY STV_DEFAULT"
_ZN7cutlass13device_kernelIN5flash19enable_sm80_to_sm89INS1_16FlashAttnBwdSm80INS1_25CollectiveMainloopBwdSm80ILi2ELi2EN4cute5tupleIJNS5_1CILi64EEENS7_ILi128EEENS7_ILi96EEEEEENS_10bfloat16_tEfNS_4arch4Sm80ELb0ELb0ELb1ELb0ELb0ELb0ELb0ELb0ELi2ELi2ELi4ELi2ELb0EEENS1_21CollectiveEpilogueBwdISB_SC_SE_Li256ELb0ELb0ELi2EEENS1_19SingleTileSchedulerILb0ELb0ELb0ELi128EEEEEEEEEvNT_6ParamsE:
[----:B------:R-:W-:Y:S01]  /*0000*/  LDC R1, c[0x0][0x28] ;  /* 0x00000a00ff017b82 */ /* 0x000fe20000000800 */
[----:B------:R-:W-:Y:S05]  /*0010*/  EXIT ;  /* 0x000000000000794d */ /* 0x000fea0003800000 */
.L_x_24:
        /* <DEDUP_REMOVED lines=14> */
.L_x_99:


//--------------------- .text._ZN7cutlass13device_kernelIN5flash19enable_sm80_to_sm89INS1_16FlashAttnBwdSm80INS1_25CollectiveMainloopBwdSm80ILi2ELi2EN4cute5tupleIJNS5_1CILi64EEENS7_ILi128EEENS7_ILi96EEEEEENS_10bfloat16_tEfNS_4arch4Sm80ELb0ELb0ELb1ELb0ELb1ELb0ELb0ELb0ELi2ELi2ELi4ELi2ELb0EEENS1_21CollectiveEpilogueBwdISB_SC_SE_Li256ELb0ELb0ELi2EEENS1_19SingleTileSchedulerILb0ELb0ELb0ELi128EEEEEEEEEvNT_6ParamsE --------------------------
	.section	.text._ZN7cutlass13device_kernelIN5flash19enable_sm80_to_sm89INS1_16FlashAttnBwdSm80INS1_25CollectiveMainloopBwdSm80ILi2ELi2EN4cute5tupleIJNS5_1CILi64EEENS7_ILi128EEENS7_ILi96EEEEEENS_10bfloat16_tEfNS_4arch4Sm80ELb0ELb0ELb1ELb0ELb1ELb0ELb0ELb0ELi2ELi2ELi4ELi2ELb0EEENS1_21CollectiveEpilogueBwdISB_SC_SE_Li256ELb0ELb0ELi2EEENS1_19SingleTileSchedulerILb0ELb0ELb0ELi128EEEEEEEEEvNT_6ParamsE,"ax",@progbits
	.align	128
.text._ZN7cutlass13device_kernelIN5flash19enable_sm80_to_sm89INS1_16FlashAttnBwdSm80INS1_25CollectiveMainloopBwdSm80ILi2ELi2EN4cute5tupleIJNS5_1CILi64EEENS7_ILi128EEENS7_ILi96EEEEEENS_10bfloat16_tEfNS_4arch4Sm80ELb0ELb0ELb1ELb0ELb1ELb0ELb0ELb0ELi2ELi2ELi4ELi2ELb0EEENS1_21CollectiveEpilogueBwdISB_SC_SE_Li256ELb0ELb0ELi2EEENS1_19SingleTileSchedulerILb0ELb0ELb0ELi128EEEEEEEEEvNT_6ParamsE:
        .type           _ZN7cutlass13device_kernelIN5flash19enable_sm80_to_sm89INS1_16FlashAttnBwdSm80INS1_25CollectiveMainloopBwdSm80ILi2ELi2EN4cute5tupleIJNS5_1CILi64EEENS7_ILi128EEENS7_ILi96EEEEEENS_10bfloat16_tEfNS_4arch4Sm80ELb0ELb0ELb1ELb0ELb1ELb0ELb0ELb0ELi2ELi2ELi4ELi2ELb0EEENS1_21CollectiveEpilogueBwdISB_SC_SE_Li256ELb0ELb0ELi2EEENS1_19SingleTileSchedulerILb0ELb0ELb0ELi128EEEEEEEEEvNT_6ParamsE,@function
        .size           _ZN7cutlass13device_kernelIN5flash19enable_sm80_to_sm89INS1_16FlashAttnBwdSm80INS1_25CollectiveMainloopBwdSm80ILi2ELi2EN4cute5tupleIJNS5_1CILi64EEENS7_ILi128EEENS7_ILi96EEEEEENS_10bfloat16_tEfNS_4arch4Sm80ELb0ELb0ELb1ELb0ELb1ELb0ELb0ELb0ELi2ELi2ELi4ELi2ELb0EEENS1_21CollectiveEpilogueBwdISB_SC_SE_Li256ELb0ELb0ELi2EEENS1_19SingleTileSchedulerILb0ELb0ELb0ELi128EEEEEEEEEvNT_6ParamsE,(.L_x_100 - _ZN7cutlass13device_kernelIN5flash19enable_sm80_to_sm89INS1_16FlashAttnBwdSm80INS1_25CollectiveMainloopBwdSm80ILi2ELi2EN4cute5tupleIJNS5_1CILi64EEENS7_ILi128EEENS7_ILi96EEEEEENS_10bfloat16_tEfNS_4arch4Sm80ELb0ELb0ELb1ELb0ELb1ELb0ELb0ELb0ELi2ELi2ELi4ELi2ELb0EEENS1_21CollectiveEpilogueBwdISB_SC_SE_Li256ELb0ELb0ELi2EEENS1_19SingleTileSchedulerILb0ELb0ELb0ELi128EEEEEEEEEvNT_6ParamsE)
        .other          _ZN7cutlass13device_kernelIN5flash19enable_sm80_to_sm89INS1_16FlashAttnBwdSm80INS1_25CollectiveMainloopBwdSm80ILi2ELi2EN4cute5tupleIJNS5_1CILi64EEENS7_ILi128EEENS7_ILi96EEEEEENS_10bfloat16_tEfNS_4arch4Sm80ELb0ELb0ELb1ELb0ELb1ELb0ELb0ELb0ELi2ELi2ELi4ELi2ELb0EEENS1_21CollectiveEpilogueBwdISB_SC_SE_Li256ELb0ELb0ELi2EEENS1_19SingleTileSchedulerILb0ELb0ELb0ELi128EEEEEEEEEvNT_6ParamsE,@"STO_CUDA_ENTRY STV_DEFAULT"
_ZN7cutlass13device_kernelIN5flash19enable_sm80_to_sm89INS1_16FlashAttnBwdSm80INS1_25CollectiveMainloopBwdSm80ILi2ELi2EN4cute5tupleIJNS5_1CILi64EEENS7_ILi128EEENS7_ILi96EEEEEENS_10bfloat16_tEfNS_4arch4Sm80ELb0ELb0ELb1ELb0ELb1ELb0ELb0ELb0ELi2ELi2ELi4ELi2ELb0EEENS1_21CollectiveEpilogueBwdISB_SC_SE_Li256ELb0ELb0ELi2EEENS1_19SingleTileSchedulerILb0ELb0ELb0ELi128EEEEEEEEEvNT_6ParamsE:
[----:B------:R-:W-:Y:S01]  /*0000*/  LDC R1, c[0x0][0x28] ;  /* 0x00000a00ff017b82 */ /* 0x000fe20000000800 */
[----:B------:R-:W-:Y:S05]  /*0010*/  EXIT ;  /* 0x000000000000794d */ /* 0x000fea0003800000 */
.L_x_25:
        /* <DEDUP_REMOVED lines=14> */
.L_x_100:


//--------------------- .text._ZN7cutlass13device_kernelIN5flash19enable_sm80_to_sm89INS1_16FlashAttnBwdSm80INS1_25CollectiveMainloopBwdSm80ILi2ELi2EN4cute5tupleIJNS5_1CILi64EEENS7_ILi128EEENS7_ILi96EEEEEENS_10bfloat16_tEfNS_4arch4Sm80ELb0ELb0ELb1ELb0ELb0ELb0ELb0ELb0ELi2ELi2ELi4ELi2ELb0EEENS1_24CollectiveEpilogueBwdGQAISB_fSE_Li256ELb0ELb0EEENS1_19SingleTileSchedulerILb0ELb0ELb0ELi128EEEEEEEEEvNT_6ParamsE --------------------------
	.section	.text._ZN7cutlass13device_kernelIN5flash19enable_sm80_to_sm89INS1_16FlashAttnBwdSm80INS1_25CollectiveMainloopBwdSm80ILi2ELi2EN4cute5tupleIJNS5_1CILi64EEENS7_ILi128EEENS7_ILi96EEEEEENS_10bfloat16_tEfNS_4arch4Sm80ELb0ELb0ELb1ELb0ELb0ELb0ELb0ELb0ELi2ELi2ELi4ELi2ELb0EEENS1_24CollectiveEpilogueBwdGQAISB_fSE_Li256ELb0ELb0EEENS1_19SingleTileSchedulerILb0ELb0ELb0ELi128EEEEEEEEEvNT_6ParamsE,"ax",@progbits
	.align	128
.text._ZN7cutlass13device_kernelIN5flash19enable_sm80_to_sm89INS1_16FlashAttnBwdSm80INS1_25CollectiveMainloopBwdSm80ILi2ELi2EN4cute5tupleIJNS5_1CILi64EEENS7_ILi128EEENS7_ILi96EEEEEENS_10bfloat16_tEfNS_4arch4Sm80ELb0ELb0ELb1ELb0ELb0ELb0ELb0ELb0ELi2ELi2ELi4ELi2ELb0EEENS1_24CollectiveEpilogueBwdGQAISB_fSE_Li256ELb0ELb0EEENS1_19SingleTileSchedulerILb0ELb0ELb0ELi128EEEEEEEEEvNT_6ParamsE:
        .type           _ZN7cutlass13device_kernelIN5flash19enable_sm80_to_sm89INS1_16FlashAttnBwdSm80INS1_25CollectiveMainloopBwdSm80ILi2ELi2EN4cute5tupleIJNS5_1CILi64EEENS7_ILi128EEENS7_ILi96EEEEEENS_10bfloat16_tEfNS_4arch4Sm80ELb0ELb0ELb1ELb0ELb0ELb0ELb0ELb0ELi2ELi2ELi4ELi2ELb0EEENS1_24CollectiveEpilogueBwdGQAISB_fSE_Li256ELb0ELb0EEENS1_19SingleTileSchedulerILb0ELb0ELb0ELi128EEEEEEEEEvNT_6ParamsE,@function
        .size           _ZN7cutlass13device_kernelIN5flash19enable_sm80_to_sm89INS1_16FlashAttnBwdSm80INS1_25CollectiveMainloopBwdSm80ILi2ELi2EN4cute5tupleIJNS5_1CILi64EEENS7_ILi128EEENS7_ILi96EEEEEENS_10bfloat16_tEfNS_4arch4Sm80ELb0ELb0ELb1ELb0ELb0ELb0ELb0ELb0ELi2ELi2ELi4ELi2ELb0EEENS1_24CollectiveEpilogueBwdGQAISB_fSE_Li256ELb0ELb0EEENS1_19SingleTileSchedulerILb0ELb0ELb0ELi128EEEEEEEEEvNT_6ParamsE,(.L_x_101 - _ZN7cutlass13device_kernelIN5flash19enable_sm80_to_sm89INS1_16FlashAttnBwdSm80INS1_25CollectiveMainloopBwdSm80ILi2ELi2EN4cute5tupleIJNS5_1CILi64EEENS7_ILi128EEENS7_ILi96EEEEEENS_10bfloat16_tEfNS_4arch4Sm80ELb0ELb0ELb1ELb0ELb0ELb0ELb0ELb0ELi2ELi2ELi4ELi2ELb0EEENS1_24CollectiveEpilogueBwdGQAISB_fSE_Li256ELb0ELb0EEENS1_19SingleTileSchedulerILb0ELb0ELb0ELi128EEEEEEEEEvNT_6ParamsE)
        .other          _ZN7cutlass13device_kernelIN5flash19enable_sm80_to_sm89INS1_16FlashAttnBwdSm80INS1_25CollectiveMainloopBwdSm80ILi2ELi2EN4cute5tupleIJNS5_1CILi64EEENS7_ILi128EEENS7_ILi96EEEEEENS_10bfloat16_tEfNS_4arch4Sm80ELb0ELb0ELb1ELb0ELb0ELb0ELb0ELb0ELi2ELi2ELi4ELi2ELb0EEENS1_24CollectiveEpilogueBwdGQAISB_fSE_Li256ELb0ELb0EEENS1_19SingleTileSchedulerILb0ELb0ELb0ELi128EEEEEEEEEvNT_6ParamsE,@"STO_CUDA_ENTRY STV_DEFAULT"
_ZN7cutlass13device_kernelIN5flash19enable_sm80_to_sm89INS1_16FlashAttnBwdSm80INS1_25CollectiveMainloopBwdSm80ILi2ELi2EN4cute5tupleIJNS5_1CILi64EEENS7_ILi128EEENS7_ILi96EEEEEENS_10bfloat16_tEfNS_4arch4Sm80ELb0ELb0ELb1ELb0ELb0ELb0ELb0ELb0ELi2ELi2ELi4ELi2ELb0EEENS1_24CollectiveEpilogueBwdGQAISB_fSE_Li256ELb0ELb0EEENS1_19SingleTileSchedulerILb0ELb0ELb0ELi128EEEEEEEEEvNT_6ParamsE:
[----:B------:R-:W-:Y:S01]  /*0000*/  LDC R1, c[0x0][0x28] ;  /* 0x00000a00ff017b82 */ /* 0x000fe20000000800 */
[----:B------:R-:W-:Y:S05]  /*0010*/  EXIT ;  /* 0x000000000000794d */ /* 0x000fea0003800000 */
.L_x_26:
        /* <DEDUP_REMOVED lines=14> */
.L_x_101:


//--------------------- .text._ZN7cutlass13device_kernelIN5flash19enable_sm80_to_sm89INS1_16FlashAttnBwdSm80INS1_25CollectiveMainloopBwdSm80ILi2ELi2EN4cute5tupleIJNS5_1CILi64EEENS7_ILi128EEENS7_ILi96EEEEEENS_10bfloat16_tEfNS_4arch4Sm80ELb0ELb0ELb1ELb0ELb1ELb0ELb0ELb0ELi2ELi2ELi4ELi2ELb0EEENS1_24CollectiveEpilogueBwdGQAISB_fSE_Li256ELb0ELb1EEENS1_19SingleTileSchedulerILb0ELb0ELb0ELi128EEEEEEEEEvNT_6ParamsE --------------------------
	.section	.text._ZN7cutlass13device_kernelIN5flash19enable_sm80_to_sm89INS1_16FlashAttnBwdSm80INS1_25CollectiveMainloopBwdSm80ILi2ELi2EN4cute5tupleIJNS5_1CILi64EEENS7_ILi128EEENS7_ILi96EEEEEENS_10bfloat16_tEfNS_4arch4Sm80ELb0ELb0ELb1ELb0ELb1ELb0ELb0ELb0ELi2ELi2ELi4ELi2ELb0EEENS1_24CollectiveEpilogueBwdGQAISB_fSE_Li256ELb0ELb1EEENS1_19SingleTileSchedulerILb0ELb0ELb0ELi128EEEEEEEEEvNT_6ParamsE,"ax",@progbits
	.align	128
.text._ZN7cutlass13device_kernelIN5flash19enable_sm80_to_sm89INS1_16FlashAttnBwdSm80INS1_25CollectiveMainloopBwdSm80ILi2ELi2EN4cute5tupleIJNS5_1CILi64EEENS7_ILi128EEENS7_ILi96EEEEEENS_10bfloat16_tEfNS_4arch4Sm80ELb0ELb0ELb1ELb0ELb1ELb0ELb0ELb0ELi2ELi2ELi4ELi2ELb0EEENS1_24CollectiveEpilogueBwdGQAISB_fSE_Li256ELb0ELb1EEENS1_19SingleTileSchedulerILb0ELb0ELb0ELi128EEEEEEEEEvNT_6ParamsE:
        .type           _ZN7cutlass13device_kernelIN5flash19enable_sm80_to_sm89INS1_16FlashAttnBwdSm80INS1_25CollectiveMainloopBwdSm80ILi2ELi2EN4cute5tupleIJNS5_1CILi64EEENS7_ILi128EEENS7_ILi96EEEEEENS_10bfloat16_tEfNS_4arch4Sm80ELb0ELb0ELb1ELb0ELb1ELb0ELb0ELb0ELi2ELi2ELi4ELi2ELb0EEENS1_24CollectiveEpilogueBwdGQAISB_fSE_Li256ELb0ELb1EEENS1_19SingleTileSchedulerILb0ELb0ELb0ELi128EEEEEEEEEvNT_6ParamsE,@function
        .size           _ZN7cutlass13device_kernelIN5flash19enable_sm80_to_sm89INS1_16FlashAttnBwdSm80INS1_25CollectiveMainloopBwdSm80ILi2ELi2EN4cute5tupleIJNS5_1CILi64EEENS7_ILi128EEENS7_ILi96EEEEEENS_10bfloat16_tEfNS_4arch4Sm80ELb0ELb0ELb1ELb0ELb1ELb0ELb0ELb0ELi2ELi2ELi4ELi2ELb0EEENS1_24CollectiveEpilogueBwdGQAISB_fSE_Li256ELb0ELb1EEENS1_19SingleTileSchedulerILb0ELb0ELb0ELi128EEEEEEEEEvNT_6ParamsE,(.L_x_102 - _ZN7cutlass13device_kernelIN5flash19enable_sm80_to_sm89INS1_16FlashAttnBwdSm80INS1_25CollectiveMainloopBwdSm80ILi2ELi2EN4cute5tupleIJNS5_1CILi64EEENS7_ILi128EEENS7_ILi96EEEEEENS_10bfloat16_tEfNS_4arch4Sm80ELb0ELb0ELb1ELb0ELb1ELb0ELb0ELb0ELi2ELi2ELi4ELi2ELb0EEENS1_24CollectiveEpilogueBwdGQAISB_fSE_Li256ELb0ELb1EEENS1_19SingleTileSchedulerILb0ELb0ELb0ELi128EEEEEEEEEvNT_6ParamsE)
        .other          _ZN7cutlass13device_kernelIN5flash19enable_sm80_to_sm89INS1_16FlashAttnBwdSm80INS1_25CollectiveMainloopBwdSm80ILi2ELi2EN4cute5tupleIJNS5_1CILi64EEENS7_ILi128EEENS7_ILi96EEEEEENS_10bfloat16_tEfNS_4arch4Sm80ELb0ELb0ELb1ELb0ELb1ELb0ELb0ELb0ELi2ELi2ELi4ELi2ELb0EEENS1_24CollectiveEpilogueBwdGQAISB_fSE_Li256ELb0ELb1EEENS1_19SingleTileSchedulerILb0ELb0ELb0ELi128EEEEEEEEEvNT_6ParamsE,@"STO_CUDA_ENTRY STV_DEFAULT"
_ZN7cutlass13device_kernelIN5flash19enable_sm80_to_sm89INS1_16FlashAttnBwdSm80INS1_25CollectiveMainloopBwdSm80ILi2ELi2EN4cute5tupleIJNS5_1CILi64EEENS7_ILi128EEENS7_ILi96EEEEEENS_10bfloat16_tEfNS_4arch4Sm80ELb0ELb0ELb1ELb0ELb1ELb0ELb0ELb0ELi2ELi2ELi4ELi2ELb0EEENS1_24CollectiveEpilogueBwdGQAISB_fSE_Li256ELb0ELb1EEENS1_19SingleTileSchedulerILb0ELb0ELb0ELi128EEEEEEEEEvNT_6ParamsE:
[----:B------:R-:W-:Y:S01]  /*0000*/  LDC R1, c[0x0][0x28] ;  /* 0x00000a00ff017b82 */ /* 0x000fe20000000800 */
[----:B------:R-:W-:Y:S05]  /*0010*/  EXIT ;  /* 0x000000000000794d */ /* 0x000fea0003800000 */
.L_x_27:
        /* <DEDUP_REMOVED lines=14> */
.L_x_102:


//--------------------- .text._ZN7cutlass13device_kernelIN5flash19enable_sm80_to_sm89INS1_16FlashAttnBwdSm80INS1_25CollectiveMainloopBwdSm80ILi2ELi2EN4cute5tupleIJNS5_1CILi64EEENS7_ILi128EEENS7_ILi96EEEEEENS_10bfloat16_tEfNS_4arch4Sm80ELb0ELb0ELb1ELb1ELb0ELb0ELb0ELb0ELi2ELi2ELi4ELi2ELb0EEENS1_21CollectiveEpilogueBwdISB_SC_SE_Li256ELb1ELb0ELi2EEENS1_19SingleTileSchedulerILb1ELb0ELb0ELi128EEEEEEEEEvNT_6ParamsE --------------------------
	.section	.text._ZN7cutlass13device_kernelIN5flash19enable_sm80_to_sm89INS1_16FlashAttnBwdSm80INS1_25CollectiveMainloopBwdSm80ILi2ELi2EN4cute5tupleIJNS5_1CILi64EEENS7_ILi128EEENS7_ILi96EEEEEENS_10bfloat16_tEfNS_4arch4Sm80ELb0ELb0ELb1ELb1ELb0ELb0ELb0ELb0ELi2ELi2ELi4ELi2ELb0EEENS1_21CollectiveEpilogueBwdISB_SC_SE_Li256ELb1ELb0ELi2EEENS1_19SingleTileSchedulerILb1ELb0ELb0ELi128EEEEEEEEEvNT_6ParamsE,"ax",@progbits
	.align	128
.text._ZN7cutlass13device_kernelIN5flash19enable_sm80_to_sm89INS1_16FlashAttnBwdSm80INS1_25CollectiveMainloopBwdSm80ILi2ELi2EN4cute5tupleIJNS5_1CILi64EEENS7_ILi128EEENS7_ILi96EEEEEENS_10bfloat16_tEfNS_4arch4Sm80ELb0ELb0ELb1ELb1ELb0ELb0ELb0ELb0ELi2ELi2ELi4ELi2ELb0EEENS1_21CollectiveEpilogueBwdISB_SC_SE_Li256ELb1ELb0ELi2EEENS1_19SingleTileSchedulerILb1ELb0ELb0ELi128EEEEEEEEEvNT_6ParamsE:
        .type           _ZN7cutlass13device_kernelIN5flash19enable_sm80_to_sm89INS1_16FlashAttnBwdSm80INS1_25CollectiveMainloopBwdSm80ILi2ELi2EN4cute5tupleIJNS5_1CILi64EEENS7_ILi128EEENS7_ILi96EEEEEENS_10bfloat16_tEfNS_4arch4Sm80ELb0ELb0ELb1ELb1ELb0ELb0ELb0ELb0ELi2ELi2ELi4ELi2ELb0EEENS1_21CollectiveEpilogueBwdISB_SC_SE_Li256ELb1ELb0ELi2EEENS1_19SingleTileSchedulerILb1ELb0ELb0ELi128EEEEEEEEEvNT_6ParamsE,@function
        .size           _ZN7cutlass13device_kernelIN5flash19enable_sm80_to_sm89INS1_16FlashAttnBwdSm80INS1_25CollectiveMainloopBwdSm80ILi2ELi2EN4cute5tupleIJNS5_1CILi64EEENS7_ILi128EEENS7_ILi96EEEEEENS_10bfloat16_tEfNS_4arch4Sm80ELb0ELb0ELb1ELb1ELb0ELb0ELb0ELb0ELi2ELi2ELi4ELi2ELb0EEENS1_21CollectiveEpilogueBwdISB_SC_SE_Li256ELb1ELb0ELi2EEENS1_19SingleTileSchedulerILb1ELb0ELb0ELi128EEEEEEEEEvNT_6ParamsE,(.L_x_103 - _ZN7cutlass13device_kernelIN5flash19enable_sm80_to_sm89INS1_16FlashAttnBwdSm80INS1_25CollectiveMainloopBwdSm80ILi2ELi2EN4cute5tupleIJNS5_1CILi64EEENS7_ILi128EEENS7_ILi96EEEEEENS_10bfloat16_tEfNS_4arch4Sm80ELb0ELb0ELb1ELb1ELb0ELb0ELb0ELb0ELi2ELi2ELi4ELi2ELb0EEENS1_21CollectiveEpilogueBwdISB_SC_SE_Li256ELb1ELb0ELi2EEENS1_19SingleTileSchedulerILb1ELb0ELb0ELi128EEEEEEEEEvNT_6ParamsE)
        .other          _ZN7cutlass13device_kernelIN5flash19enable_sm80_to_sm89INS1_16FlashAttnBwdSm80INS1_25CollectiveMainloopBwdSm80ILi2ELi2EN4cute5tupleIJNS5_1CILi64EEENS7_ILi128EEENS7_ILi96EEEEEENS_10bfloat16_tEfNS_4arch4Sm80ELb0ELb0ELb1ELb1ELb0ELb0ELb0ELb0ELi2ELi2ELi4ELi2ELb0EEENS1_21CollectiveEpilogueBwdISB_SC_SE_Li256ELb1ELb0ELi2EEENS1_19SingleTileSchedulerILb1ELb0ELb0ELi128EEEEEEEEEvNT_6ParamsE,@"STO_CUDA_ENTRY STV_DEFAULT"
_ZN7cutlass13device_kernelIN5flash19enable_sm80_to_sm89INS1_16FlashAttnBwdSm80INS1_25CollectiveMainloopBwdSm80ILi2ELi2EN4cute5tupleIJNS5_1CILi64EEENS7_ILi128EEENS7_ILi96EEEEEENS_10bfloat16_tEfNS_4arch4Sm80ELb0ELb0ELb1ELb1ELb0ELb0ELb0ELb0ELi2ELi2ELi4ELi2ELb0EEENS1_21CollectiveEpilogueBwdISB_SC_SE_Li256ELb1ELb0ELi2EEENS1_19SingleTileSchedulerILb1ELb0ELb0ELi128EEEEEEEEEvNT_6ParamsE:
[----:B------:R-:W-:Y:S01]  /*0000*/  LDC R1, c[0x0][0x28] ;  /* 0x00000a00ff017b82 */ /* 0x000fe20000000800 */
[----:B------:R-:W-:Y:S05]  /*0010*/  EXIT ;  /* 0x000000000000794d */ /* 0x000fea0003800000 */
.L_x_28:
        /* <DEDUP_REMOVED lines=14> */
.L_x_103:


//--------------------- .text._ZN7cutlass13device_kernelIN5flash19enable_sm80_to_sm89INS1_16FlashAttnBwdSm80INS1_25CollectiveMainloopBwdSm80ILi2ELi2EN4cute5tupleIJNS5_1CILi64EEENS7_ILi128EEENS7_ILi96EEEEEENS_10bfloat16_tEfNS_4arch4Sm80ELb0ELb0ELb1ELb1ELb1ELb0ELb0ELb0ELi2ELi2ELi4ELi2ELb0EEENS1_21CollectiveEpilogueBwdISB_SC_SE_Li256ELb1ELb0ELi2EEENS1_19SingleTileSchedulerILb1ELb0ELb0ELi128EEEEEEEEEvNT_6ParamsE --------------------------
	.section	.text._ZN7cutlass13device_kernelIN5flash19enable_sm80_to_sm89INS1_16FlashAttnBwdSm80INS1_25CollectiveMainloopBwdSm80ILi2ELi2EN4cute5tupleIJNS5_1CILi64EEENS7_ILi128EEENS7_ILi96EEEEEENS_10bfloat16_tEfNS_4arch4Sm80ELb0ELb0ELb1ELb1ELb1ELb0ELb0ELb0ELi2ELi2ELi4ELi2ELb0EEENS1_21CollectiveEpilogueBwdISB_SC_SE_Li256ELb1ELb0ELi2EEENS1_19SingleTileSchedulerILb1ELb0ELb0ELi128EEEEEEEEEvNT_6ParamsE,"ax",@progbits
	.align	128
.text._ZN7cutlass13device_kernelIN5flash19enable_sm80_to_sm89INS1_16FlashAttnBwdSm80INS1_25CollectiveMainloopBwdSm80ILi2ELi2EN4cute5tupleIJNS5_1CILi64EEENS7_ILi128EEENS7_ILi96EEEEEENS_10bfloat16_tEfNS_4arch4Sm80ELb0ELb0ELb1ELb1ELb1ELb0ELb0ELb0ELi2ELi2ELi4ELi2ELb0EEENS1_21CollectiveEpilogueBwdISB_SC_SE_Li256ELb1ELb0ELi2EEENS1_19SingleTileSchedulerILb1ELb0ELb0ELi128EEEEEEEEEvNT_6ParamsE:
        .type           _ZN7cutlass13device_kernelIN5flash19enable_sm80_to_sm89INS1_16FlashAttnBwdSm80INS1_25CollectiveMainloopBwdSm80ILi2ELi2EN4cute5tupleIJNS5_1CILi64EEENS7_ILi128EEENS7_ILi96EEEEEENS_10bfloat16_tEfNS_4arch4Sm80ELb0ELb0ELb1ELb1ELb1ELb0ELb0ELb0ELi2ELi2ELi4ELi2ELb0EEENS1_21CollectiveEpilogueBwdISB_SC_SE_Li256ELb1ELb0ELi2EEENS1_19SingleTileSchedulerILb1ELb0ELb0ELi128EEEEEEEEEvNT_6ParamsE,@function
        .size           _ZN7cutlass13device_kernelIN5flash19enable_sm80_to_sm89INS1_16FlashAttnBwdSm80INS1_25CollectiveMainloopBwdSm80ILi2ELi2EN4cute5tupleIJNS5_1CILi64EEENS7_ILi128EEENS7_ILi96EEEEEENS_10bfloat16_tEfNS_4arch4Sm80ELb0ELb0ELb1ELb1ELb1ELb0ELb0ELb0ELi2ELi2ELi4ELi2ELb0EEENS1_21CollectiveEpilogueBwdISB_SC_SE_Li256ELb1ELb0ELi2EEENS1_19SingleTileSchedulerILb1ELb0ELb0ELi128EEEEEEEEEvNT_6ParamsE,(.L_x_104 - _ZN7cutlass13device_kernelIN5flash19enable_sm80_to_sm89INS1_16FlashAttnBwdSm80INS1_25CollectiveMainloopBwdSm80ILi2ELi2EN4cute5tupleIJNS5_1CILi64EEENS7_ILi128EEENS7_ILi96EEEEEENS_10bfloat16_tEfNS_4arch4Sm80ELb0ELb0ELb1ELb1ELb1ELb0ELb0ELb0ELi2ELi2ELi4ELi2ELb0EEENS1_21CollectiveEpilogueBwdISB_SC_SE_Li256ELb1ELb0ELi2EEENS1_19SingleTileSchedulerILb1ELb0ELb0ELi128EEEEEEEEEvNT_6ParamsE)
        .other          _ZN7cutlass13device_kernelIN5flash19enable_sm80_to_sm89INS1_16FlashAttnBwdSm80INS1_25CollectiveMainloopBwdSm80ILi2ELi2EN4cute5tupleIJNS5_1CILi64EEENS7_ILi128EEENS7_ILi96EEEEEENS_10bfloat16_tEfNS_4arch4Sm80ELb0ELb0ELb1ELb1ELb1ELb0ELb0ELb0ELi2ELi2ELi4ELi2ELb0EEENS1_21CollectiveEpilogueBwdISB_SC_SE_Li256ELb1ELb0ELi2EEENS1_19SingleTileSchedulerILb1ELb0ELb0ELi128EEEEEEEEEvNT_6ParamsE,@"STO_CUDA_ENTRY STV_DEFAULT"
_ZN7cutlass13device_kernelIN5flash19enable_sm80_to_sm89INS1_16FlashAttnBwdSm80INS1_25CollectiveMainloopBwdSm80ILi2ELi2EN4cute5tupleIJNS5_1CILi64EEENS7_ILi128EEENS7_ILi96EEEEEENS_10bfloat16_tEfNS_4arch4Sm80ELb0ELb0ELb1ELb1ELb1ELb0ELb0ELb0ELi2ELi2ELi4ELi2ELb0EEENS1_21CollectiveEpilogueBwdISB_SC_SE_Li256ELb1ELb0ELi2EEENS1_19SingleTileSchedulerILb1ELb0ELb0ELi128EEEEEEEEEvNT_6ParamsE:
[----:B------:R-:W-:Y:S01]  /*0000*/  LDC R1, c[0x0][0x28] ;  /* 0x00000a00ff017b82 */ /* 0x000fe20000000800 */
[----:B------:R-:W-:Y:S05]  /*0010*/  EXIT ;  /* 0x000000000000794d */ /* 0x000fea0003800000 */
.L_x_29:
        /* <DEDUP_REMOVED lines=14> */
.L_x_104:


//--------------------- .text._ZN7cutlass13device_kernelIN5flash19enable_sm80_to_sm89INS1_16FlashAttnBwdSm80INS1_25CollectiveMainloopBwdSm80ILi2ELi2EN4cute5tupleIJNS5_1CILi64EEENS7_ILi128EEENS7_ILi96EEEEEENS_10bfloat16_tEfNS_4arch4Sm80ELb0ELb0ELb1ELb1ELb0ELb0ELb0ELb0ELi2ELi2ELi4ELi2ELb0EEENS1_24CollectiveEpilogueBwdGQAISB_fSE_Li256ELb1ELb0EEENS1_19SingleTileSchedulerILb1ELb0ELb0ELi128EEEEEEEEEvNT_6ParamsE --------------------------
	.section	.text._ZN7cutlass13device_kernelIN5flash19enable_sm80_to_sm89INS1_16FlashAttnBwdSm80INS1_25CollectiveMainloopBwdSm80ILi2ELi2EN4cute5tupleIJNS5_1CILi64EEENS7_ILi128EEENS7_ILi96EEEEEENS_10bfloat16_tEfNS_4arch4Sm80ELb0ELb0ELb1ELb1ELb0ELb0ELb0ELb0ELi2ELi2ELi4ELi2ELb0EEENS1_24CollectiveEpilogueBwdGQAISB_fSE_Li256ELb1ELb0EEENS1_19SingleTileSchedulerILb1ELb0ELb0ELi128EEEEEEEEEvNT_6ParamsE,"ax",@progbits
	.align	128
.text._ZN7cutlass13device_kernelIN5flash19enable_sm80_to_sm89INS1_16FlashAttnBwdSm80INS1_25CollectiveMainloopBwdSm80ILi2ELi2EN4cute5tupleIJNS5_1CILi64EEENS7_ILi128EEENS7_ILi96EEEEEENS_10bfloat16_tEfNS_4arch4Sm80ELb0ELb0ELb1ELb1ELb0ELb0ELb0ELb0ELi2ELi2ELi4ELi2ELb0EEENS1_24CollectiveEpilogueBwdGQAISB_fSE_Li256ELb1ELb0EEENS1_19SingleTileSchedulerILb1ELb0ELb0ELi128EEEEEEEEEvNT_6ParamsE:
        .type           _ZN7cutlass13device_kernelIN5flash19enable_sm80_to_sm89INS1_16FlashAttnBwdSm80INS1_25CollectiveMainloopBwdSm80ILi2ELi2EN4cute5tupleIJNS5_1CILi64EEENS7_ILi128EEENS7_ILi96EEEEEENS_10bfloat16_tEfNS_4arch4Sm80ELb0ELb0ELb1ELb1ELb0ELb0ELb0ELb0ELi2ELi2ELi4ELi2ELb0EEENS1_24CollectiveEpilogueBwdGQAISB_fSE_Li256ELb1ELb0EEENS1_19SingleTileSchedulerILb1ELb0ELb0ELi128EEEEEEEEEvNT_6ParamsE,@function
        .size           _ZN7cutlass13device_kernelIN5flash19enable_sm80_to_sm89INS1_16FlashAttnBwdSm80INS1_25CollectiveMainloopBwdSm80ILi2ELi2EN4cute5tupleIJNS5_1CILi64EEENS7_ILi128EEENS7_ILi96EEEEEENS_10bfloat16_tEfNS_4arch4Sm80ELb0ELb0ELb1ELb1ELb0ELb0ELb0ELb0ELi2ELi2ELi4ELi2ELb0EEENS1_24CollectiveEpilogueBwdGQAISB_fSE_Li256ELb1ELb0EEENS1_19SingleTileSchedulerILb1ELb0ELb0ELi128EEEEEEEEEvNT_6ParamsE,(.L_x_105 - _ZN7cutlass13device_kernelIN5flash19enable_sm80_to_sm89INS1_16FlashAttnBwdSm80INS1_25CollectiveMainloopBwdSm80ILi2ELi2EN4cute5tupleIJNS5_1CILi64EEENS7_ILi128EEENS7_ILi96EEEEEENS_10bfloat16_tEfNS_4arch4Sm80ELb0ELb0ELb1ELb1ELb0ELb0ELb0ELb0ELi2ELi2ELi4ELi2ELb0EEENS1_24CollectiveEpilogueBwdGQAISB_fSE_Li256ELb1ELb0EEENS1_19SingleTileSchedulerILb1ELb0ELb0ELi128EEEEEEEEEvNT_6ParamsE)
        .other          _ZN7cutlass13device_kernelIN5flash19enable_sm80_to_sm89INS1_16FlashAttnBwdSm80INS1_25CollectiveMainloopBwdSm80ILi2ELi2EN4cute5tupleIJNS5_1CILi64EEENS7_ILi128EEENS7_ILi96EEEEEENS_10bfloat16_tEfNS_4arch4Sm80ELb0ELb0ELb1ELb1ELb0ELb0ELb0ELb0ELi2ELi2ELi4ELi2ELb0EEENS1_24CollectiveEpilogueBwdGQAISB_fSE_Li256ELb1ELb0EEENS1_19SingleTileSchedulerILb1ELb0ELb0ELi128EEEEEEEEEvNT_6ParamsE,@"STO_CUDA_ENTRY STV_DEFAULT"
_ZN7cutlass13device_kernelIN5flash19enable_sm80_to_sm89INS1_16FlashAttnBwdSm80INS1_25CollectiveMainloopBwdSm80ILi2ELi2EN4cute5tupleIJNS5_1CILi64EEENS7_ILi128EEENS7_ILi96EEEEEENS_10bfloat16_tEfNS_4arch4Sm80ELb0ELb0ELb1ELb1ELb0ELb0ELb0ELb0ELi2ELi2ELi4ELi2ELb0EEENS1_24CollectiveEpilogueBwdGQAISB_fSE_Li256ELb1ELb0EEENS1_19SingleTileSchedulerILb1ELb0ELb0ELi128EEEEEEEEEvNT_6ParamsE:
[----:B------:R-:W-:Y:S01]  /*0000*/  LDC R1, c[0x0][0x28] ;  /* 0x00000a00ff017b82 */ /* 0x000fe20000000800 */
[----:B------:R-:W-:Y:S05]  /*0010*/  EXIT ;  /* 0x000000000000794d */ /* 0x000fea0003800000 */
.L_x_30:
        /* <DEDUP_REMOVED lines=14> */
.L_x_105:


//--------------------- .text._ZN7cutlass13device_kernelIN5flash19enable_sm80_to_sm89INS1_16FlashAttnBwdSm80INS1_25CollectiveMainloopBwdSm80ILi2ELi2EN4cute5tupleIJNS5_1CILi64EEENS7_ILi128EEENS7_ILi96EEEEEENS_10bfloat16_tEfNS_4arch4Sm80ELb0ELb0ELb1ELb1ELb1ELb0ELb0ELb0ELi2ELi2ELi4ELi2ELb0EEENS1_24CollectiveEpilogueBwdGQAISB_fSE_Li256ELb1ELb1EEENS1_19SingleTileSchedulerILb1ELb0ELb0ELi128EEEEEEEEEvNT_6ParamsE --------------------------
	.section	.text._ZN7cutlass13device_kernelIN5flash19enable_sm80_to_sm89INS1_16FlashAttnBwdSm80INS1_25CollectiveMainloopBwdSm80ILi2ELi2EN4cute5tupleIJNS5_1CILi64EEENS7_ILi128EEENS7_ILi96EEEEEENS_10bfloat16_tEfNS_4arch4Sm80ELb0ELb0ELb1ELb1ELb1ELb0ELb0ELb0ELi2ELi2ELi4ELi2ELb0EEENS1_24CollectiveEpilogueBwdGQAISB_fSE_Li256ELb1ELb1EEENS1_19SingleTileSchedulerILb1ELb0ELb0ELi128EEEEEEEEEvNT_6ParamsE,"ax",@progbits
	.align	128
.text._ZN7cutlass13device_kernelIN5flash19enable_sm80_to_sm89INS1_16FlashAttnBwdSm80INS1_25CollectiveMainloopBwdSm80ILi2ELi2EN4cute5tupleIJNS5_1CILi64EEENS7_ILi128EEENS7_ILi96EEEEEENS_10bfloat16_tEfNS_4arch4Sm80ELb0ELb0ELb1ELb1ELb1ELb0ELb0ELb0ELi2ELi2ELi4ELi2ELb0EEENS1_24CollectiveEpilogueBwdGQAISB_fSE_Li256ELb1ELb1EEENS1_19SingleTileSchedulerILb1ELb0ELb0ELi128EEEEEEEEEvNT_6ParamsE:
        .type           _ZN7cutlass13device_kernelIN5flash19enable_sm80_to_sm89INS1_16FlashAttnBwdSm80INS1_25CollectiveMainloopBwdSm80ILi2ELi2EN4cute5tupleIJNS5_1CILi64EEENS7_ILi128EEENS7_ILi96EEEEEENS_10bfloat16_tEfNS_4arch4Sm80ELb0ELb0ELb1ELb1ELb1ELb0ELb0ELb0ELi2ELi2ELi4ELi2ELb0EEENS1_24CollectiveEpilogueBwdGQAISB_fSE_Li256ELb1ELb1EEENS1_19SingleTileSchedulerILb1ELb0ELb0ELi128EEEEEEEEEvNT_6ParamsE,@function
        .size           _ZN7cutlass13device_kernelIN5flash19enable_sm80_to_sm89INS1_16FlashAttnBwdSm80INS1_25CollectiveMainloopBwdSm80ILi2ELi2EN4cute5tupleIJNS5_1CILi64EEENS7_ILi128EEENS7_ILi96EEEEEENS_10bfloat16_tEfNS_4arch4Sm80ELb0ELb0ELb1ELb1ELb1ELb0ELb0ELb0ELi2ELi2ELi4ELi2ELb0EEENS1_24CollectiveEpilogueBwdGQAISB_fSE_Li256ELb1ELb1EEENS1_19SingleTileSchedulerILb1ELb0ELb0ELi128EEEEEEEEEvNT_6ParamsE,(.L_x_106 - _ZN7cutlass13device_kernelIN5flash19enable_sm80_to_sm89INS1_16FlashAttnBwdSm80INS1_25CollectiveMainloopBwdSm80ILi2ELi2EN4cute5tupleIJNS5_1CILi64EEENS7_ILi128EEENS7_ILi96EEEEEENS_10bfloat16_tEfNS_4arch4Sm80ELb0ELb0ELb1ELb1ELb1ELb0ELb0ELb0ELi2ELi2ELi4ELi2ELb0EEENS1_24CollectiveEpilogueBwdGQAISB_fSE_Li256ELb1ELb1EEENS1_19SingleTileSchedulerILb1ELb0ELb0ELi128EEEEEEEEEvNT_6ParamsE)
        .other          _ZN7cutlass13device_kernelIN5flash19enable_sm80_to_sm89INS1_16FlashAttnBwdSm80INS1_25CollectiveMainloopBwdSm80ILi2ELi2EN4cute5tupleIJNS5_1CILi64EEENS7_ILi128EEENS7_ILi96EEEEEENS_10bfloat16_tEfNS_4arch4Sm80ELb0ELb0ELb1ELb1ELb1ELb0ELb0ELb0ELi2ELi2ELi4ELi2ELb0EEENS1_24CollectiveEpilogueBwdGQAISB_fSE_Li256ELb1ELb1EEENS1_19SingleTileSchedulerILb1ELb0ELb0ELi128EEEEEEEEEvNT_6ParamsE,@"STO_CUDA_ENTRY STV_DEFAULT"
_ZN7cutlass13device_kernelIN5flash19enable_sm80_to_sm89INS1_16FlashAttnBwdSm80INS1_25CollectiveMainloopBwdSm80ILi2ELi2EN4cute5tupleIJNS5_1CILi64EEENS7_ILi128EEENS7_ILi96EEEEEENS_10bfloat16_tEfNS_4arch4Sm80ELb0ELb0ELb1ELb1ELb1ELb0ELb0ELb0ELi2ELi2ELi4ELi2ELb0EEENS1_24CollectiveEpilogueBwdGQAISB_fSE_Li256ELb1ELb1EEENS1_19SingleTileSchedulerILb1ELb0ELb0ELi128EEEEEEEEEvNT_6ParamsE:
[----:B------:R-:W-:Y:S01]  /*0000*/  LDC R1, c[0x0][0x28] ;  /* 0x00000a00ff017b82 */ /* 0x000fe20000000800 */
[----:B------:R-:W-:Y:S05]  /*0010*/  EXIT ;  /* 0x000000000000794d */ /* 0x000fea0003800000 */
.L_x_31:
        /* <DEDUP_REMOVED lines=14> */
.L_x_106:


//--------------------- .text._ZN7cutlass13device_kernelIN5flash19enable_sm80_to_sm89INS1_16FlashAttnBwdSm80INS1_25CollectiveMainloopBwdSm80ILi2ELi2EN4cute5tupleIJNS5_1CILi64EEENS7_ILi128EEENS7_ILi96EEEEEENS_10bfloat16_tEfNS_4arch4Sm80ELb0ELb1ELb1ELb0ELb0ELb0ELb0ELb0ELi2ELi2ELi4ELi2ELb0EEENS1_21CollectiveEpilogueBwdISB_SC_SE_Li256ELb0ELb0ELi2EEENS1_19SingleTileSchedulerILb0ELb0ELb0ELi128EEEEEEEEEvNT_6ParamsE --------------------------
	.section	.text._ZN7cutlass13device_kernelIN5flash19enable_sm80_to_sm89INS1_16FlashAttnBwdSm80INS1_25CollectiveMainloopBwdSm80ILi2ELi2EN4cute5tupleIJNS5_1CILi64EEENS7_ILi128EEENS7_ILi96EEEEEENS_10bfloat16_tEfNS_4arch4Sm80ELb0ELb1ELb1ELb0ELb0ELb0ELb0ELb0ELi2ELi2ELi4ELi2ELb0EEENS1_21CollectiveEpilogueBwdISB_SC_SE_Li256ELb0ELb0ELi2EEENS1_19SingleTileSchedulerILb0ELb0ELb0ELi128EEEEEEEEEvNT_6ParamsE,"ax",@progbits
	.align	128
.text._ZN7cutlass13device_kernelIN5flash19enable_sm80_to_sm89INS1_16FlashAttnBwdSm80INS1_25CollectiveMainloopBwdSm80ILi2ELi2EN4cute5tupleIJNS5_1CILi64EEENS7_ILi128EEENS7_ILi96EEEEEENS_10bfloat16_tEfNS_4arch4Sm80ELb0ELb1ELb1ELb0ELb0ELb0ELb0ELb0ELi2ELi2ELi4ELi2ELb0EEENS1_21CollectiveEpilogueBwdISB_SC_SE_Li256ELb0ELb0ELi2EEENS1_19SingleTileSchedulerILb0ELb0ELb0ELi128EEEEEEEEEvNT_6ParamsE:
        .type           _ZN7cutlass13device_kernelIN5flash19enable_sm80_to_sm89INS1_16FlashAttnBwdSm80INS1_25CollectiveMainloopBwdSm80ILi2ELi2EN4cute5tupleIJNS5_1CILi64EEENS7_ILi128EEENS7_ILi96EEEEEENS_10bfloat16_tEfNS_4arch4Sm80ELb0ELb1ELb1ELb0ELb0ELb0ELb0ELb0ELi2ELi2ELi4ELi2ELb0EEENS1_21CollectiveEpilogueBwdISB_SC_SE_Li256ELb0ELb0ELi2EEENS1_19SingleTileSchedulerILb0ELb0ELb0ELi128EEEEEEEEEvNT_6ParamsE,@function
        .size           _ZN7cutlass13device_kernelIN5flash19enable_sm80_to_sm89INS1_16FlashAttnBwdSm80INS1_25CollectiveMainloopBwdSm80ILi2ELi2EN4cute5tupleIJNS5_1CILi64EEENS7_ILi128EEENS7_ILi96EEEEEENS_10bfloat16_tEfNS_4arch4Sm80ELb0ELb1ELb1ELb0ELb0ELb0ELb0ELb0ELi2ELi2ELi4ELi2ELb0EEENS1_21CollectiveEpilogueBwdISB_SC_SE_Li256ELb0ELb0ELi2EEENS1_19SingleTileSchedulerILb0ELb0ELb0ELi128EEEEEEEEEvNT_6ParamsE,(.L_x_107 - _ZN7cutlass13device_kernelIN5flash19enable_sm80_to_sm89INS1_16FlashAttnBwdSm80INS1_25CollectiveMainloopBwdSm80ILi2ELi2EN4cute5tupleIJNS5_1CILi64EEENS7_ILi128EEENS7_ILi96EEEEEENS_10bfloat16_tEfNS_4arch4Sm80ELb0ELb1ELb1ELb0ELb0ELb0ELb0ELb0ELi2ELi2ELi4ELi2ELb0EEENS1_21CollectiveEpilogueBwdISB_SC_SE_Li256ELb0ELb0ELi2EEENS1_19SingleTileSchedulerILb0ELb0ELb0ELi128EEEEEEEEEvNT_6ParamsE)
        .other          _ZN7cutlass13device_kernelIN5flash19enable_sm80_to_sm89INS1_16FlashAttnBwdSm80INS1_25CollectiveMainloopBwdSm80ILi2ELi2EN4cute5tupleIJNS5_1CILi64EEENS7_ILi128EEENS7_ILi96EEEEEENS_10bfloat16_tEfNS_4arch4Sm80ELb0ELb1ELb1ELb0ELb0ELb0ELb0ELb0ELi2ELi2ELi4ELi2ELb0EEENS1_21CollectiveEpilogueBwdISB_SC_SE_Li256ELb0ELb0ELi2EEENS1_19SingleTileSchedulerILb0ELb0ELb0ELi128EEEEEEEEEvNT_6ParamsE,@"STO_CUDA_ENTRY STV_DEFAULT"
_ZN7cutlass13device_kernelIN5flash19enable_sm80_to_sm89INS1_16FlashAttnBwdSm80INS1_25CollectiveMainloopBwdSm80ILi2ELi2EN4cute5tupleIJNS5_1CILi64EEENS7_ILi128EEENS7_ILi96EEEEEENS_10bfloat16_tEfNS_4arch4Sm80ELb0ELb1ELb1ELb0ELb0ELb0ELb0ELb0ELi2ELi2ELi4ELi2ELb0EEENS1_21CollectiveEpilogueBwdISB_SC_SE_Li256ELb0ELb0ELi2EEENS1_19SingleTileSchedulerILb0ELb0ELb0ELi128EEEEEEEEEvNT_6ParamsE:
[----:B------:R-:W-:Y:S01]  /*0000*/  LDC R1, c[0x0][0x28] ;  /* 0x00000a00ff017b82 */ /* 0x000fe20000000800 */
[----:B------:R-:W-:Y:S05]  /*0010*/  EXIT ;  /* 0x000000000000794d */ /* 0x000fea0003800000 */
.L_x_32:
        /* <DEDUP_REMOVED lines=14> */
.L_x_107:


//--------------------- .text._ZN7cutlass13device_kernelIN5flash19enable_sm80_to_sm89INS1_16FlashAttnBwdSm80INS1_25CollectiveMainloopBwdSm80ILi2ELi2EN4cute5tupleIJNS5_1CILi64EEENS7_ILi128EEENS7_ILi96EEEEEENS_10bfloat16_tEfNS_4arch4Sm80ELb0ELb1ELb1ELb0ELb1ELb0ELb0ELb0ELi2ELi2ELi4ELi2ELb0EEENS1_21CollectiveEpilogueBwdISB_SC_SE_Li256ELb0ELb0ELi2EEENS1_19SingleTileSchedulerILb0ELb0ELb0ELi128EEEEEEEEEvNT_6ParamsE --------------------------
	.section	.text._ZN7cutlass13device_kernelIN5flash19enable_sm80_to_sm89INS1_16FlashAttnBwdSm80INS1_25CollectiveMainloopBwdSm80ILi2ELi2EN4cute5tupleIJNS5_1CILi64EEENS7_ILi128EEENS7_ILi96EEEEEENS_10bfloat16_tEfNS_4arch4Sm80ELb0ELb1ELb1ELb0ELb1ELb0ELb0ELb0ELi2ELi2ELi4ELi2ELb0EEENS1_21CollectiveEpilogueBwdISB_SC_SE_Li256ELb0ELb0ELi2EEENS1_19SingleTileSchedulerILb0ELb0ELb0ELi128EEEEEEEEEvNT_6ParamsE,"ax",@progbits
	.align	128
.text._ZN7cutlass13device_kernelIN5flash19enable_sm80_to_sm89INS1_16FlashAttnBwdSm80INS1_25CollectiveMainloopBwdSm80ILi2ELi2EN4cute5tupleIJNS5_1CILi64EEENS7_ILi128EEENS7_ILi96EEEEEENS_10bfloat16_tEfNS_4arch4Sm80ELb0ELb1ELb1ELb0ELb1ELb0ELb0ELb0ELi2ELi2ELi4ELi2ELb0EEENS1_21CollectiveEpilogueBwdISB_SC_SE_Li256ELb0ELb0ELi2EEENS1_19SingleTileSchedulerILb0ELb0ELb0ELi128EEEEEEEEEvNT_6ParamsE:
        .type           _ZN7cutlass13device_kernelIN5flash19enable_sm80_to_sm89INS1_16FlashAttnBwdSm80INS1_25CollectiveMainloopBwdSm80ILi2ELi2EN4cute5tupleIJNS5_1CILi64EEENS7_ILi128EEENS7_ILi96EEEEEENS_10bfloat16_tEfNS_4arch4Sm80ELb0ELb1ELb1ELb0ELb1ELb0ELb0ELb0ELi2ELi2ELi4ELi2ELb0EEENS1_21CollectiveEpilogueBwdISB_SC_SE_Li256ELb0ELb0ELi2EEENS1_19SingleTileSchedulerILb0ELb0ELb0ELi128EEEEEEEEEvNT_6ParamsE,@function
        .size           _ZN7cutlass13device_kernelIN5flash19enable_sm80_to_sm89INS1_16FlashAttnBwdSm80INS1_25CollectiveMainloopBwdSm80ILi2ELi2EN4cute5tupleIJNS5_1CILi64EEENS7_ILi128EEENS7_ILi96EEEEEENS_10bfloat16_tEfNS_4arch4Sm80ELb0ELb1ELb1ELb0ELb1ELb0ELb0ELb0ELi2ELi2ELi4ELi2ELb0EEENS1_21CollectiveEpilogueBwdISB_SC_SE_Li256ELb0ELb0ELi2EEENS1_19SingleTileSchedulerILb0ELb0ELb0ELi128EEEEEEEEEvNT_6ParamsE,(.L_x_108 - _ZN7cutlass13device_kernelIN5flash19enable_sm80_to_sm89INS1_16FlashAttnBwdSm80INS1_25CollectiveMainloopBwdSm80ILi2ELi2EN4cute5tupleIJNS5_1CILi64EEENS7_ILi128EEENS7_ILi96EEEEEENS_10bfloat16_tEfNS_4arch4Sm80ELb0ELb1ELb1ELb0ELb1ELb0ELb0ELb0ELi2ELi2ELi4ELi2ELb0EEENS1_21CollectiveEpilogueBwdISB_SC_SE_Li256ELb0ELb0ELi2EEENS1_19SingleTileSchedulerILb0ELb0ELb0ELi128EEEEEEEEEvNT_6ParamsE)
        .other          _ZN7cutlass13device_kernelIN5flash19enable_sm80_to_sm89INS1_16FlashAttnBwdSm80INS1_25CollectiveMainloopBwdSm80ILi2ELi2EN4cute5tupleIJNS5_1CILi64EEENS7_ILi128EEENS7_ILi96EEEEEENS_10bfloat16_tEfNS_4arch4Sm80ELb0ELb1ELb1ELb0ELb1ELb0ELb0ELb0ELi2ELi2ELi4ELi2ELb0EEENS1_21CollectiveEpilogueBwdISB_SC_SE_Li256ELb0ELb0ELi2EEENS1_19SingleTileSchedulerILb0ELb0ELb0ELi128EEEEEEEEEvNT_6ParamsE,@"STO_CUDA_ENTRY STV_DEFAULT"
_ZN7cutlass13device_kernelIN5flash19enable_sm80_to_sm89INS1_16FlashAttnBwdSm80INS1_25CollectiveMainloopBwdSm80ILi2ELi2EN4cute5tupleIJNS5_1CILi64EEENS7_ILi128EEENS7_ILi96EEEEEENS_10bfloat16_tEfNS_4arch4Sm80ELb0ELb1ELb1ELb0ELb1ELb0ELb0ELb0ELi2ELi2ELi4ELi2ELb0EEENS1_21CollectiveEpilogueBwdISB_SC_SE_Li256ELb0ELb0ELi2EEENS1_19SingleTileSchedulerILb0ELb0ELb0ELi128EEEEEEEEEvNT_6ParamsE:
[----:B------:R-:W-:Y:S01]  /*0000*/  LDC R1, c[0x0][0x28] ;  /* 0x00000a00ff017b82 */ /* 0x000fe20000000800 */
[----:B------:R-:W-:Y:S05]  /*0010*/  EXIT ;  /* 0x000000000000794d */ /* 0x000fea0003800000 */
.L_x_33:
        /* <DEDUP_REMOVED lines=14> */
.L_x_108:


//--------------------- .text._ZN7cutlass13device_kernelIN5flash19enable_sm80_to_sm89INS1_16FlashAttnBwdSm80INS1_25CollectiveMainloopBwdSm80ILi2ELi2EN4cute5tupleIJNS5_1CILi64EEENS7_ILi128EEENS7_ILi96EEEEEENS_10bfloat16_tEfNS_4arch4Sm80ELb0ELb1ELb1ELb0ELb0ELb0ELb0ELb0ELi2ELi2ELi4ELi2ELb0EEENS1_24CollectiveEpilogueBwdGQAISB_fSE_Li256ELb0ELb0EEENS1_19SingleTileSchedulerILb0ELb0ELb0ELi128EEEEEEEEEvNT_6ParamsE --------------------------
	.section	.text._ZN7cutlass13device_kernelIN5flash19enable_sm80_to_sm89INS1_16FlashAttnBwdSm80INS1_25CollectiveMainloopBwdSm80ILi2ELi2EN4cute5tupleIJNS5_1CILi64EEENS7_ILi128EEENS7_ILi96EEEEEENS_10bfloat16_tEfNS_4arch4Sm80ELb0ELb1ELb1ELb0ELb0ELb0ELb0ELb0ELi2ELi2ELi4ELi2ELb0EEENS1_24CollectiveEpilogueBwdGQAISB_fSE_Li256ELb0ELb0EEENS1_19SingleTileSchedulerILb0ELb0ELb0ELi128EEEEEEEEEvNT_6ParamsE,"ax",@progbits
	.align	128
.text._ZN7cutlass13device_kernelIN5flash19enable_sm80_to_sm89INS1_16FlashAttnBwdSm80INS1_25CollectiveMainloopBwdSm80ILi2ELi2EN4cute5tupleIJNS5_1CILi64EEENS7_ILi128EEENS7_ILi96EEEEEENS_10bfloat16_tEfNS_4arch4Sm80ELb0ELb1ELb1ELb0ELb0ELb0ELb0ELb0ELi2ELi2ELi4ELi2ELb0EEENS1_24CollectiveEpilogueBwdGQAISB_fSE_Li256ELb0ELb0EEENS1_19SingleTileSchedulerILb0ELb0ELb0ELi128EEEEEEEEEvNT_6ParamsE:
        .type           _ZN7cutlass13device_kernelIN5flash19enable_sm80_to_sm89INS1_16FlashAttnBwdSm80INS1_25CollectiveMainloopBwdSm80ILi2ELi2EN4cute5tupleIJNS5_1CILi64EEENS7_ILi128EEENS7_ILi96EEEEEENS_10bfloat16_tEfNS_4arch4Sm80ELb0ELb1ELb1ELb0ELb0ELb0ELb0ELb0ELi2ELi2ELi4ELi2ELb0EEENS1_24CollectiveEpilogueBwdGQAISB_fSE_Li256ELb0ELb0EEENS1_19SingleTileSchedulerILb0ELb0ELb0ELi128EEEEEEEEEvNT_6ParamsE,@function
        .size           _ZN7cutlass13device_kernelIN5flash19enable_sm80_to_sm89INS1_16FlashAttnBwdSm80INS1_25CollectiveMainloopBwdSm80ILi2ELi2EN4cute5tupleIJNS5_1CILi64EEENS7_ILi128EEENS7_ILi96EEEEEENS_10bfloat16_tEfNS_4arch4Sm80ELb0ELb1ELb1ELb0ELb0ELb0ELb0ELb0ELi2ELi2ELi4ELi2ELb0EEENS1_24CollectiveEpilogueBwdGQAISB_fSE_Li256ELb0ELb0EEENS1_19SingleTileSchedulerILb0ELb0ELb0ELi128EEEEEEEEEvNT_6ParamsE,(.L_x_109 - _ZN7cutlass13device_kernelIN5flash19enable_sm80_to_sm89INS1_16FlashAttnBwdSm80INS1_25CollectiveMainloopBwdSm80ILi2ELi2EN4cute5tupleIJNS5_1CILi64EEENS7_ILi128EEENS7_ILi96EEEEEENS_10bfloat16_tEfNS_4arch4Sm80ELb0ELb1ELb1ELb0ELb0ELb0ELb0ELb0ELi2ELi2ELi4ELi2ELb0EEENS1_24CollectiveEpilogueBwdGQAISB_fSE_Li256ELb0ELb0EEENS1_19SingleTileSchedulerILb0ELb0ELb0ELi128EEEEEEEEEvNT_6ParamsE)
        .other          _ZN7cutlass13device_kernelIN5flash19enable_sm80_to_sm89INS1_16FlashAttnBwdSm80INS1_25CollectiveMainloopBwdSm80ILi2ELi2EN4cute5tupleIJNS5_1CILi64EEENS7_ILi128EEENS7_ILi96EEEEEENS_10bfloat16_tEfNS_4arch4Sm80ELb0ELb1ELb1ELb0ELb0ELb0ELb0ELb0ELi2ELi2ELi4ELi2ELb0EEENS1_24CollectiveEpilogueBwdGQAISB_fSE_Li256ELb0ELb0EEENS1_19SingleTileSchedulerILb0ELb0ELb0ELi128EEEEEEEEEvNT_6ParamsE,@"STO_CUDA_ENTRY STV_DEFAULT"
_ZN7cutlass13device_kernelIN5flash19enable_sm80_to_sm89INS1_16FlashAttnBwdSm80INS1_25CollectiveMainloopBwdSm80ILi2ELi2EN4cute5tupleIJNS5_1CILi64EEENS7_ILi128EEENS7_ILi96EEEEEENS_10bfloat16_tEfNS_4arch4Sm80ELb0ELb1ELb1ELb0ELb0ELb0ELb0ELb0ELi2ELi2ELi4ELi2ELb0EEENS1_24CollectiveEpilogueBwdGQAISB_fSE_Li256ELb0ELb0EEENS1_19SingleTileSchedulerILb0ELb0ELb0ELi128EEEEEEEEEvNT_6ParamsE:
[----:B------:R-:W-:Y:S01]  /*0000*/  LDC R1, c[0x0][0x28] ;  /* 0x00000a00ff017b82 */ /* 0x000fe20000000800 */
[----:B------:R-:W-:Y:S05]  /*0010*/  EXIT ;  /* 0x000000000000794d */ /* 0x000fea0003800000 */
.L_x_34:
        /* <DEDUP_REMOVED lines=14> */
.L_x_109:


//--------------------- .text._ZN7cutlass13device_kernelIN5flash19enable_sm80_to_sm89INS1_16FlashAttnBwdSm80INS1_25CollectiveMainloopBwdSm80ILi2ELi2EN4cute5tupleIJNS5_1CILi64EEENS7_ILi128EEENS7_ILi96EEEEEENS_10bfloat16_tEfNS_4arch4Sm80ELb0ELb1ELb1ELb0ELb1ELb0ELb0ELb0ELi2ELi2ELi4ELi2ELb0EEENS1_24CollectiveEpilogueBwdGQAISB_fSE_Li256ELb0ELb1EEENS1_19SingleTileSchedulerILb0ELb0ELb0ELi128EEEEEEEEEvNT_6ParamsE --------------------------
	.section	.text._ZN7cutlass13device_kernelIN5flash19enable_sm80_to_sm89INS1_16FlashAttnBwdSm80INS1_25CollectiveMainloopBwdSm80ILi2ELi2EN4cute5tupleIJNS5_1CILi64EEENS7_ILi128EEENS7_ILi96EEEEEENS_10bfloat16_tEfNS_4arch4Sm80ELb0ELb1ELb1ELb0ELb1ELb0ELb0ELb0ELi2ELi2ELi4ELi2ELb0EEENS1_24CollectiveEpilogueBwdGQAISB_fSE_Li256ELb0ELb1EEENS1_19SingleTileSchedulerILb0ELb0ELb0ELi128EEEEEEEEEvNT_6ParamsE,"ax",@progbits
	.align	128
.text._ZN7cutlass13device_kernelIN5flash19enable_sm80_to_sm89INS1_16FlashAttnBwdSm80INS1_25CollectiveMainloopBwdSm80ILi2ELi2EN4cute5tupleIJNS5_1CILi64EEENS7_ILi128EEENS7_ILi96EEEEEENS_10bfloat16_tEfNS_4arch4Sm80ELb0ELb1ELb1ELb0ELb1ELb0ELb0ELb0ELi2ELi2ELi4ELi2ELb0EEENS1_24CollectiveEpilogueBwdGQAISB_fSE_Li256ELb0ELb1EEENS1_19SingleTileSchedulerILb0ELb0ELb0ELi128EEEEEEEEEvNT_6ParamsE:
        .type           _ZN7cutlass13device_kernelIN5flash19enable_sm80_to_sm89INS1_16FlashAttnBwdSm80INS1_25CollectiveMainloopBwdSm80ILi2ELi2EN4cute5tupleIJNS5_1CILi64EEENS7_ILi128EEENS7_ILi96EEEEEENS_10bfloat16_tEfNS_4arch4Sm80ELb0ELb1ELb1ELb0ELb1ELb0ELb0ELb0ELi2ELi2ELi4ELi2ELb0EEENS1_24CollectiveEpilogueBwdGQAISB_fSE_Li256ELb0ELb1EEENS1_19SingleTileSchedulerILb0ELb0ELb0ELi128EEEEEEEEEvNT_6ParamsE,@function
        .size           _ZN7cutlass13device_kernelIN5flash19enable_sm80_to_sm89INS1_16FlashAttnBwdSm80INS1_25CollectiveMainloopBwdSm80ILi2ELi2EN4cute5tupleIJNS5_1CILi64EEENS7_ILi128EEENS7_ILi96EEEEEENS_10bfloat16_tEfNS_4arch4Sm80ELb0ELb1ELb1ELb0ELb1ELb0ELb0ELb0ELi2ELi2ELi4ELi2ELb0EEENS1_24CollectiveEpilogueBwdGQAISB_fSE_Li256ELb0ELb1EEENS1_19SingleTileSchedulerILb0ELb0ELb0ELi128EEEEEEEEEvNT_6ParamsE,(.L_x_110 - _ZN7cutlass13device_kernelIN5flash19enable_sm80_to_sm89INS1_16FlashAttnBwdSm80INS1_25CollectiveMainloopBwdSm80ILi2ELi2EN4cute5tupleIJNS5_1CILi64EEENS7_ILi128EEENS7_ILi96EEEEEENS_10bfloat16_tEfNS_4arch4Sm80ELb0ELb1ELb1ELb0ELb1ELb0ELb0ELb0ELi2ELi2ELi4ELi2ELb0EEENS1_24CollectiveEpilogueBwdGQAISB_fSE_Li256ELb0ELb1EEENS1_19SingleTileSchedulerILb0ELb0ELb0ELi128EEEEEEEEEvNT_6ParamsE)
        .other          _ZN7cutlass13device_kernelIN5flash19enable_sm80_to_sm89INS1_16FlashAttnBwdSm80INS1_25CollectiveMainloopBwdSm80ILi2ELi2EN4cute5tupleIJNS5_1CILi64EEENS7_ILi128EEENS7_ILi96EEEEEENS_10bfloat16_tEfNS_4arch4Sm80ELb0ELb1ELb1ELb0ELb1ELb0ELb0ELb0ELi2ELi2ELi4ELi2ELb0EEENS1_24CollectiveEpilogueBwdGQAISB_fSE_Li256ELb0ELb1EEENS1_19SingleTileSchedulerILb0ELb0ELb0ELi128EEEEEEEEEvNT_6ParamsE,@"STO_CUDA_ENTRY STV_DEFAULT"
_ZN7cutlass13device_kernelIN5flash19enable_sm80_to_sm89INS1_16FlashAttnBwdSm80INS1_25CollectiveMainloopBwdSm80ILi2ELi2EN4cute5tupleIJNS5_1CILi64EEENS7_ILi128EEENS7_ILi96EEEEEENS_10bfloat16_tEfNS_4arch4Sm80ELb0ELb1ELb1ELb0ELb1ELb0ELb0ELb0ELi2ELi2ELi4ELi2ELb0EEENS1_24CollectiveEpilogueBwdGQAISB_fSE_Li256ELb0ELb1EEENS1_19SingleTileSchedulerILb0ELb0ELb0ELi128EEEEEEEEEvNT_6ParamsE:
[----:B------:R-:W-:Y:S01]  /*0000*/  LDC R1, c[0x0][0x28] ;  /* 0x00000a00ff017b82 */ /* 0x000fe20000000800 */
[----:B------:R-:W-:Y:S05]  /*0010*/  EXIT ;  /* 0x000000000000794d */ /* 0x000fea0003800000 */
.L_x_35:
        /* <DEDUP_REMOVED lines=14> */
.L_x_110:


//--------------------- .text._ZN7cutlass13device_kernelIN5flash19enable_sm80_to_sm89INS1_16FlashAttnBwdSm80INS1_25CollectiveMainloopBwdSm80ILi2ELi2EN4cute5tupleIJNS5_1CILi64EEENS7_ILi128EEENS7_ILi96EEEEEENS_10bfloat16_tEfNS_4arch4Sm80ELb0ELb1ELb1ELb1ELb0ELb0ELb0ELb0ELi2ELi2ELi4ELi2ELb0EEENS1_21CollectiveEpilogueBwdISB_SC_SE_Li256ELb1ELb0ELi2EEENS1_19SingleTileSchedulerILb1ELb0ELb0ELi128EEEEEEEEEvNT_6ParamsE --------------------------
	.section	.text._ZN7cutlass13device_kernelIN5flash19enable_sm80_to_sm89INS1_16FlashAttnBwdSm80INS1_25CollectiveMainloopBwdSm80ILi2ELi2EN4cute5tupleIJNS5_1CILi64EEENS7_ILi128EEENS7_ILi96EEEEEENS_10bfloat16_tEfNS_4arch4Sm80ELb0ELb1ELb1ELb1ELb0ELb0ELb0ELb0ELi2ELi2ELi4ELi2ELb0EEENS1_21CollectiveEpilogueBwdISB_SC_SE_Li256ELb1ELb0ELi2EEENS1_19SingleTileSchedulerILb1ELb0ELb0ELi128EEEEEEEEEvNT_6ParamsE,"ax",@progbits
	.align	128
.text._ZN7cutlass13device_kernelIN5flash19enable_sm80_to_sm89INS1_16FlashAttnBwdSm80INS1_25CollectiveMainloopBwdSm80ILi2ELi2EN4cute5tupleIJNS5_1CILi64EEENS7_ILi128EEENS7_ILi96EEEEEENS_10bfloat16_tEfNS_4arch4Sm80ELb0ELb1ELb1ELb1ELb0ELb0ELb0ELb0ELi2ELi2ELi4ELi2ELb0EEENS1_21CollectiveEpilogueBwdISB_SC_SE_Li256ELb1ELb0ELi2EEENS1_19SingleTileSchedulerILb1ELb0ELb0ELi128EEEEEEEEEvNT_6ParamsE:
        .type           _ZN7cutlass13device_kernelIN5flash19enable_sm80_to_sm89INS1_16FlashAttnBwdSm80INS1_25CollectiveMainloopBwdSm80ILi2ELi2EN4cute5tupleIJNS5_1CILi64EEENS7_ILi128EEENS7_ILi96EEEEEENS_10bfloat16_tEfNS_4arch4Sm80ELb0ELb1ELb1ELb1ELb0ELb0ELb0ELb0ELi2ELi2ELi4ELi2ELb0EEENS1_21CollectiveEpilogueBwdISB_SC_SE_Li256ELb1ELb0ELi2EEENS1_19SingleTileSchedulerILb1ELb0ELb0ELi128EEEEEEEEEvNT_6ParamsE,@function
        .size           _ZN7cutlass13device_kernelIN5flash19enable_sm80_to_sm89INS1_16FlashAttnBwdSm80INS1_25CollectiveMainloopBwdSm80ILi2ELi2EN4cute5tupleIJNS5_1CILi64EEENS7_ILi128EEENS7_ILi96EEEEEENS_10bfloat16_tEfNS_4arch4Sm80ELb0ELb1ELb1ELb1ELb0ELb0ELb0ELb0ELi2ELi2ELi4ELi2ELb0EEENS1_21CollectiveEpilogueBwdISB_SC_SE_Li256ELb1ELb0ELi2EEENS1_19SingleTileSchedulerILb1ELb0ELb0ELi128EEEEEEEEEvNT_6ParamsE,(.L_x_111 - _ZN7cutlass13device_kernelIN5flash19enable_sm80_to_sm89INS1_16FlashAttnBwdSm80INS1_25CollectiveMainloopBwdSm80ILi2ELi2EN4cute5tupleIJNS5_1CILi64EEENS7_ILi128EEENS7_ILi96EEEEEENS_10bfloat16_tEfNS_4arch4Sm80ELb0ELb1ELb1ELb1ELb0ELb0ELb0ELb0ELi2ELi2ELi4ELi2ELb0EEENS1_21CollectiveEpilogueBwdISB_SC_SE_Li256ELb1ELb0ELi2EEENS1_19SingleTileSchedulerILb1ELb0ELb0ELi128EEEEEEEEEvNT_6ParamsE)
        .other          _ZN7cutlass13device_kernelIN5flash19enable_sm80_to_sm89INS1_16FlashAttnBwdSm80INS1_25CollectiveMainloopBwdSm80ILi2ELi2EN4cute5tupleIJNS5_1CILi64EEENS7_ILi128EEENS7_ILi96EEEEEENS_10bfloat16_tEfNS_4arch4Sm80ELb0ELb1ELb1ELb1ELb0ELb0ELb0ELb0ELi2ELi2ELi4ELi2ELb0EEENS1_21CollectiveEpilogueBwdISB_SC_SE_Li256ELb1ELb0ELi2EEENS1_19SingleTileSchedulerILb1ELb0ELb0ELi128EEEEEEEEEvNT_6ParamsE,@"STO_CUDA_ENTRY STV_DEFAULT"
_ZN7cutlass13device_kernelIN5flash19enable_sm80_to_sm89INS1_16FlashAttnBwdSm80INS1_25CollectiveMainloopBwdSm80ILi2ELi2EN4cute5tupleIJNS5_1CILi64EEENS7_ILi128EEENS7_ILi96EEEEEENS_10bfloat16_tEfNS_4arch4Sm80ELb0ELb1ELb1ELb1ELb0ELb0ELb0ELb0ELi2ELi2ELi4ELi2ELb0EEENS1_21CollectiveEpilogueBwdISB_SC_SE_Li256ELb1ELb0ELi2EEENS1_19SingleTileSchedulerILb1ELb0ELb0ELi128EEEEEEEEEvNT_6ParamsE:
[----:B------:R-:W-:Y:S01]  /*0000*/  LDC R1, c[0x0][0x28] ;  /* 0x00000a00ff017b82 */ /* 0x000fe20000000800 */
[----:B------:R-:W-:Y:S05]  /*0010*/  EXIT ;  /* 0x000000000000794d */ /* 0x000fea0003800000 */
.L_x_36:
        /* <DEDUP_REMOVED lines=14> */
.L_x_111:


//--------------------- .text._ZN7cutlass13device_kernelIN5flash19enable_sm80_to_sm89INS1_16FlashAttnBwdSm80INS1_25CollectiveMainloopBwdSm80ILi2ELi2EN4cute5tupleIJNS5_1CILi64EEENS7_ILi128EEENS7_ILi96EEEEEENS_10bfloat16_tEfNS_4arch4Sm80ELb0ELb1ELb1ELb1ELb1ELb0ELb0ELb0ELi2ELi2ELi4ELi2ELb0EEENS1_21CollectiveEpilogueBwdISB_SC_SE_Li256ELb1ELb0ELi2EEENS1_19SingleTileSchedulerILb1ELb0ELb0ELi128EEEEEEEEEvNT_6ParamsE --------------------------
	.section	.text._ZN7cutlass13device_kernelIN5flash19enable_sm80_to_sm89INS1_16FlashAttnBwdSm80INS1_25CollectiveMainloopBwdSm80ILi2ELi2EN4cute5tupleIJNS5_1CILi64EEENS7_ILi128EEENS7_ILi96EEEEEENS_10bfloat16_tEfNS_4arch4Sm80ELb0ELb1ELb1ELb1ELb1ELb0ELb0ELb0ELi2ELi2ELi4ELi2ELb0EEENS1_21CollectiveEpilogueBwdISB_SC_SE_Li256ELb1ELb0ELi2EEENS1_19SingleTileSchedulerILb1ELb0ELb0ELi128EEEEEEEEEvNT_6ParamsE,"ax",@progbits
	.align	128
.text._ZN7cutlass13device_kernelIN5flash19enable_sm80_to_sm89INS1_16FlashAttnBwdSm80INS1_25CollectiveMainloopBwdSm80ILi2ELi2EN4cute5tupleIJNS5_1CILi64EEENS7_ILi128EEENS7_ILi96EEEEEENS_10bfloat16_tEfNS_4arch4Sm80ELb0ELb1ELb1ELb1ELb1ELb0ELb0ELb0ELi2ELi2ELi4ELi2ELb0EEENS1_21CollectiveEpilogueBwdISB_SC_SE_Li256ELb1ELb0ELi2EEENS1_19SingleTileSchedulerILb1ELb0ELb0ELi128EEEEEEEEEvNT_6ParamsE:
        .type           _ZN7cutlass13device_kernelIN5flash19enable_sm80_to_sm89INS1_16FlashAttnBwdSm80INS1_25CollectiveMainloopBwdSm80ILi2ELi2EN4cute5tupleIJNS5_1CILi64EEENS7_ILi128EEENS7_ILi96EEEEEENS_10bfloat16_tEfNS_4arch4Sm80ELb0ELb1ELb1ELb1ELb1ELb0ELb0ELb0ELi2ELi2ELi4ELi2ELb0EEENS1_21CollectiveEpilogueBwdISB_SC_SE_Li256ELb1ELb0ELi2EEENS1_19SingleTileSchedulerILb1ELb0ELb0ELi128EEEEEEEEEvNT_6ParamsE,@function
        .size           _ZN7cutlass13device_kernelIN5flash19enable_sm80_to_sm89INS1_16FlashAttnBwdSm80INS1_25CollectiveMainloopBwdSm80ILi2ELi2EN4cute5tupleIJNS5_1CILi64EEENS7_ILi128EEENS7_ILi96EEEEEENS_10bfloat16_tEfNS_4arch4Sm80ELb0ELb1ELb1ELb1ELb1ELb0ELb0ELb0ELi2ELi2ELi4ELi2ELb0EEENS1_21CollectiveEpilogueBwdISB_SC_SE_Li256ELb1ELb0ELi2EEENS1_19SingleTileSchedulerILb1ELb0ELb0ELi128EEEEEEEEEvNT_6ParamsE,(.L_x_112 - _ZN7cutlass13device_kernelIN5flash19enable_sm80_to_sm89INS1_16FlashAttnBwdSm80INS1_25CollectiveMainloopBwdSm80ILi2ELi2EN4cute5tupleIJNS5_1CILi64EEENS7_ILi128EEENS7_ILi96EEEEEENS_10bfloat16_tEfNS_4arch4Sm80ELb0ELb1ELb1ELb1ELb1ELb0ELb0ELb0ELi2ELi2ELi4ELi2ELb0EEENS1_21CollectiveEpilogueBwdISB_SC_SE_Li256ELb1ELb0ELi2EEENS1_19SingleTileSchedulerILb1ELb0ELb0ELi128EEEEEEEEEvNT_6ParamsE)
        .other          _ZN7cutlass13device_kernelIN5flash19enable_sm80_to_sm89INS1_16FlashAttnBwdSm80INS1_25CollectiveMainloopBwdSm80ILi2ELi2EN4cute5tupleIJNS5_1CILi64EEENS7_ILi128EEENS7_ILi96EEEEEENS_10bfloat16_tEfNS_4arch4Sm80ELb0ELb1ELb1ELb1ELb1ELb0ELb0ELb0ELi2ELi2ELi4ELi2ELb0EEENS1_21CollectiveEpilogueBwdISB_SC_SE_Li256ELb1ELb0ELi2EEENS1_19SingleTileSchedulerILb1ELb0ELb0ELi128EEEEEEEEEvNT_6ParamsE,@"STO_CUDA_ENTRY STV_DEFAULT"
_ZN7cutlass13device_kernelIN5flash19enable_sm80_to_sm89INS1_16FlashAttnBwdSm80INS1_25CollectiveMainloopBwdSm80ILi2ELi2EN4cute5tupleIJNS5_1CILi64EEENS7_ILi128EEENS7_ILi96EEEEEENS_10bfloat16_tEfNS_4arch4Sm80ELb0ELb1ELb1ELb1ELb1ELb0ELb0ELb0ELi2ELi2ELi4ELi2ELb0EEENS1_21CollectiveEpilogueBwdISB_SC_SE_Li256ELb1ELb0ELi2EEENS1_19SingleTileSchedulerILb1ELb0ELb0ELi128EEEEEEEEEvNT_6ParamsE:
[----:B------:R-:W-:Y:S01]  /*0000*/  LDC R1, c[0x0][0x28] ;  /* 0x00000a00ff017b82 */ /* 0x000fe20000000800 */
[----:B------:R-:W-:Y:S05]  /*0010*/  EXIT ;  /* 0x000000000000794d */ /* 0x000fea0003800000 */
.L_x_37:
        /* <DEDUP_REMOVED lines=14> */
.L_x_112:


//--------------------- .text._ZN7cutlass13device_kernelIN5flash19enable_sm80_to_sm89INS1_16FlashAttnBwdSm80INS1_25CollectiveMainloopBwdSm80ILi2ELi2EN4cute5tupleIJNS5_1CILi64EEENS7_ILi128EEENS7_ILi96EEEEEENS_10bfloat16_tEfNS_4arch4Sm80ELb0ELb1ELb1ELb1ELb0ELb0ELb0ELb0ELi2ELi2ELi4ELi2ELb0EEENS1_24CollectiveEpilogueBwdGQAISB_fSE_Li256ELb1ELb0EEENS1_19SingleTileSchedulerILb1ELb0ELb0ELi128EEEEEEEEEvNT_6ParamsE --------------------------
	.section	.text._ZN7cutlass13device_kernelIN5flash19enable_sm80_to_sm89INS1_16FlashAttnBwdSm80INS1_25CollectiveMainloopBwdSm80ILi2ELi2EN4cute5tupleIJNS5_1CILi64EEENS7_ILi128EEENS7_ILi96EEEEEENS_10bfloat16_tEfNS_4arch4Sm80ELb0ELb1ELb1ELb1ELb0ELb0ELb0ELb0ELi2ELi2ELi4ELi2ELb0EEENS1_24CollectiveEpilogueBwdGQAISB_fSE_Li256ELb1ELb0EEENS1_19SingleTileSchedulerILb1ELb0ELb0ELi128EEEEEEEEEvNT_6ParamsE,"ax",@progbits
	.align	128
.text._ZN7cutlass13device_kernelIN5flash19enable_sm80_to_sm89INS1_16FlashAttnBwdSm80INS1_25CollectiveMainloopBwdSm80ILi2ELi2EN4cute5tupleIJNS5_1CILi64EEENS7_ILi128EEENS7_ILi96EEEEEENS_10bfloat16_tEfNS_4arch4Sm80ELb0ELb1ELb1ELb1ELb0ELb0ELb0ELb0ELi2ELi2ELi4ELi2ELb0EEENS1_24CollectiveEpilogueBwdGQAISB_fSE_Li256ELb1ELb0EEENS1_19SingleTileSchedulerILb1ELb0ELb0ELi128EEEEEEEEEvNT_6ParamsE:
        .type           _ZN7cutlass13device_kernelIN5flash19enable_sm80_to_sm89INS1_16FlashAttnBwdSm80INS1_25CollectiveMainloopBwdSm80ILi2ELi2EN4cute5tupleIJNS5_1CILi64EEENS7_ILi128EEENS7_ILi96EEEEEENS_10bfloat16_tEfNS_4arch4Sm80ELb0ELb1ELb1ELb1ELb0ELb0ELb0ELb0ELi2ELi2ELi4ELi2ELb0EEENS1_24CollectiveEpilogueBwdGQAISB_fSE_Li256ELb1ELb0EEENS1_19SingleTileSchedulerILb1ELb0ELb0ELi128EEEEEEEEEvNT_6ParamsE,@function
        .size           _ZN7cutlass13device_kernelIN5flash19enable_sm80_to_sm89INS1_16FlashAttnBwdSm80INS1_25CollectiveMainloopBwdSm80ILi2ELi2EN4cute5tupleIJNS5_1CILi64EEENS7_ILi128EEENS7_ILi96EEEEEENS_10bfloat16_tEfNS_4arch4Sm80ELb0ELb1ELb1ELb1ELb0ELb0ELb0ELb0ELi2ELi2ELi4ELi2ELb0EEENS1_24CollectiveEpilogueBwdGQAISB_fSE_Li256ELb1ELb0EEENS1_19SingleTileSchedulerILb1ELb0ELb0ELi128EEEEEEEEEvNT_6ParamsE,(.L_x_113 - _ZN7cutlass13device_kernelIN5flash19enable_sm80_to_sm89INS1_16FlashAttnBwdSm80INS1_25CollectiveMainloopBwdSm80ILi2ELi2EN4cute5tupleIJNS5_1CILi64EEENS7_ILi128EEENS7_ILi96EEEEEENS_10bfloat16_tEfNS_4arch4Sm80ELb0ELb1ELb1ELb1ELb0ELb0ELb0ELb0ELi2ELi2ELi4ELi2ELb0EEENS1_24CollectiveEpilogueBwdGQAISB_fSE_Li256ELb1ELb0EEENS1_19SingleTileSchedulerILb1ELb0ELb0ELi128EEEEEEEEEvNT_6ParamsE)
        .other          _ZN7cutlass13device_kernelIN5flash19enable_sm80_to_sm89INS1_16FlashAttnBwdSm80INS1_25CollectiveMainloopBwdSm80ILi2ELi2EN4cute5tupleIJNS5_1CILi64EEENS7_ILi128EEENS7_ILi96EEEEEENS_10bfloat16_tEfNS_4arch4Sm80ELb0ELb1ELb1ELb1ELb0ELb0ELb0ELb0ELi2ELi2ELi4ELi2ELb0EEENS1_24CollectiveEpilogueBwdGQAISB_fSE_Li256ELb1ELb0EEENS1_19SingleTileSchedulerILb1ELb0ELb0ELi128EEEEEEEEEvNT_6ParamsE,@"STO_CUDA_ENTRY STV_DEFAULT"
_ZN7cutlass13device_kernelIN5flash19enable_sm80_to_sm89INS1_16FlashAttnBwdSm80INS1_25CollectiveMainloopBwdSm80ILi2ELi2EN4cute5tupleIJNS5_1CILi64EEENS7_ILi128EEENS7_ILi96EEEEEENS_10bfloat16_tEfNS_4arch4Sm80ELb0ELb1ELb1ELb1ELb0ELb0ELb0ELb0ELi2ELi2ELi4ELi2ELb0EEENS1_24CollectiveEpilogueBwdGQAISB_fSE_Li256ELb1ELb0EEENS1_19SingleTileSchedulerILb1ELb0ELb0ELi128EEEEEEEEEvNT_6ParamsE:
[----:B------:R-:W-:Y:S01]  /*0000*/  LDC R1, c[0x0][0x28] ;  /* 0x00000a00ff017b82 */ /* 0x000fe20000000800 */
[----:B------:R-:W-:Y:S05]  /*0010*/  EXIT ;  /* 0x000000000000794d */ /* 0x000fea0003800000 */
.L_x_38:
        /* <DEDUP_REMOVED lines=14> */
.L_x_113:


//--------------------- .text._ZN7cutlass13device_kernelIN5flash19enable_sm80_to_sm89INS1_16FlashAttnBwdSm80INS1_25CollectiveMainloopBwdSm80ILi2ELi2EN4cute5tupleIJNS5_1CILi64EEENS7_ILi128EEENS7_ILi96EEEEEENS_10bfloat16_tEfNS_4arch4Sm80ELb0ELb1ELb1ELb1ELb1ELb0ELb0ELb0ELi2ELi2ELi4ELi2ELb0EEENS1_24CollectiveEpilogueBwdGQAISB_fSE_Li256ELb1ELb1EEENS1_19SingleTileSchedulerILb1ELb0ELb0ELi128EEEEEEEEEvNT_6ParamsE --------------------------
	.section	.text._ZN7cutlass13device_kernelIN5flash19enable_sm80_to_sm89INS1_16FlashAttnBwdSm80INS1_25CollectiveMainloopBwdSm80ILi2ELi2EN4cute5tupleIJNS5_1CILi64EEENS7_ILi128EEENS7_ILi96EEEEEENS_10bfloat16_tEfNS_4arch4Sm80ELb0ELb1ELb1ELb1ELb1ELb0ELb0ELb0ELi2ELi2ELi4ELi2ELb0EEENS1_24CollectiveEpilogueBwdGQAISB_fSE_Li256ELb1ELb1EEENS1_19SingleTileSchedulerILb1ELb0ELb0ELi128EEEEEEEEEvNT_6ParamsE,"ax",@progbits
	.align	128
.text._ZN7cutlass13device_kernelIN5flash19enable_sm80_to_sm89INS1_16FlashAttnBwdSm80INS1_25CollectiveMainloopBwdSm80ILi2ELi2EN4cute5tupleIJNS5_1CILi64EEENS7_ILi128EEENS7_ILi96EEEEEENS_10bfloat16_tEfNS_4arch4Sm80ELb0ELb1ELb1ELb1ELb1ELb0ELb0ELb0ELi2ELi2ELi4ELi2ELb0EEENS1_24CollectiveEpilogueBwdGQAISB_fSE_Li256ELb1ELb1EEENS1_19SingleTileSchedulerILb1ELb0ELb0ELi128EEEEEEEEEvNT_6ParamsE:
        .type           _ZN7cutlass13device_kernelIN5flash19enable_sm80_to_sm89INS1_16FlashAttnBwdSm80INS1_25CollectiveMainloopBwdSm80ILi2ELi2EN4cute5tupleIJNS5_1CILi64EEENS7_ILi128EEENS7_ILi96EEEEEENS_10bfloat16_tEfNS_4arch4Sm80ELb0ELb1ELb1ELb1ELb1ELb0ELb0ELb0ELi2ELi2ELi4ELi2ELb0EEENS1_24CollectiveEpilogueBwdGQAISB_fSE_Li256ELb1ELb1EEENS1_19SingleTileSchedulerILb1ELb0ELb0ELi128EEEEEEEEEvNT_6ParamsE,@function
        .size           _ZN7cutlass13device_kernelIN5flash19enable_sm80_to_sm89INS1_16FlashAttnBwdSm80INS1_25CollectiveMainloopBwdSm80ILi2ELi2EN4cute5tupleIJNS5_1CILi64EEENS7_ILi128EEENS7_ILi96EEEEEENS_10bfloat16_tEfNS_4arch4Sm80ELb0ELb1ELb1ELb1ELb1ELb0ELb0ELb0ELi2ELi2ELi4ELi2ELb0EEENS1_24CollectiveEpilogueBwdGQAISB_fSE_Li256ELb1ELb1EEENS1_19SingleTileSchedulerILb1ELb0ELb0ELi128EEEEEEEEEvNT_6ParamsE,(.L_x_114 - _ZN7cutlass13device_kernelIN5flash19enable_sm80_to_sm89INS1_16FlashAttnBwdSm80INS1_25CollectiveMainloopBwdSm80ILi2ELi2EN4cute5tupleIJNS5_1CILi64EEENS7_ILi128EEENS7_ILi96EEEEEENS_10bfloat16_tEfNS_4arch4Sm80ELb0ELb1ELb1ELb1ELb1ELb0ELb0ELb0ELi2ELi2ELi4ELi2ELb0EEENS1_24CollectiveEpilogueBwdGQAISB_fSE_Li256ELb1ELb1EEENS1_19SingleTileSchedulerILb1ELb0ELb0ELi128EEEEEEEEEvNT_6ParamsE)
        .other          _ZN7cutlass13device_kernelIN5flash19enable_sm80_to_sm89INS1_16FlashAttnBwdSm80INS1_25CollectiveMainloopBwdSm80ILi2ELi2EN4cute5tupleIJNS5_1CILi64EEENS7_ILi128EEENS7_ILi96EEEEEENS_10bfloat16_tEfNS_4arch4Sm80ELb0ELb1ELb1ELb1ELb1ELb0ELb0ELb0ELi2ELi2ELi4ELi2ELb0EEENS1_24CollectiveEpilogueBwdGQAISB_fSE_Li256ELb1ELb1EEENS1_19SingleTileSchedulerILb1ELb0ELb0ELi128EEEEEEEEEvNT_6ParamsE,@"STO_CUDA_ENTRY STV_DEFAULT"
_ZN7cutlass13device_kernelIN5flash19enable_sm80_to_sm89INS1_16FlashAttnBwdSm80INS1_25CollectiveMainloopBwdSm80ILi2ELi2EN4cute5tupleIJNS5_1CILi64EEENS7_ILi128EEENS7_ILi96EEEEEENS_10bfloat16_tEfNS_4arch4Sm80ELb0ELb1ELb1ELb1ELb1ELb0ELb0ELb0ELi2ELi2ELi4ELi2ELb0EEENS1_24CollectiveEpilogueBwdGQAISB_fSE_Li256ELb1ELb1EEENS1_19SingleTileSchedulerILb1ELb0ELb0ELi128EEEEEEEEEvNT_6ParamsE:
[----:B------:R-:W-:Y:S01]  /*0000*/  LDC R1, c[0x0][0x28] ;  /* 0x00000a00ff017b82 */ /* 0x000fe20000000800 */
[----:B------:R-:W-:Y:S05]  /*0010*/  EXIT ;  /* 0x000000000000794d */ /* 0x000fea0003800000 */
.L_x_39:
        /* <DEDUP_REMOVED lines=14> */
.L_x_114:


//--------------------- .text._ZN7cutlass13device_kernelIN5flash19enable_sm80_to_sm89INS1_16FlashAttnBwdSm80INS1_25CollectiveMainloopBwdSm80ILi2ELi2EN4cute5tupleIJNS5_1CILi64EEENS7_ILi128EEENS7_ILi96EEEEEENS_10bfloat16_tEfNS_4arch4Sm80ELb1ELb0ELb1ELb0ELb0ELb0ELb0ELb0ELi2ELi2ELi4ELi2ELb0EEENS1_21CollectiveEpilogueBwdISB_SC_SE_Li256ELb0ELb0ELi2EEENS1_25SingleTileBwdLPTSchedulerILb0ELi128ELb0EEEEEEEEEvNT_6ParamsE --------------------------
	.section	.text._ZN7cutlass13device_kernelIN5flash19enable_sm80_to_sm89INS1_16FlashAttnBwdSm80INS1_25CollectiveMainloopBwdSm80ILi2ELi2EN4cute5tupleIJNS5_1CILi64EEENS7_ILi128EEENS7_ILi96EEEEEENS_10bfloat16_tEfNS_4arch4Sm80ELb1ELb0ELb1ELb0ELb0ELb0ELb0ELb0ELi2ELi2ELi4ELi2ELb0EEENS1_21CollectiveEpilogueBwdISB_SC_SE_Li256ELb0ELb0ELi2EEENS1_25SingleTileBwdLPTSchedulerILb0ELi128ELb0EEEEEEEEEvNT_6ParamsE,"ax",@progbits
	.align	128
.text._ZN7cutlass13device_kernelIN5flash19enable_sm80_to_sm89INS1_16FlashAttnBwdSm80INS1_25CollectiveMainloopBwdSm80ILi2ELi2EN4cute5tupleIJNS5_1CILi64EEENS7_ILi128EEENS7_ILi96EEEEEENS_10bfloat16_tEfNS_4arch4Sm80ELb1ELb0ELb1ELb0ELb0ELb0ELb0ELb0ELi2ELi2ELi4ELi2ELb0EEENS1_21CollectiveEpilogueBwdISB_SC_SE_Li256ELb0ELb0ELi2EEENS1_25SingleTileBwdLPTSchedulerILb0ELi128ELb0EEEEEEEEEvNT_6ParamsE:
        .type           _ZN7cutlass13device_kernelIN5flash19enable_sm80_to_sm89INS1_16FlashAttnBwdSm80INS1_25CollectiveMainloopBwdSm80ILi2ELi2EN4cute5tupleIJNS5_1CILi64EEENS7_ILi128EEENS7_ILi96EEEEEENS_10bfloat16_tEfNS_4arch4Sm80ELb1ELb0ELb1ELb0ELb0ELb0ELb0ELb0ELi2ELi2ELi4ELi2ELb0EEENS1_21CollectiveEpilogueBwdISB_SC_SE_Li256ELb0ELb0ELi2EEENS1_25SingleTileBwdLPTSchedulerILb0ELi128ELb0EEEEEEEEEvNT_6ParamsE,@function
        .size           _ZN7cutlass13device_kernelIN5flash19enable_sm80_to_sm89INS1_16FlashAttnBwdSm80INS1_25CollectiveMainloopBwdSm80ILi2ELi2EN4cute5tupleIJNS5_1CILi64EEENS7_ILi128EEENS7_ILi96EEEEEENS_10bfloat16_tEfNS_4arch4Sm80ELb1ELb0ELb1ELb0ELb0ELb0ELb0ELb0ELi2ELi2ELi4ELi2ELb0EEENS1_21CollectiveEpilogueBwdISB_SC_SE_Li256ELb0ELb0ELi2EEENS1_25SingleTileBwdLPTSchedulerILb0ELi128ELb0EEEEEEEEEvNT_6ParamsE,(.L_x_115 - _ZN7cutlass13device_kernelIN5flash19enable_sm80_to_sm89INS1_16FlashAttnBwdSm80INS1_25CollectiveMainloopBwdSm80ILi2ELi2EN4cute5tupleIJNS5_1CILi64EEENS7_ILi128EEENS7_ILi96EEEEEENS_10bfloat16_tEfNS_4arch4Sm80ELb1ELb0ELb1ELb0ELb0ELb0ELb0ELb0ELi2ELi2ELi4ELi2ELb0EEENS1_21CollectiveEpilogueBwdISB_SC_SE_Li256ELb0ELb0ELi2EEENS1_25SingleTileBwdLPTSchedulerILb0ELi128ELb0EEEEEEEEEvNT_6ParamsE)
        .other          _ZN7cutlass13device_kernelIN5flash19enable_sm80_to_sm89INS1_16FlashAttnBwdSm80INS1_25CollectiveMainloopBwdSm80ILi2ELi2EN4cute5tupleIJNS5_1CILi64EEENS7_ILi128EEENS7_ILi96EEEEEENS_10bfloat16_tEfNS_4arch4Sm80ELb1ELb0ELb1ELb0ELb0ELb0ELb0ELb0ELi2ELi2ELi4ELi2ELb0EEENS1_21CollectiveEpilogueBwdISB_SC_SE_Li256ELb0ELb0ELi2EEENS1_25SingleTileBwdLPTSchedulerILb0ELi128ELb0EEEEEEEEEvNT_6ParamsE,@"STO_CUDA_ENTRY STV_DEFAULT"
_ZN7cutlass13device_kernelIN5flash19enable_sm80_to_sm89INS1_16FlashAttnBwdSm80INS1_25CollectiveMainloopBwdSm80ILi2ELi2EN4cute5tupleIJNS5_1CILi64EEENS7_ILi128EEENS7_ILi96EEEEEENS_10bfloat16_tEfNS_4arch4Sm80ELb1ELb0ELb1ELb0ELb0ELb0ELb0ELb0ELi2ELi2ELi4ELi2ELb0EEENS1_21CollectiveEpilogueBwdISB_SC_SE_Li256ELb0ELb0ELi2EEENS1_25SingleTileBwdLPTSchedulerILb0ELi128ELb0EEEEEEEEEvNT_6ParamsE:
[----:B------:R-:W-:Y:S01]  /*0000*/  LDC R1, c[0x0][0x28] ;  /* 0x00000a00ff017b82 */ /* 0x000fe20000000800 */
[----:B------:R-:W-:Y:S05]  /*0010*/  EXIT ;  /* 0x000000000000794d */ /* 0x000fea0003800000 */
.L_x_40:
        /* <DEDUP_REMOVED lines=14> */
.L_x_115:


//--------------------- .text._ZN7cutlass13device_kernelIN5flash19enable_sm80_to_sm89INS1_16FlashAttnBwdSm80INS1_25CollectiveMainloopBwdSm80ILi2ELi2EN4cute5tupleIJNS5_1CILi64EEENS7_ILi128EEENS7_ILi96EEEEEENS_10bfloat16_tEfNS_4arch4Sm80ELb1ELb0ELb1ELb0ELb1ELb0ELb0ELb0ELi2ELi2ELi4ELi2ELb0EEENS1_21CollectiveEpilogueBwdISB_SC_SE_Li256ELb0ELb0ELi2EEENS1_25SingleTileBwdLPTSchedulerILb0ELi128ELb1EEEEEEEEEvNT_6ParamsE --------------------------
	.section	.text._ZN7cutlass13device_kernelIN5flash19enable_sm80_to_sm89INS1_16FlashAttnBwdSm80INS1_25CollectiveMainloopBwdSm80ILi2ELi2EN4cute5tupleIJNS5_1CILi64EEENS7_ILi128EEENS7_ILi96EEEEEENS_10bfloat16_tEfNS_4arch4Sm80ELb1ELb0ELb1ELb0ELb1ELb0ELb0ELb0ELi2ELi2ELi4ELi2ELb0EEENS1_21CollectiveEpilogueBwdISB_SC_SE_Li256ELb0ELb0ELi2EEENS1_25SingleTileBwdLPTSchedulerILb0ELi128ELb1EEEEEEEEEvNT_6ParamsE,"ax",@progbits
	.align	128
.text._ZN7cutlass13device_kernelIN5flash19enable_sm80_to_sm89INS1_16FlashAttnBwdSm80INS1_25CollectiveMainloopBwdSm80ILi2ELi2EN4cute5tupleIJNS5_1CILi64EEENS7_ILi128EEENS7_ILi96EEEEEENS_10bfloat16_tEfNS_4arch4Sm80ELb1ELb0ELb1ELb0ELb1ELb0ELb0ELb0ELi2ELi2ELi4ELi2ELb0EEENS1_21CollectiveEpilogueBwdISB_SC_SE_Li256ELb0ELb0ELi2EEENS1_25SingleTileBwdLPTSchedulerILb0ELi128ELb1EEEEEEEEEvNT_6ParamsE:
        .type           _ZN7cutlass13device_kernelIN5flash19enable_sm80_to_sm89INS1_16FlashAttnBwdSm80INS1_25CollectiveMainloopBwdSm80ILi2ELi2EN4cute5tupleIJNS5_1CILi64EEENS7_ILi128EEENS7_ILi96EEEEEENS_10bfloat16_tEfNS_4arch4Sm80ELb1ELb0ELb1ELb0ELb1ELb0ELb0ELb0ELi2ELi2ELi4ELi2ELb0EEENS1_21CollectiveEpilogueBwdISB_SC_SE_Li256ELb0ELb0ELi2EEENS1_25SingleTileBwdLPTSchedulerILb0ELi128ELb1EEEEEEEEEvNT_6ParamsE,@function
        .size           _ZN7cutlass13device_kernelIN5flash19enable_sm80_to_sm89INS1_16FlashAttnBwdSm80INS1_25CollectiveMainloopBwdSm80ILi2ELi2EN4cute5tupleIJNS5_1CILi64EEENS7_ILi128EEENS7_ILi96EEEEEENS_10bfloat16_tEfNS_4arch4Sm80ELb1ELb0ELb1ELb0ELb1ELb0ELb0ELb0ELi2ELi2ELi4ELi2ELb0EEENS1_21CollectiveEpilogueBwdISB_SC_SE_Li256ELb0ELb0ELi2EEENS1_25SingleTileBwdLPTSchedulerILb0ELi128ELb1EEEEEEEEEvNT_6ParamsE,(.L_x_116 - _ZN7cutlass13device_kernelIN5flash19enable_sm80_to_sm89INS1_16FlashAttnBwdSm80INS1_25CollectiveMainloopBwdSm80ILi2ELi2EN4cute5tupleIJNS5_1CILi64EEENS7_ILi128EEENS7_ILi96EEEEEENS_10bfloat16_tEfNS_4arch4Sm80ELb1ELb0ELb1ELb0ELb1ELb0ELb0ELb0ELi2ELi2ELi4ELi2ELb0EEENS1_21CollectiveEpilogueBwdISB_SC_SE_Li256ELb0ELb0ELi2EEENS1_25SingleTileBwdLPTSchedulerILb0ELi128ELb1EEEEEEEEEvNT_6ParamsE)
        .other          _ZN7cutlass13device_kernelIN5flash19enable_sm80_to_sm89INS1_16FlashAttnBwdSm80INS1_25CollectiveMainloopBwdSm80ILi2ELi2EN4cute5tupleIJNS5_1CILi64EEENS7_ILi128EEENS7_ILi96EEEEEENS_10bfloat16_tEfNS_4arch4Sm80ELb1ELb0ELb1ELb0ELb1ELb0ELb0ELb0ELi2ELi2ELi4ELi2ELb0EEENS1_21CollectiveEpilogueBwdISB_SC_SE_Li256ELb0ELb0ELi2EEENS1_25SingleTileBwdLPTSchedulerILb0ELi128ELb1EEEEEEEEEvNT_6ParamsE,@"STO_CUDA_ENTRY STV_DEFAULT"
_ZN7cutlass13device_kernelIN5flash19enable_sm80_to_sm89INS1_16FlashAttnBwdSm80INS1_25CollectiveMainloopBwdSm80ILi2ELi2EN4cute5tupleIJNS5_1CILi64EEENS7_ILi128EEENS7_ILi96EEEEEENS_10bfloat16_tEfNS_4arch4Sm80ELb1ELb0ELb1ELb0ELb1ELb0ELb0ELb0ELi2ELi2ELi4ELi2ELb0EEENS1_21CollectiveEpilogueBwdISB_SC_SE_Li256ELb0ELb0ELi2EEENS1_25SingleTileBwdLPTSchedulerILb0ELi128ELb1EEEEEEEEEvNT_6ParamsE:
[----:B------:R-:W-:Y:S01]  /*0000*/  LDC R1, c[0x0][0x28] ;  /* 0x00000a00ff017b82 */ /* 0x000fe20000000800 */
[----:B------:R-:W-:Y:S05]  /*0010*/  EXIT ;  /* 0x000000000000794d */ /* 0x000fea0003800000 */
.L_x_41:
        /* <DEDUP_REMOVED lines=14> */
.L_x_116:


//--------------------- .text._ZN7cutlass13device_kernelIN5flash19enable_sm80_to_sm89INS1_16FlashAttnBwdSm80INS1_25CollectiveMainloopBwdSm80ILi2ELi2EN4cute5tupleIJNS5_1CILi64EEENS7_ILi128EEENS7_ILi96EEEEEENS_10bfloat16_tEfNS_4arch4Sm80ELb1ELb0ELb1ELb0ELb0ELb0ELb0ELb0ELi2ELi2ELi4ELi2ELb0EEENS1_24CollectiveEpilogueBwdGQAISB_fSE_Li256ELb0ELb0EEENS1_25SingleTileBwdLPTSchedulerILb0ELi128ELb0EEEEEEEEEvNT_6ParamsE --------------------------
	.section	.text._ZN7cutlass13device_kernelIN5flash19enable_sm80_to_sm89INS1_16FlashAttnBwdSm80INS1_25CollectiveMainloopBwdSm80ILi2ELi2EN4cute5tupleIJNS5_1CILi64EEENS7_ILi128EEENS7_ILi96EEEEEENS_10bfloat16_tEfNS_4arch4Sm80ELb1ELb0ELb1ELb0ELb0ELb0ELb0ELb0ELi2ELi2ELi4ELi2ELb0EEENS1_24CollectiveEpilogueBwdGQAISB_fSE_Li256ELb0ELb0EEENS1_25SingleTileBwdLPTSchedulerILb0ELi128ELb0EEEEEEEEEvNT_6ParamsE,"ax",@progbits
	.align	128
.text._ZN7cutlass13device_kernelIN5flash19enable_sm80_to_sm89INS1_16FlashAttnBwdSm80INS1_25CollectiveMainloopBwdSm80ILi2ELi2EN4cute5tupleIJNS5_1CILi64EEENS7_ILi128EEENS7_ILi96EEEEEENS_10bfloat16_tEfNS_4arch4Sm80ELb1ELb0ELb1ELb0ELb0ELb0ELb0ELb0ELi2ELi2ELi4ELi2ELb0EEENS1_24CollectiveEpilogueBwdGQAISB_fSE_Li256ELb0ELb0EEENS1_25SingleTileBwdLPTSchedulerILb0ELi128ELb0EEEEEEEEEvNT_6ParamsE:
        .type           _ZN7cutlass13device_kernelIN5flash19enable_sm80_to_sm89INS1_16FlashAttnBwdSm80INS1_25CollectiveMainloopBwdSm80ILi2ELi2EN4cute5tupleIJNS5_1CILi64EEENS7_ILi128EEENS7_ILi96EEEEEENS_10bfloat16_tEfNS_4arch4Sm80ELb1ELb0ELb1ELb0ELb0ELb0ELb0ELb0ELi2ELi2ELi4ELi2ELb0EEENS1_24CollectiveEpilogueBwdGQAISB_fSE_Li256ELb0ELb0EEENS1_25SingleTileBwdLPTSchedulerILb0ELi128ELb0EEEEEEEEEvNT_6ParamsE,@function
        .size           _ZN7cutlass13device_kernelIN5flash19enable_sm80_to_sm89INS1_16FlashAttnBwdSm80INS1_25CollectiveMainloopBwdSm80ILi2ELi2EN4cute5tupleIJNS5_1CILi64EEENS7_ILi128EEENS7_ILi96EEEEEENS_10bfloat16_tEfNS_4arch4Sm80ELb1ELb0ELb1ELb0ELb0ELb0ELb0ELb0ELi2ELi2ELi4ELi2ELb0EEENS1_24CollectiveEpilogueBwdGQAISB_fSE_Li256ELb0ELb0EEENS1_25SingleTileBwdLPTSchedulerILb0ELi128ELb0EEEEEEEEEvNT_6ParamsE,(.L_x_117 - _ZN7cutlass13device_kernelIN5flash19enable_sm80_to_sm89INS1_16FlashAttnBwdSm80INS1_25CollectiveMainloopBwdSm80ILi2ELi2EN4cute5tupleIJNS5_1CILi64EEENS7_ILi128EEENS7_ILi96EEEEEENS_10bfloat16_tEfNS_4arch4Sm80ELb1ELb0ELb1ELb0ELb0ELb0ELb0ELb0ELi2ELi2ELi4ELi2ELb0EEENS1_24CollectiveEpilogueBwdGQAISB_fSE_Li256ELb0ELb0EEENS1_25SingleTileBwdLPTSchedulerILb0ELi128ELb0EEEEEEEEEvNT_6ParamsE)
        .other          _ZN7cutlass13device_kernelIN5flash19enable_sm80_to_sm89INS1_16FlashAttnBwdSm80INS1_25CollectiveMainloopBwdSm80ILi2ELi2EN4cute5tupleIJNS5_1CILi64EEENS7_ILi128EEENS7_ILi96EEEEEENS_10bfloat16_tEfNS_4arch4Sm80ELb1ELb0ELb1ELb0ELb0ELb0ELb0ELb0ELi2ELi2ELi4ELi2ELb0EEENS1_24CollectiveEpilogueBwdGQAISB_fSE_Li256ELb0ELb0EEENS1_25SingleTileBwdLPTSchedulerILb0ELi128ELb0EEEEEEEEEvNT_6ParamsE,@"STO_CUDA_ENTRY STV_DEFAULT"
_ZN7cutlass13device_kernelIN5flash19enable_sm80_to_sm89INS1_16FlashAttnBwdSm80INS1_25CollectiveMainloopBwdSm80ILi2ELi2EN4cute5tupleIJNS5_1CILi64EEENS7_ILi128EEENS7_ILi96EEEEEENS_10bfloat16_tEfNS_4arch4Sm80ELb1ELb0ELb1ELb0ELb0ELb0ELb0ELb0ELi2ELi2ELi4ELi2ELb0EEENS1_24CollectiveEpilogueBwdGQAISB_fSE_Li256ELb0ELb0EEENS1_25SingleTileBwdLPTSchedulerILb0ELi128ELb0EEEEEEEEEvNT_6ParamsE:
[----:B------:R-:W-:Y:S01]  /*0000*/  LDC R1, c[0x0][0x28] ;  /* 0x00000a00ff017b82 */ /* 0x000fe20000000800 */
[----:B------:R-:W-:Y:S05]  /*0010*/  EXIT ;  /* 0x000000000000794d */ /* 0x000fea0003800000 */
.L_x_42:
        /* <DEDUP_REMOVED lines=14> */
.L_x_117:


//--------------------- .text._ZN7cutlass13device_kernelIN5flash19enable_sm80_to_sm89INS1_16FlashAttnBwdSm80INS1_25CollectiveMainloopBwdSm80ILi2ELi2EN4cute5tupleIJNS5_1CILi64EEENS7_ILi128EEENS7_ILi96EEEEEENS_10bfloat16_tEfNS_4arch4Sm80ELb1ELb0ELb1ELb0ELb1ELb0ELb0ELb0ELi2ELi2ELi4ELi2ELb0EEENS1_24CollectiveEpilogueBwdGQAISB_fSE_Li256ELb0ELb1EEENS1_25SingleTileBwdLPTSchedulerILb0ELi128ELb1EEEEEEEEEvNT_6ParamsE --------------------------
	.section	.text._ZN7cutlass13device_kernelIN5flash19enable_sm80_to_sm89INS1_16FlashAttnBwdSm80INS1_25CollectiveMainloopBwdSm80ILi2ELi2EN4cute5tupleIJNS5_1CILi64EEENS7_ILi128EEENS7_ILi96EEEEEENS_10bfloat16_tEfNS_4arch4Sm80ELb1ELb0ELb1ELb0ELb1ELb0ELb0ELb0ELi2ELi2ELi4ELi2ELb0EEENS1_24CollectiveEpilogueBwdGQAISB_fSE_Li256ELb0ELb1EEENS1_25SingleTileBwdLPTSchedulerILb0ELi128ELb1EEEEEEEEEvNT_6ParamsE,"ax",@progbits
	.align	128
.text._ZN7cutlass13device_kernelIN5flash19enable_sm80_to_sm89INS1_16FlashAttnBwdSm80INS1_25CollectiveMainloopBwdSm80ILi2ELi2EN4cute5tupleIJNS5_1CILi64EEENS7_ILi128EEENS7_ILi96EEEEEENS_10bfloat16_tEfNS_4arch4Sm80ELb1ELb0ELb1ELb0ELb1ELb0ELb0ELb0ELi2ELi2ELi4ELi2ELb0EEENS1_24CollectiveEpilogueBwdGQAISB_fSE_Li256ELb0ELb1EEENS1_25SingleTileBwdLPTSchedulerILb0ELi128ELb1EEEEEEEEEvNT_6ParamsE:
        .type           _ZN7cutlass13device_kernelIN5flash19enable_sm80_to_sm89INS1_16FlashAttnBwdSm80INS1_25CollectiveMainloopBwdSm80ILi2ELi2EN4cute5tupleIJNS5_1CILi64EEENS7_ILi128EEENS7_ILi96EEEEEENS_10bfloat16_tEfNS_4arch4Sm80ELb1ELb0ELb1ELb0ELb1ELb0ELb0ELb0ELi2ELi2ELi4ELi2ELb0EEENS1_24CollectiveEpilogueBwdGQAISB_fSE_Li256ELb0ELb1EEENS1_25SingleTileBwdLPTSchedulerILb0ELi128ELb1EEEEEEEEEvNT_6ParamsE,@function
        .size           _ZN7cutlass13device_kernelIN5flash19enable_sm80_to_sm89INS1_16FlashAttnBwdSm80INS1_25CollectiveMainloopBwdSm80ILi2ELi2EN4cute5tupleIJNS5_1CILi64EEENS7_ILi128EEENS7_ILi96EEEEEENS_10bfloat16_tEfNS_4arch4Sm80ELb1ELb0ELb1ELb0ELb1ELb0ELb0ELb0ELi2ELi2ELi4ELi2ELb0EEENS1_24CollectiveEpilogueBwdGQAISB_fSE_Li256ELb0ELb1EEENS1_25SingleTileBwdLPTSchedulerILb0ELi128ELb1EEEEEEEEEvNT_6ParamsE,(.L_x_118 - _ZN7cutlass13device_kernelIN5flash19enable_sm80_to_sm89INS1_16FlashAttnBwdSm80INS1_25CollectiveMainloopBwdSm80ILi2ELi2EN4cute5tupleIJNS5_1CILi64EEENS7_ILi128EEENS7_ILi96EEEEEENS_10bfloat16_tEfNS_4arch4Sm80ELb1ELb0ELb1ELb0ELb1ELb0ELb0ELb0ELi2ELi2ELi4ELi2ELb0EEENS1_24CollectiveEpilogueBwdGQAISB_fSE_Li256ELb0ELb1EEENS1_25SingleTileBwdLPTSchedulerILb0ELi128ELb1EEEEEEEEEvNT_6ParamsE)
        .other          _ZN7cutlass13device_kernelIN5flash19enable_sm80_to_sm89INS1_16FlashAttnBwdSm80INS1_25CollectiveMainloopBwdSm80ILi2ELi2EN4cute5tupleIJNS5_1CILi64EEENS7_ILi128EEENS7_ILi96EEEEEENS_10bfloat16_tEfNS_4arch4Sm80ELb1ELb0ELb1ELb0ELb1ELb0ELb0ELb0ELi2ELi2ELi4ELi2ELb0EEENS1_24CollectiveEpilogueBwdGQAISB_fSE_Li256ELb0ELb1EEENS1_25SingleTileBwdLPTSchedulerILb0ELi128ELb1EEEEEEEEEvNT_6ParamsE,@"STO_CUDA_ENTRY STV_DEFAULT"
_ZN7cutlass13device_kernelIN5flash19enable_sm80_to_sm89INS1_16FlashAttnBwdSm80INS1_25CollectiveMainloopBwdSm80ILi2ELi2EN4cute5tupleIJNS5_1CILi64EEENS7_ILi128EEENS7_ILi96EEEEEENS_10bfloat16_tEfNS_4arch4Sm80ELb1ELb0ELb1ELb0ELb1ELb0ELb0ELb0ELi2ELi2ELi4ELi2ELb0EEENS1_24CollectiveEpilogueBwdGQAISB_fSE_Li256ELb0ELb1EEENS1_25SingleTileBwdLPTSchedulerILb0ELi128ELb1EEEEEEEEEvNT_6ParamsE:
[----:B------:R-:W-:Y:S01]  /*0000*/  LDC R1, c[0x0][0x28] ;  /* 0x00000a00ff017b82 */ /* 0x000fe20000000800 */
[----:B------:R-:W-:Y:S05]  /*0010*/  EXIT ;  /* 0x000000000000794d */ /* 0x000fea0003800000 */
.L_x_43:
        /* <DEDUP_REMOVED lines=14> */
.L_x_118:


//--------------------- .text._ZN7cutlass13device_kernelIN5flash22FlashAttnBwdPreprocessIN4cute5tupleIJNS3_1CILi64EEENS5_ILi96EEEEEENS_10bfloat16_tEfNS_4arch4Sm80ELb1ELb0EEEEEvNT_6ParamsE --------------------------
	.section	.text._ZN7cutlass13device_kernelIN5flash22FlashAttnBwdPreprocessIN4cute5tupleIJNS3_1CILi64EEENS5_ILi96EEEEEENS_10bfloat16_tEfNS_4arch4Sm80ELb1ELb0EEEEEvNT_6ParamsE,"ax",@progbits
	.align	128
.text._ZN7cutlass13device_kernelIN5flash22FlashAttnBwdPreprocessIN4cute5tupleIJNS3_1CILi64EEENS5_ILi96EEEEEENS_10bfloat16_tEfNS_4arch4Sm80ELb1ELb0EEEEEvNT_6ParamsE:
        .type           _ZN7cutlass13device_kernelIN5flash22FlashAttnBwdPreprocessIN4cute5tupleIJNS3_1CILi64EEENS5_ILi96EEEEEENS_10bfloat16_tEfNS_4arch4Sm80ELb1ELb0EEEEEvNT_6ParamsE,@function
        .size           _ZN7cutlass13device_kernelIN5flash22FlashAttnBwdPreprocessIN4cute5tupleIJNS3_1CILi64EEENS5_ILi96EEEEEENS_10bfloat16_tEfNS_4arch4Sm80ELb1ELb0EEEEEvNT_6ParamsE,(.L_x_119 - _ZN7cutlass13device_kernelIN5flash22FlashAttnBwdPreprocessIN4cute5tupleIJNS3_1CILi64EEENS5_ILi96EEEEEENS_10bfloat16_tEfNS_4arch4Sm80ELb1ELb0EEEEEvNT_6ParamsE)
        .other          _ZN7cutlass13device_kernelIN5flash22FlashAttnBwdPreprocessIN4cute5tupleIJNS3_1CILi64EEENS5_ILi96EEEEEENS_10bfloat16_tEfNS_4arch4Sm80ELb1ELb0EEEEEvNT_6ParamsE,@"STO_CUDA_ENTRY STV_DEFAULT"
_ZN7cutlass13device_kernelIN5flash22FlashAttnBwdPreprocessIN4cute5tupleIJNS3_1CILi64EEENS5_ILi96EEEEEENS_10bfloat16_tEfNS_4arch4Sm80ELb1ELb0EEEEEvNT_6ParamsE:
[----:B------:R-:W-:Y:S01]  /*0000*/  LDC R1, c[0x0][0x28] ;  /* 0x00000a00ff017b82 */ /* 0x000fe20000000800 */
[----:B------:R-:W0:Y:S01]  /*0010*/  S2R R33, SR_CTAID.X ;  /* 0x0000000000217919 */ /* 0x000e220000002500 */
[----:B------:R-:W-:-:S06]  /*0020*/  ULDC UR4, c[0x0][0x218] ;  /* 0x0000860000047ab9 */ /* 0x000fcc0000000800 */
[----:B------:R-:W1:Y:S01]  /*0030*/  S2UR UR8, SR_CTAID.Y ;  /* 0x00000000000879c3 */ /* 0x000e620000002600 */
[----:B------:R-:W-:Y:S01]  /*0040*/  IMAD.MOV.U32 R30, RZ, RZ, 0x7f800000 ;  /* 0x7f800000ff1e7424 */ /* 0x000fe200078e00ff */
[----:B------:R-:W2:Y:S01]  /*0050*/  S2R R28, SR_TID.X ;  /* 0x00000000001c7919 */ /* 0x000ea20000002100 */
[----:B------:R-:W-:-:S05]  /*0060*/  ULDC.64 UR6, c[0x0][0x208] ;  /* 0x0000820000067ab9 */ /* 0x000fca0000000a00 */
[----:B------:R-:W3:Y:S01]  /*0070*/  S2UR UR9, SR_CTAID.Z ;  /* 0x00000000000979c3 */ /* 0x000ee20000002700 */
[----:B-1----:R-:W-:Y:S01]  /*0080*/  USHF.R.S32.HI UR10, URZ, 0x1f, UR8 ;  /* 0x0000001f3f0a7899 */ /* 0x002fe20008011408 */
[----:B0-----:R-:W-:Y:S01]  /*0090*/  IMAD.SHL.U32 R31, R33, 0x40, RZ ;  /* 0x00000040211f7824 */ /* 0x001fe200078e00ff */
[----:B---3--:R-:W-:Y:S01]  /*00a0*/  USHF.R.S32.HI UR11, URZ, 0x1f, UR9 ;  /* 0x0000001f3f0b7899 */ /* 0x008fe20008011409 */
[----:B--2---:R-:W-:-:S03]  /*00b0*/  ISETP.GT.AND P0, PT, R28, 0x3f, PT ;  /* 0x0000003f1c00780c */ /* 0x004fc60003f04270 */
[----:B------:R-:W-:-:S04]  /*00c0*/  IADD3 R29, -R31, UR4, RZ ;  /* 0x000000041f1d7c10 */ /* 0x000fc8000fffe1ff */
[----:B------:R-:W-:-:S13]  /*00d0*/  ISETP.GE.OR P1, PT, R28, R29, P0 ;  /* 0x0000001d1c00720c */ /* 0x000fda0000726670 */
[----:B------:R-:W0:Y:S01]  /*00e0*/  @!P1 LDC.64 R6, c[0x0][0x290] ;  /* 0x0000a400ff069b82 */ /* 0x000e220000000a00 */
[----:B------:R-:W-:Y:S02]  /*00f0*/  @!P1 SHF.R.S32.HI R0, RZ, 0x1f, R28 ;  /* 0x0000001fff009819 */ /* 0x000fe4000001141c */
[----:B------:R-:W-:-:S04]  /*0100*/  @!P1 IADD3 R2, P2, R31, R28, RZ ;  /* 0x0000001c1f029210 */ /* 0x000fc80007f5e0ff */
[----:B------:R-:W-:Y:S01]  /*0110*/  @!P1 LEA.HI.X.SX32 R3, R31, R0, 0x1, P2 ;  /* 0x000000001f039211 */ /* 0x000fe200010f0eff */
[----:B------:R-:W1:Y:S08]  /*0120*/  @!P1 LDC.64 R8, c[0x0][0x298] ;  /* 0x0000a600ff089b82 */ /* 0x000e700000000a00 */
[----:B------:R-:W2:Y:S01]  /*0130*/  @!P1 LDC.64 R20, c[0x0][0x288] ;  /* 0x0000a200ff149b82 */ /* 0x000ea20000000a00 */
[----:B0-----:R-:W-:-:S02]  /*0140*/  @!P1 IMAD R4, R6, UR10, RZ ;  /* 0x0000000a06049c24 */ /* 0x001fc4000f8e02ff */
[----:B------:R-:W-:-:S04]  /*0150*/  @!P1 IMAD.WIDE.U32 R2, R6, UR8, R2 ;  /* 0x0000000806029c25 */ /* 0x000fc8000f8e0002 */
[----:B------:R-:W-:Y:S02]  /*0160*/  @!P1 IMAD R5, R7, UR8, R4 ;  /* 0x0000000807059c24 */ /* 0x000fe4000f8e0204 */
[C---:B-1----:R-:W-:Y:S02]  /*0170*/  @!P1 IMAD R0, R8.reuse, UR11, RZ ;  /* 0x0000000b08009c24 */ /* 0x042fe4000f8e02ff */
[----:B------:R-:W-:Y:S02]  /*0180*/  @!P1 IMAD.IADD R3, R3, 0x1, R5 ;  /* 0x0000000103039824 */ /* 0x000fe400078e0205 */
[----:B------:R-:W-:Y:S02]  /*0190*/  @!P1 IMAD R5, R9, UR9, R0 ;  /* 0x0000000909059c24 */ /* 0x000fe4000f8e0200 */
[----:B------:R-:W-:-:S05]  /*01a0*/  @!P1 IMAD.WIDE.U32 R2, R8, UR9, R2 ;  /* 0x0000000908029c25 */ /* 0x000fca000f8e0002 */
[----:B------:R-:W-:Y:S02]  /*01b0*/  @!P1 IADD3 R0, R3, R5, RZ ;  /* 0x0000000503009210 */ /* 0x000fe40007ffe0ff */
[----:B------:R-:W-:Y:S02]  /*01c0*/  SHF.R.S32.HI R3, RZ, 0x1f, R28 ;  /* 0x0000001fff037819 */ /* 0x000fe4000001141c */
[C---:B--2---:R-:W-:Y:S02]  /*01d0*/  @!P1 LEA R20, P2, R2.reuse, R20, 0x2 ;  /* 0x0000001402149211 */ /* 0x044fe400078410ff */
[----:B------:R-:W-:Y:S02]  /*01e0*/  LEA.HI R3, R3, R28, RZ, 0x2 ;  /* 0x0000001c03037211 */ /* 0x000fe400078f10ff */
[----:B------:R-:W-:Y:S02]  /*01f0*/  @!P1 LEA.HI.X R21, R2, R21, R0, 0x2, P2 ;  /* 0x0000001502159211 */ /* 0x000fe400010f1400 */
[----:B------:R-:W-:-:S03]  /*0200*/  SHF.R.S32.HI R2, RZ, 0x2, R3 ;  /* 0x00000002ff027819 */ /* 0x000fc60000011403 */
[----:B------:R0:W5:Y:S01]  /*0210*/  @!P1 LDG.E R30, desc[UR6][R20.64] ;  /* 0x00000006141e9981 */ /* 0x000162000c1e1900 */
[----:B------:R-:W-:Y:S01]  /*0220*/  ISETP.GE.AND P1, PT, R2, R29, PT ;  /* 0x0000001d0200720c */ /* 0x000fe20003f26270 */
[----:B------:R-:W-:Y:S01]  /*0230*/  BSSY B0, `(.L_x_44) ;  /* 0x000002f000007945 */ /* 0x000fe20003800000 */
[----:B------:R-:W-:Y:S02]  /*0240*/  LOP3.LUT R35, R3, 0xfffffffc, RZ, 0xc0, !PT ;  /* 0xfffffffc03237812 */ /* 0x000fe400078ec0ff */
[----:B------:R-:W-:Y:S02]  /*0250*/  CS2R R12, SRZ ;  /* 0x00000000000c7805 */ /* 0x000fe4000001ff00 */
[----:B------:R-:W-:Y:S02]  /*0260*/  CS2R R4, SRZ ;  /* 0x0000000000047805 */ /* 0x000fe4000001ff00 */
[----:B------:R-:W-:Y:S02]  /*0270*/  CS2R R6, SRZ ;  /* 0x0000000000067805 */ /* 0x000fe4000001ff00 */
[----:B------:R-:W-:-:S02]  /*0280*/  CS2R R8, SRZ ;  /* 0x0000000000087805 */ /* 0x000fc4000001ff00 */
[----:B------:R-:W-:Y:S02]  /*0290*/  CS2R R10, SRZ ;  /* 0x00000000000a7805 */ /* 0x000fe4000001ff00 */
[----:B------:R-:W-:Y:S02]  /*02a0*/  CS2R R14, SRZ ;  /* 0x00000000000e7805 */ /* 0x000fe4000001ff00 */
[----:B------:R-:W-:Y:S02]  /*02b0*/  CS2R R16, SRZ ;  /* 0x0000000000107805 */ /* 0x000fe4000001ff00 */
[----:B------:R-:W-:Y:S02]  /*02c0*/  CS2R R18, SRZ ;  /* 0x0000000000127805 */ /* 0x000fe4000001ff00 */
[----:B------:R-:W-:Y:S02]  /*02d0*/  CS2R R24, SRZ ;  /* 0x0000000000187805 */ /* 0x000fe4000001ff00 */
[----:B0-----:R-:W-:-:S02]  /*02e0*/  CS2R R20, SRZ ;  /* 0x0000000000147805 */ /* 0x001fc4000001ff00 */
[----:B------:R-:W-:Y:S02]  /*02f0*/  CS2R R22, SRZ ;  /* 0x0000000000167805 */ /* 0x000fe4000001ff00 */
[----:B------:R-:W-:Y:S02]  /*0300*/  SHF.R.S32.HI R3, RZ, 0x1f, R2 ;  /* 0x0000001fff037819 */ /* 0x000fe40000011402 */
[----:B------:R-:W-:Y:S01]  /*0310*/  CS2R R26, SRZ ;  /* 0x00000000001a7805 */ /* 0x000fe2000001ff00 */
[----:B------:R-:W-:Y:S01]  /*0320*/  IMAD.IADD R0, R28, 0x1, -R35 ;  /* 0x000000011c007824 */ /* 0x000fe200078e0a23 */
[----:B------:R-:W-:Y:S06]  /*0330*/  @P1 BRA `(.L_x_45) ;  /* 0x0000000000781947 */ /* 0x000fec0003800000 */
[----:B------:R-:W0:Y:S01]  /*0340*/  LDC.64 R38, c[0x0][0x230] ;  /* 0x00008c00ff267b82 */ /* 0x000e220000000a00 */
[----:B------:R-:W-:Y:S01]  /*0350*/  SHF.L.U32 R34, R0, 0x3, RZ ;  /* 0x0000000300227819 */ /* 0x000fe200000006ff */
[----:B------:R-:W-:Y:S01]  /*0360*/  ULDC.64 UR12, c[0x0][0x228] ;  /* 0x00008a00000c7ab9 */ /* 0x000fe20000000a00 */
[----:B------:R-:W-:Y:S02]  /*0370*/  ULDC UR5, c[0x0][0x21c] ;  /* 0x0000870000057ab9 */ /* 0x000fe40000000800 */
[----:B------:R-:W-:Y:S01]  /*0380*/  SHF.R.S32.HI R35, RZ, 0x1f, R34 ;  /* 0x0000001fff237819 */ /* 0x000fe20000011422 */
[C---:B------:R-:W-:Y:S01]  /*0390*/  VIADD R40, R34.reuse, 0x40 ;  /* 0x0000004022287836 */ /* 0x040fe20000000000 */
[----:B------:R-:W-:Y:S01]  /*03a0*/  ISETP.GE.AND P2, PT, R34, UR5, PT ;  /* 0x0000000522007c0c */ /* 0x000fe2000bf46270 */
[----:B------:R-:W1:Y:S03]  /*03b0*/  LDC.64 R36, c[0x0][0x238] ;  /* 0x00008e00ff247b82 */ /* 0x000e660000000a00 */
[----:B------:R-:W-:Y:S01]  /*03c0*/  ISETP.GE.AND P4, PT, R40, UR5, PT ;  /* 0x0000000528007c0c */ /* 0x000fe2000bf86270 */
[----:B0-----:R-:W-:-:S04]  /*03d0*/  IMAD R32, R38, UR10, RZ ;  /* 0x0000000a26207c24 */ /* 0x001fc8000f8e02ff */
[----:B------:R-:W-:Y:S02]  /*03e0*/  IMAD R41, R39, UR8, R32 ;  /* 0x0000000827297c24 */ /* 0x000fe4000f8e0220 */
[----:B------:R-:W-:-:S04]  /*03f0*/  IMAD.WIDE.U32 R38, R38, UR8, R34 ;  /* 0x0000000826267c25 */ /* 0x000fc8000f8e0022 */
[----:B-1----:R-:W-:Y:S02]  /*0400*/  IMAD R32, R36, UR11, RZ ;  /* 0x0000000b24207c24 */ /* 0x002fe4000f8e02ff */
[----:B------:R-:W-:Y:S02]  /*0410*/  IMAD.IADD R39, R39, 0x1, R41 ;  /* 0x0000000127277824 */ /* 0x000fe400078e0229 */
[----:B------:R-:W-:Y:S01]  /*0420*/  IMAD R35, R37, UR9, R32 ;  /* 0x0000000925237c24 */ /* 0x000fe2000f8e0220 */
[----:B------:R-:W-:Y:S01]  /*0430*/  IADD3 R32, R34, 0x20, RZ ;  /* 0x0000002022207810 */ /* 0x000fe20007ffe0ff */
[----:B------:R-:W-:-:S03]  /*0440*/  IMAD.WIDE.U32 R38, R36, UR9, R38 ;  /* 0x0000000924267c25 */ /* 0x000fc6000f8e0026 */
[----:B------:R-:W-:Y:S01]  /*0450*/  ISETP.GE.AND P3, PT, R32, UR5, PT ;  /* 0x0000000520007c0c */ /* 0x000fe2000bf66270 */
[----:B------:R-:W-:-:S04]  /*0460*/  IMAD.WIDE R36, R33, 0x40, R2 ;  /* 0x0000004021247825 */ /* 0x000fc800078e0202 */
[----:B------:R-:W-:Y:S02]  /*0470*/  IMAD.IADD R39, R39, 0x1, R35 ;  /* 0x0000000127277824 */ /* 0x000fe400078e0223 */
[----:B------:R-:W-:-:S04]  /*0480*/  IMAD R35, R37, UR12, RZ ;  /* 0x0000000c25237c24 */ /* 0x000fc8000f8e02ff */
[C---:B------:R-:W-:Y:S02]  /*0490*/  IMAD R35, R36.reuse, UR13, R35 ;  /* 0x0000000d24237c24 */ /* 0x040fe4000f8e0223 */
[----:B------:R-:W-:Y:S01]  /*04a0*/  IMAD.WIDE.U32 R36, R36, UR12, R38 ;  /* 0x0000000c24247c25 */ /* 0x000fe2000f8e0026 */
[----:B------:R-:W-:-:S03]  /*04b0*/  ULDC.64 UR12, c[0x0][0x210] ;  /* 0x00008400000c7ab9 */ /* 0x000fc60000000a00 */
[----:B------:R-:W-:Y:S01]  /*04c0*/  IMAD.IADD R35, R37, 0x1, R35 ;  /* 0x0000000125237824 */ /* 0x000fe200078e0223 */
[----:B------:R-:W-:-:S04]  /*04d0*/  LEA R34, P5, R36, UR12, 0x1 ;  /* 0x0000000c24227c11 */ /* 0x000fc8000f8a08ff */
[----:B------:R-:W-:-:S05]  /*04e0*/  LEA.HI.X R35, R36, UR13, R35, 0x1, P5 ;  /* 0x0000000d24237c11 */ /* 0x000fca000a8f0c23 */
[----:B------:R0:W5:Y:S04]  /*04f0*/  @!P2 LDG.E.128 R4, desc[UR6][R34.64] ;  /* 0x000000062204a981 */ /* 0x000168000c1e1d00 */
[----:B------:R0:W5:Y:S04]  /*0500*/  @!P3 LDG.E.128 R8, desc[UR6][R34.64+0x40] ;  /* 0x000040062208b981 */ /* 0x000168000c1e1d00 */
[----:B------:R0:W5:Y:S02]  /*0510*/  @!P4 LDG.E.128 R20, desc[UR6][R34.64+0x80] ;  /* 0x000080062214c981 */ /* 0x000164000c1e1d00 */
.L_x_45:
[----:B------:R-:W-:Y:S05]  /*0520*/  BSYNC B0 ;  /* 0x0000000000007941 */ /* 0x000fea0003800000 */
.L_x_44:
[----:B------:R-:W-:Y:S04]  /*0530*/  BSSY B0, `(.L_x_46) ;  /* 0x0000020000007945 */ /* 0x000fe80003800000 */
[----:B------:R-:W-:Y:S05]  /*0540*/  @P1 BRA `(.L_x_47) ;  /* 0x0000000000781947 */ /* 0x000fea0003800000 */
[----:B------:R-:W1:Y:S01]  /*0550*/  LDC.64 R38, c[0x0][0x250] ;  /* 0x00009400ff267b82 */ /* 0x000e620000000a00 */
[----:B0-----:R-:W-:Y:S01]  /*0560*/  SHF.L.U32 R34, R0, 0x3, RZ ;  /* 0x0000000300227819 */ /* 0x001fe200000006ff */
[----:B------:R-:W-:Y:S01]  /*0570*/  ULDC.64 UR12, c[0x0][0x248] ;  /* 0x00009200000c7ab9 */ /* 0x000fe20000000a00 */
[----:B------:R-:W-:Y:S02]  /*0580*/  ULDC UR5, c[0x0][0x21c] ;  /* 0x0000870000057ab9 */ /* 0x000fe40000000800 */
[----:B------:R-:W-:Y:S01]  /*0590*/  SHF.R.S32.HI R35, RZ, 0x1f, R34 ;  /* 0x0000001fff237819 */ /* 0x000fe20000011422 */
[C---:B------:R-:W-:Y:S01]  /*05a0*/  VIADD R40, R34.reuse, 0x40 ;  /* 0x0000004022287836 */ /* 0x040fe20000000000 */
[----:B------:R-:W-:Y:S01]  /*05b0*/  ISETP.GE.AND P2, PT, R34, UR5, PT ;  /* 0x0000000522007c0c */ /* 0x000fe2000bf46270 */
[----:B------:R-:W0:Y:S03]  /*05c0*/  LDC.64 R36, c[0x0][0x258] ;  /* 0x00009600ff247b82 */ /* 0x000e260000000a00 */
[----:B------:R-:W-:Y:S01]  /*05d0*/  ISETP.GE.AND P4, PT, R40, UR5, PT ;  /* 0x0000000528007c0c */ /* 0x000fe2000bf86270 */
[----:B-1----:R-:W-:-:S04]  /*05e0*/  IMAD R32, R38, UR10, RZ ;  /* 0x0000000a26207c24 */ /* 0x002fc8000f8e02ff */
[----:B------:R-:W-:Y:S02]  /*05f0*/  IMAD R41, R39, UR8, R32 ;  /* 0x0000000827297c24 */ /* 0x000fe4000f8e0220 */
[----:B------:R-:W-:-:S04]  /*0600*/  IMAD.WIDE.U32 R38, R38, UR8, R34 ;  /* 0x0000000826267c25 */ /* 0x000fc8000f8e0022 */
[----:B0-----:R-:W-:Y:S02]  /*0610*/  IMAD R32, R36, UR11, RZ ;  /* 0x0000000b24207c24 */ /* 0x001fe4000f8e02ff */
        /* <DEDUP_REMOVED lines=17> */
.L_x_47:
[----:B------:R-:W-:Y:S05]  /*0730*/  BSYNC B0 ;  /* 0x0000000000007941 */ /* 0x000fea0003800000 */
.L_x_46:
[----:B-----5:R-:W-:Y:S01]  /*0740*/  LOP3.LUT R32, R4, 0xffff0000, RZ, 0xc0, !PT ;  /* 0xffff000004207812 */ /* 0x020fe200078ec0ff */
[C---:B01----:R-:W-:Y:S01]  /*0750*/  IMAD.U32 R35, R12.reuse, 0x10000, RZ ;  /* 0x000100000c237824 */ /* 0x043fe200078e00ff */
[----:B------:R-:W-:Y:S01]  /*0760*/  LOP3.LUT R37, R12, 0xffff0000, RZ, 0xc0, !PT ;  /* 0xffff00000c257812 */ /* 0x000fe200078ec0ff */
[----:B------:R-:W-:Y:S01]  /*0770*/  IMAD.U32 R12, R5, 0x10000, RZ ;  /* 0x00010000050c7824 */ /* 0x000fe200078e00ff */
[----:B------:R-:W-:Y:S01]  /*0780*/  SHF.L.U32 R4, R4, 0x10, RZ ;  /* 0x0000001004047819 */ /* 0x000fe200000006ff */
[----:B------:R-:W-:Y:S01]  /*0790*/  BSSY B0, `(.L_x_48) ;  /* 0x0000060000007945 */ /* 0x000fe20003800000 */
[----:B------:R-:W-:Y:S01]  /*07a0*/  ISETP.NE.AND P1, PT, R0, RZ, PT ;  /* 0x000000ff0000720c */ /* 0x000fe20003f25270 */
[----:B------:R-:W-:Y:S01]  /*07b0*/  FMUL.FTZ R39, R32, R37 ;  /* 0x0000002520277220 */ /* 0x000fe20000410000 */
[----:B------:R-:W-:Y:S01]  /*07c0*/  SHF.L.U32 R37, R13, 0x10, RZ ;  /* 0x000000100d257819 */ /* 0x000fe200000006ff */
[----:B------:R-:W-:Y:S01]  /*07d0*/  IMAD R0, R33, 0x1800, RZ ;  /* 0x0000180021007824 */ /* 0x000fe200078e02ff */
[----:B------:R-:W-:Y:S01]  /*07e0*/  LOP3.LUT R13, R13, 0xffff0000, RZ, 0xc0, !PT ;  /* 0xffff00000d0d7812 */ /* 0x000fe200078ec0ff */
[----:B------:R-:W-:Y:S01]  /*07f0*/  FFMA.FTZ R35, R4, R35, R39 ;  /* 0x0000002304237223 */ /* 0x000fe20000010027 */
[----:B------:R-:W-:Y:S01]  /*0800*/  LOP3.LUT R4, R5, 0xffff0000, RZ, 0xc0, !PT ;  /* 0xffff000005047812 */ /* 0x000fe200078ec0ff */
[----:B------:R-:W-:-:S02]  /*0810*/  IMAD.U32 R5, R6, 0x10000, RZ ;  /* 0x0001000006057824 */ /* 0x000fc400078e00ff */
[----:B------:R-:W-:Y:S01]  /*0820*/  FFMA.FTZ R35, R12, R37, R35 ;  /* 0x000000250c237223 */ /* 0x000fe20000010023 */
[----:B------:R-:W-:-:S03]  /*0830*/  IMAD.U32 R12, R14, 0x10000, RZ ;  /* 0x000100000e0c7824 */ /* 0x000fc600078e00ff */
[----:B------:R-:W-:Y:S01]  /*0840*/  FFMA.FTZ R32, R4, R13, R35 ;  /* 0x0000000d04207223 */ /* 0x000fe20000010023 */
[----:B------:R-:W-:Y:S02]  /*0850*/  LOP3.LUT R4, R6, 0xffff0000, RZ, 0xc0, !PT ;  /* 0xffff000006047812 */ /* 0x000fe400078ec0ff */
[----:B------:R-:W-:Y:S01]  /*0860*/  LOP3.LUT R13, R14, 0xffff0000, RZ, 0xc0, !PT ;  /* 0xffff00000e0d7812 */ /* 0x000fe200078ec0ff */
[----:B------:R-:W-:Y:S01]  /*0870*/  FFMA.FTZ R35, R5, R12, R32 ;  /* 0x0000000c05237223 */ /* 0x000fe20000010020 */
[----:B------:R-:W-:Y:S01]  /*0880*/  SHF.L.U32 R5, R7, 0x10, RZ ;  /* 0x0000001007057819 */ /* 0x000fe200000006ff */
[----:B------:R-:W-:Y:S01]  /*0890*/  IMAD.U32 R12, R15, 0x10000, RZ ;  /* 0x000100000f0c7824 */ /* 0x000fe200078e00ff */
[----:B------:R-:W-:Y:S01]  /*08a0*/  LOP3.LUT R6, R7, 0xffff0000, RZ, 0xc0, !PT ;  /* 0xffff000007067812 */ /* 0x000fe200078ec0ff */
[----:B------:R-:W-:Y:S01]  /*08b0*/  FFMA.FTZ R4, R4, R13, R35 ;  /* 0x0000000d04047223 */ /* 0x000fe20000010023 */
[----:B------:R-:W-:Y:S01]  /*08c0*/  LOP3.LUT R15, R15, 0xffff0000, RZ, 0xc0, !PT ;  /* 0xffff00000f0f7812 */ /* 0x000fe200078ec0ff */
[----:B------:R-:W-:Y:S01]  /*08d0*/  IMAD.U32 R7, R16, 0x10000, RZ ;  /* 0x0001000010077824 */ /* 0x000fe200078e00ff */
[----:B------:R-:W-:Y:S01]  /*08e0*/  SHF.L.U32 R13, R28, 0x2, RZ ;  /* 0x000000021c0d7819 */ /* 0x000fe200000006ff */
[----:B------:R-:W-:Y:S01]  /*08f0*/  FFMA.FTZ R5, R5, R12, R4 ;  /* 0x0000000c05057223 */ /* 0x000fe20000010004 */
[----:B------:R-:W-:-:S03]  /*0900*/  SHF.L.U32 R4, R8, 0x10, RZ ;  /* 0x0000001008047819 */ /* 0x000fc600000006ff */
[----:B------:R-:W-:Y:S01]  /*0910*/  FFMA.FTZ R15, R6, R15, R5 ;  /* 0x0000000f060f7223 */ /* 0x000fe20000010005 */
[----:B------:R-:W-:Y:S02]  /*0920*/  LOP3.LUT R5, R8, 0xffff0000, RZ, 0xc0, !PT ;  /* 0xffff000008057812 */ /* 0x000fe400078ec0ff */
[----:B------:R-:W-:Y:S01]  /*0930*/  LOP3.LUT R6, R16, 0xffff0000, RZ, 0xc0, !PT ;  /* 0xffff000010067812 */ /* 0x000fe200078ec0ff */
[----:B------:R-:W-:Y:S01]  /*0940*/  FFMA.FTZ R8, R4, R7, R15 ;  /* 0x0000000704087223 */ /* 0x000fe2000001000f */
[----:B------:R-:W-:Y:S01]  /*0950*/  SHF.L.U32 R4, R9, 0x10, RZ ;  /* 0x0000001009047819 */ /* 0x000fe200000006ff */
[C---:B------:R-:W-:Y:S01]  /*0960*/  IMAD.U32 R7, R17.reuse, 0x10000, RZ ;  /* 0x0001000011077824 */ /* 0x040fe200078e00ff */
[----:B------:R-:W-:Y:S01]  /*0970*/  LOP3.LUT R17, R17, 0xffff0000, RZ, 0xc0, !PT ;  /* 0xffff000011117812 */ /* 0x000fe200078ec0ff */
[----:B------:R-:W-:Y:S01]  /*0980*/  FFMA.FTZ R5, R5, R6, R8 ;  /* 0x0000000605057223 */ /* 0x000fe20000010008 */
[----:B------:R-:W-:Y:S02]  /*0990*/  LOP3.LUT R8, R9, 0xffff0000, RZ, 0xc0, !PT ;  /* 0xffff000009087812 */ /* 0x000fe400078ec0ff */
[----:B------:R-:W-:Y:S01]  /*09a0*/  LOP3.LUT R6, R18, 0xffff0000, RZ, 0xc0, !PT ;  /* 0xffff000012067812 */ /* 0x000fe200078ec0ff */
[----:B------:R-:W-:Y:S01]  /*09b0*/  FFMA.FTZ R5, R4, R7, R5 ;  /* 0x0000000704057223 */ /* 0x000fe20000010005 */
[----:B------:R-:W-:Y:S01]  /*09c0*/  SHF.L.U32 R4, R10, 0x10, RZ ;  /* 0x000000100a047819 */ /* 0x000fe200000006ff */
[----:B------:R-:W-:-:S02]  /*09d0*/  IMAD.U32 R7, R18, 0x10000, RZ ;  /* 0x0001000012077824 */ /* 0x000fc400078e00ff */
[----:B------:R-:W-:Y:S01]  /*09e0*/  FFMA.FTZ R17, R8, R17, R5 ;  /* 0x0000001108117223 */ /* 0x000fe20000010005 */
[----:B------:R-:W-:Y:S02]  /*09f0*/  LOP3.LUT R5, R10, 0xffff0000, RZ, 0xc0, !PT ;  /* 0xffff00000a057812 */ /* 0x000fe400078ec0ff */
[C---:B------:R-:W-:Y:S01]  /*0a00*/  LOP3.LUT R10, R11.reuse, 0xffff0000, RZ, 0xc0, !PT ;  /* 0xffff00000b0a7812 */ /* 0x040fe200078ec0ff */
[----:B------:R-:W-:Y:S01]  /*0a10*/  FFMA.FTZ R8, R4, R7, R17 ;  /* 0x0000000704087223 */ /* 0x000fe20000010011 */
[----:B------:R-:W-:Y:S01]  /*0a20*/  SHF.L.U32 R4, R11, 0x10, RZ ;  /* 0x000000100b047819 */ /* 0x000fe200000006ff */
[C---:B------:R-:W-:Y:S01]  /*0a30*/  IMAD.U32 R7, R19.reuse, 0x10000, RZ ;  /* 0x0001000013077824 */ /* 0x040fe200078e00ff */
[----:B------:R-:W-:Y:S01]  /*0a40*/  LOP3.LUT R19, R19, 0xffff0000, RZ, 0xc0, !PT ;  /* 0xffff000013137812 */ /* 0x000fe200078ec0ff */
[----:B------:R-:W-:Y:S01]  /*0a50*/  FFMA.FTZ R5, R5, R6, R8 ;  /* 0x0000000605057223 */ /* 0x000fe20000010008 */
[----:B------:R-:W-:-:S03]  /*0a60*/  LOP3.LUT R6, R25, 0xffff0000, RZ, 0xc0, !PT ;  /* 0xffff000019067812 */ /* 0x000fc600078ec0ff */
[----:B------:R-:W-:Y:S01]  /*0a70*/  FFMA.FTZ R7, R4, R7, R5 ;  /* 0x0000000704077223 */ /* 0x000fe20000010005 */
[----:B------:R-:W-:Y:S01]  /*0a80*/  SHF.L.U32 R4, R20, 0x10, RZ ;  /* 0x0000001014047819 */ /* 0x000fe200000006ff */
[----:B------:R-:W-:Y:S01]  /*0a90*/  IMAD.U32 R5, R24, 0x10000, RZ ;  /* 0x0001000018057824 */ /* 0x000fe200078e00ff */
[----:B------:R-:W-:Y:S01]  /*0aa0*/  LOP3.LUT R20, R20, 0xffff0000, RZ, 0xc0, !PT ;  /* 0xffff000014147812 */ /* 0x000fe200078ec0ff */
[----:B------:R-:W-:Y:S01]  /*0ab0*/  FFMA.FTZ R19, R10, R19, R7 ;  /* 0x000000130a137223 */ /* 0x000fe20000010007 */
[----:B------:R-:W-:-:S03]  /*0ac0*/  LOP3.LUT R7, R24, 0xffff0000, RZ, 0xc0, !PT ;  /* 0xffff000018077812 */ /* 0x000fc600078ec0ff */
[----:B------:R-:W-:Y:S01]  /*0ad0*/  FFMA.FTZ R19, R4, R5, R19 ;  /* 0x0000000504137223 */ /* 0x000fe20000010013 */
[----:B------:R-:W-:Y:S01]  /*0ae0*/  SHF.L.U32 R4, R21, 0x10, RZ ;  /* 0x0000001015047819 */ /* 0x000fe200000006ff */
[----:B------:R-:W-:Y:S01]  /*0af0*/  IMAD.U32 R5, R25, 0x10000, RZ ;  /* 0x0001000019057824 */ /* 0x000fe200078e00ff */
[----:B------:R-:W-:Y:S01]  /*0b00*/  LOP3.LUT R21, R21, 0xffff0000, RZ, 0xc0, !PT ;  /* 0xffff000015157812 */ /* 0x000fe200078ec0ff */
[----:B------:R-:W-:-:S04]  /*0b10*/  FFMA.FTZ R7, R20, R7, R19 ;  /* 0x0000000714077223 */ /* 0x000fc80000010013 */
[----:B------:R-:W-:Y:S01]  /*0b20*/  FFMA.FTZ R8, R4, R5, R7 ;  /* 0x0000000504087223 */ /* 0x000fe20000010007 */
[----:B------:R-:W-:Y:S01]  /*0b30*/  SHF.L.U32 R4, R22, 0x10, RZ ;  /* 0x0000001016047819 */ /* 0x000fe200000006ff */
[----:B------:R-:W-:Y:S01]  /*0b40*/  IMAD.U32 R5, R26, 0x10000, RZ ;  /* 0x000100001a057824 */ /* 0x000fe200078e00ff */
[----:B------:R-:W-:Y:S01]  /*0b50*/  LOP3.LUT R22, R22, 0xffff0000, RZ, 0xc0, !PT ;  /* 0xffff000016167812 */ /* 0x000fe200078ec0ff */
[----:B------:R-:W-:Y:S01]  /*0b60*/  FFMA.FTZ R21, R21, R6, R8 ;  /* 0x0000000615157223 */ /* 0x000fe20000010008 */
[----:B------:R-:W-:Y:S02]  /*0b70*/  LOP3.LUT R7, R26, 0xffff0000, RZ, 0xc0, !PT ;  /* 0xffff00001a077812 */ /* 0x000fe400078ec0ff */
[----:B------:R-:W-:Y:S01]  /*0b80*/  LOP3.LUT R6, R27, 0xffff0000, RZ, 0xc0, !PT ;  /* 0xffff00001b067812 */ /* 0x000fe200078ec0ff */
[----:B------:R-:W-:Y:S01]  /*0b90*/  FFMA.FTZ R21, R4, R5, R21 ;  /* 0x0000000504157223 */ /* 0x000fe20000010015 */
[----:B------:R-:W-:Y:S01]  /*0ba0*/  SHF.L.U32 R4, R23, 0x10, RZ ;  /* 0x0000001017047819 */ /* 0x000fe200000006ff */
[----:B------:R-:W-:Y:S01]  /*0bb0*/  IMAD.U32 R5, R27, 0x10000, RZ ;  /* 0x000100001b057824 */ /* 0x000fe200078e00ff */
[----:B------:R-:W-:Y:S01]  /*0bc0*/  LOP3.LUT R23, R23, 0xffff0000, RZ, 0xc0, !PT ;  /* 0xffff000017177812 */ /* 0x000fe200078ec0ff */
[----:B------:R-:W-:-:S04]  /*0bd0*/  FFMA.FTZ R7, R22, R7, R21 ;  /* 0x0000000716077223 */ /* 0x000fc80000010015 */
[----:B------:R-:W-:-:S04]  /*0be0*/  FFMA.FTZ R4, R4, R5, R7 ;  /* 0x0000000504047223 */ /* 0x000fc80000010007 */
[----:B------:R-:W-:Y:S02]  /*0bf0*/  FFMA.FTZ R23, R23, R6, R4 ;  /* 0x0000000617177223 */ /* 0x000fe40000010004 */
[----:B------:R-:W0:Y:S03]  /*0c00*/  LDC.64 R6, c[0x0][0x2d0] ;  /* 0x0000b400ff067b82 */ /* 0x000e260000000a00 */
[----:B------:R-:W1:Y:S02]  /*0c10*/  SHFL.BFLY PT, R4, R23, 0x2, 0x1f ;  /* 0x0c401f0017047f89 */ /* 0x000e6400000e0000 */
[----:B-1----:R-:W-:-:S03]  /*0c20*/  FADD.FTZ R8, R23, R4 ;  /* 0x0000000417087221 */ /* 0x002fc60000010000 */
[----:B------:R-:W1:Y:S02]  /*0c30*/  LDC.64 R4, c[0x0][0x2d8] ;  /* 0x0000b600ff047b82 */ /* 0x000e640000000a00 */
[----:B------:R-:W2:Y:S02]  /*0c40*/  SHFL.BFLY PT, R9, R8, 0x1, 0x1f ;  /* 0x0c201f0008097f89 */ /* 0x000ea400000e0000 */
[----:B--2---:R-:W-:Y:S01]  /*0c50*/  FADD.FTZ R12, R8, R9 ;  /* 0x00000009080c7221 */ /* 0x004fe20000010000 */
[----:B0-----:R-:W-:Y:S06]  /*0c60*/  @P1 BRA `(.L_x_49) ;  /* 0x0000000000481947 */ /* 0x001fec0003800000 */
[----:B------:R-:W0:Y:S01]  /*0c70*/  LDC.64 R14, c[0x0][0x278] ;  /* 0x00009e00ff0e7b82 */ /* 0x000e220000000a00 */
[----:B------:R-:W-:Y:S01]  /*0c80*/  IADD3 R8, P1, R31, R2, RZ ;  /* 0x000000021f087210 */ /* 0x000fe20007f3e0ff */
[----:B------:R-:W-:-:S03]  /*0c90*/  ULDC.64 UR12, c[0x0][0x260] ;  /* 0x00009800000c7ab9 */ /* 0x000fc60000000a00 */
[----:B------:R-:W-:Y:S02]  /*0ca0*/  LEA.HI.X.SX32 R9, R31, R3, 0x1, P1 ;  /* 0x000000031f097211 */ /* 0x000fe400008f0eff */
[----:B------:R-:W-:Y:S01]  /*0cb0*/  ISETP.GE.AND P1, PT, R2, R29, PT ;  /* 0x0000001d0200720c */ /* 0x000fe20003f26270 */
[----:B------:R-:W2:Y:S01]  /*0cc0*/  LDC.64 R16, c[0x0][0x280] ;  /* 0x0000a000ff107b82 */ /* 0x000ea20000000a00 */
[C---:B0-----:R-:W-:Y:S02]  /*0cd0*/  IMAD R10, R14.reuse, UR10, RZ ;  /* 0x0000000a0e0a7c24 */ /* 0x041fe4000f8e02ff */
[----:B------:R-:W-:-:S04]  /*0ce0*/  IMAD.WIDE.U32 R8, R14, UR8, R8 ;  /* 0x000000080e087c25 */ /* 0x000fc8000f8e0008 */
[----:B------:R-:W-:Y:S02]  /*0cf0*/  IMAD R3, R15, UR8, R10 ;  /* 0x000000080f037c24 */ /* 0x000fe4000f8e020a */
[C---:B--2---:R-:W-:Y:S02]  /*0d00*/  IMAD R10, R16.reuse, UR11, RZ ;  /* 0x0000000b100a7c24 */ /* 0x044fe4000f8e02ff */
[----:B------:R-:W-:Y:S02]  /*0d10*/  IMAD.IADD R9, R9, 0x1, R3 ;  /* 0x0000000109097824 */ /* 0x000fe400078e0203 */
[----:B------:R-:W-:Y:S02]  /*0d20*/  IMAD R3, R17, UR9, R10 ;  /* 0x0000000911037c24 */ /* 0x000fe4000f8e020a */
[----:B------:R-:W-:-:S05]  /*0d30*/  IMAD.WIDE.U32 R8, R16, UR9, R8 ;  /* 0x0000000910087c25 */ /* 0x000fca000f8e0008 */
[----:B------:R-:W-:Y:S02]  /*0d40*/  IADD3 R3, R9, R3, RZ ;  /* 0x0000000309037210 */ /* 0x000fe40007ffe0ff */
[----:B------:R-:W-:-:S04]  /*0d50*/  LEA R10, P2, R8, UR12, 0x2 ;  /* 0x0000000c080a7c11 */ /* 0x000fc8000f8410ff */
[----:B------:R-:W-:Y:S02]  /*0d60*/  LEA.HI.X R11, R8, UR13, R3, 0x2, P2 ;  /* 0x0000000d080b7c11 */ /* 0x000fe400090f1403 */
[----:B------:R-:W-:-:S05]  /*0d70*/  FSEL R3, R12, RZ, !P1 ;  /* 0x000000ff0c037208 */ /* 0x000fca0004800000 */
[----:B------:R0:W-:Y:S02]  /*0d80*/  STG.E desc[UR6][R10.64], R3 ;  /* 0x000000030a007986 */ /* 0x0001e4000c101906 */
.L_x_49:
[----:B------:R-:W-:Y:S05]  /*0d90*/  BSYNC B0 ;  /* 0x0000000000007941 */ /* 0x000fea0003800000 */
.L_x_48:
[----:B------:R-:W-:Y:S01]  /*0da0*/  UIADD3 UR4, UR4, 0x3f, URZ ;  /* 0x0000003f04047890 */ /* 0x000fe2000fffe03f */
[----:B0-----:R-:W-:Y:S01]  /*0db0*/  SHF.R.S32.HI R3, RZ, 0x1f, R13 ;  /* 0x0000001fff037819 */ /* 0x001fe2000001140d */
[----:B------:R-:W-:Y:S01]  /*0dc0*/  BSSY B0, `(.L_x_50) ;  /* 0x0000025000007945 */ /* 0x000fe20003800000 */
[----:B------:R-:W-:Y:S01]  /*0dd0*/  IADD3 R2, P1, R0, R13, RZ ;  /* 0x0000000d00027210 */ /* 0x000fe20007f3e0ff */
[----:B------:R-:W-:-:S03]  /*0de0*/  USHF.R.S32.HI UR5, URZ, 0x1f, UR4 ;  /* 0x0000001f3f057899 */ /* 0x000fc60008011404 */
[----:B------:R-:W-:Y:S01]  /*0df0*/  LEA.HI.X.SX32 R3, R0, R3, 0x1, P1 ;  /* 0x0000000300037211 */ /* 0x000fe200008f0eff */
[----:B------:R-:W-:Y:S01]  /*0e00*/  ULEA.HI UR5, UR5, UR4, URZ, 0x6 ;  /* 0x0000000405057291 */ /* 0x000fe2000f8f303f */
[----:B------:R-:W-:-:S03]  /*0e10*/  IMAD R0, R6, UR10, RZ ;  /* 0x0000000a06007c24 */ /* 0x000fc6000f8e02ff */
[----:B------:R-:W-:Y:S01]  /*0e20*/  ULOP3.LUT UR5, UR5, 0xffffffc0, URZ, 0xc0, !UPT ;  /* 0xffffffc005057892 */ /* 0x000fe2000f8ec03f */
[----:B------:R-:W-:Y:S02]  /*0e30*/  IMAD R9, R7, UR8, R0 ;  /* 0x0000000807097c24 */ /* 0x000fe4000f8e0200 */
[----:B------:R-:W-:-:S03]  /*0e40*/  IMAD.WIDE.U32 R6, R6, UR8, R2 ;  /* 0x0000000806067c25 */ /* 0x000fc6000f8e0002 */
[----:B------:R-:W-:Y:S01]  /*0e50*/  IADD3 R3, -R31, UR5, RZ ;  /* 0x000000051f037c10 */ /* 0x000fe2000fffe1ff */
[----:B-1----:R-:W-:Y:S02]  /*0e60*/  IMAD R0, R4, UR11, RZ ;  /* 0x0000000b04007c24 */ /* 0x002fe4000f8e02ff */
[----:B------:R-:W-:Y:S01]  /*0e70*/  IMAD.IADD R7, R7, 0x1, R9 ;  /* 0x0000000107077824 */ /* 0x000fe200078e0209 */
[----:B------:R-:W-:Y:S01]  /*0e80*/  ISETP.GE.OR P0, PT, R28, R3, P0 ;  /* 0x000000031c00720c */ /* 0x000fe20000706670 */
[----:B------:R-:W-:Y:S02]  /*0e90*/  IMAD R9, R5, UR9, R0 ;  /* 0x0000000905097c24 */ /* 0x000fe4000f8e0200 */
[----:B------:R-:W-:-:S05]  /*0ea0*/  IMAD.WIDE.U32 R4, R4, UR9, R6 ;  /* 0x0000000904047c25 */ /* 0x000fca000f8e0006 */
[----:B------:R-:W-:-:S05]  /*0eb0*/  IADD3 R9, R5, R9, RZ ;  /* 0x0000000905097210 */ /* 0x000fca0007ffe0ff */
[----:B------:R-:W-:Y:S05]  /*0ec0*/  @P0 BRA `(.L_x_51) ;  /* 0x0000000000500947 */ /* 0x000fea0003800000 */
[----:B------:R-:W0:Y:S01]  /*0ed0*/  LDC.64 R6, c[0x0][0x2a8] ;  /* 0x0000aa00ff067b82 */ /* 0x000e220000000a00 */
[----:B------:R-:W-:Y:S01]  /*0ee0*/  SHF.R.S32.HI R0, RZ, 0x1f, R28 ;  /* 0x0000001fff007819 */ /* 0x000fe2000001141c */
[----:B------:R-:W-:Y:S01]  /*0ef0*/  ULDC.64 UR4, c[0x0][0x2a0] ;  /* 0x0000a80000047ab9 */ /* 0x000fe20000000a00 */
[----:B------:R-:W-:-:S04]  /*0f00*/  IADD3 R2, P0, R31, R28, RZ ;  /* 0x0000001c1f027210 */ /* 0x000fc80007f1e0ff */
[----:B------:R-:W-:Y:S01]  /*0f10*/  LEA.HI.X.SX32 R3, R31, R0, 0x1, P0 ;  /* 0x000000001f037211 */ /* 0x000fe200000f0eff */
[----:B------:R-:W1:Y:S01]  /*0f20*/  LDC.64 R10, c[0x0][0x2b0] ;  /* 0x0000ac00ff0a7b82 */ /* 0x000e620000000a00 */
[----:B------:R-:W-:Y:S01]  /*0f30*/  FSETP.NEU.FTZ.AND P0, PT, R30, -INF , PT ;  /* 0xff8000001e00780b */ /* 0x000fe20003f1d000 */
[C---:B0-----:R-:W-:Y:S02]  /*0f40*/  IMAD R0, R6.reuse, UR10, RZ ;  /* 0x0000000a06007c24 */ /* 0x041fe4000f8e02ff */
[----:B------:R-:W-:-:S04]  /*0f50*/  IMAD.WIDE.U32 R2, R6, UR8, R2 ;  /* 0x0000000806027c25 */ /* 0x000fc8000f8e0002 */
[----:B------:R-:W-:Y:S02]  /*0f60*/  IMAD R7, R7, UR8, R0 ;  /* 0x0000000807077c24 */ /* 0x000fe4000f8e0200 */
[----:B-1----:R-:W-:Y:S02]  /*0f70*/  IMAD R0, R10, UR11, RZ ;  /* 0x0000000b0a007c24 */ /* 0x002fe4000f8e02ff */
[----:B------:R-:W-:Y:S02]  /*0f80*/  IMAD.IADD R3, R3, 0x1, R7 ;  /* 0x0000000103037824 */ /* 0x000fe400078e0207 */
[----:B------:R-:W-:Y:S02]  /*0f90*/  IMAD R7, R11, UR9, R0 ;  /* 0x000000090b077c24 */ /* 0x000fe4000f8e0200 */
[----:B------:R-:W-:Y:S01]  /*0fa0*/  FMUL.FTZ R0, R30, 1.4426950216293334961 ;  /* 0x3fb8aa3b1e007820 */ /* 0x000fe20000410000 */
[----:B------:R-:W-:-:S05]  /*0fb0*/  IMAD.WIDE.U32 R2, R10, UR9, R2 ;  /* 0x000000090a027c25 */ /* 0x000fca000f8e0002 */
[----:B------:R-:W-:Y:S02]  /*0fc0*/  IADD3 R3, R3, R7, RZ ;  /* 0x0000000703037210 */ /* 0x000fe40007ffe0ff */
[----:B------:R-:W-:-:S04]  /*0fd0*/  LEA R6, P1, R2, UR4, 0x2 ;  /* 0x0000000402067c11 */ /* 0x000fc8000f8210ff */
[----:B------:R-:W-:Y:S02]  /*0fe0*/  LEA.HI.X R7, R2, UR5, R3, 0x2, P1 ;  /* 0x0000000502077c11 */ /* 0x000fe400088f1403 */
[----:B------:R-:W-:-:S05]  /*0ff0*/  FSEL R3, R0, RZ, P0 ;  /* 0x000000ff00037208 */ /* 0x000fca0000000000 */
[----:B------:R0:W-:Y:S02]  /*1000*/  STG.E desc[UR6][R6.64], R3 ;  /* 0x0000000306007986 */ /* 0x0001e4000c101906 */
.L_x_51:
[----:B------:R-:W-:Y:S05]  /*1010*/  BSYNC B0 ;  /* 0x0000000000007941 */ /* 0x000fea0003800000 */
.L_x_50:
[----:B------:R-:W-:Y:S01]  /*1020*/  ULDC.64 UR12, c[0x0][0x2e8] ;  /* 0x0000ba00000c7ab9 */ /* 0x000fe20000000a00 */
[----:B------:R-:W-:Y:S01]  /*1030*/  ULDC.64 UR4, c[0x0][0x2b8] ;  /* 0x0000ae0000047ab9 */ /* 0x000fe20000000a00 */
[----:B------:R-:W-:Y:S02]  /*1040*/  ISETP.NE.U32.AND P0, PT, RZ, UR12, PT ;  /* 0x0000000cff007c0c */ /* 0x000fe4000bf05070 */
[C---:B------:R-:W-:Y:S02]  /*1050*/  LEA R2, P1, R4.reuse, UR4, 0x2 ;  /* 0x0000000404027c11 */ /* 0x040fe4000f8210ff */
[----:B------:R-:W-:Y:S02]  /*1060*/  ISETP.NE.AND.EX P0, PT, RZ, UR13, PT, P0 ;  /* 0x0000000dff007c0c */ /* 0x000fe4000bf05300 */
[----:B0-----:R-:W-:Y:S02]  /*1070*/  LEA.HI.X R3, R4, UR5, R9, 0x2, P1 ;  /* 0x0000000504037c11 */ /* 0x001fe400088f1409 */
[----:B------:R-:W-:-:S03]  /*1080*/  ISETP.NE.OR P0, PT, R28, RZ, !P0 ;  /* 0x000000ff1c00720c */ /* 0x000fc60004705670 */
[----:B------:R0:W-:Y:S04]  /*1090*/  STG.E.128 desc[UR6][R2.64], RZ ;  /* 0x000000ff02007986 */ /* 0x0001e8000c101d06 */
[----:B------:R0:W-:Y:S04]  /*10a0*/  STG.E.128 desc[UR6][R2.64+0x1000], RZ ;  /* 0x001000ff02007986 */ /* 0x0001e8000c101d06 */
[----:B------:R0:W-:Y:S04]  /*10b0*/  STG.E.128 desc[UR6][R2.64+0x2000], RZ ;  /* 0x002000ff02007986 */ /* 0x0001e8000c101d06 */
[----:B------:R0:W-:Y:S04]  /*10c0*/  STG.E.128 desc[UR6][R2.64+0x3000], RZ ;  /* 0x003000ff02007986 */ /* 0x0001e8000c101d06 */
[----:B------:R0:W-:Y:S04]  /*10d0*/  STG.E.128 desc[UR6][R2.64+0x4000], RZ ;  /* 0x004000ff02007986 */ /* 0x0001e8000c101d06 */
[----:B------:R0:W-:Y:S01]  /*10e0*/  STG.E.128 desc[UR6][R2.64+0x5000], RZ ;  /* 0x005000ff02007986 */ /* 0x0001e2000c101d06 */
[----:B------:R-:W-:Y:S05]  /*10f0*/  @P0 EXIT ;  /* 0x000000000000094d */ /* 0x000fea0003800000 */
[----:B------:R-:W1:Y:S08]  /*1100*/  LDC R0, c[0x0][0x2e0] ;  /* 0x0000b800ff007b82 */ /* 0x000e700000000800 */
[----:B------:R-:W2:Y:S08]  /*1110*/  LDC R4, c[0x0][0x220] ;  /* 0x00008800ff047b82 */ /* 0x000eb00000000800 */
[----:B0-----:R-:W0:Y:S01]  /*1120*/  LDC.64 R2, c[0x0][0x2e8] ;  /* 0x0000ba00ff027b82 */ /* 0x001e220000000a00 */
[----:B-1----:R-:W-:-:S04]  /*1130*/  IMAD R33, R33, R0, UR9 ;  /* 0x0000000921217e24 */ /* 0x002fc8000f8e0200 */
[----:B--2---:R-:W-:-:S04]  /*1140*/  IMAD R33, R33, R4, UR8 ;  /* 0x0000000821217e24 */ /* 0x004fc8000f8e0204 */
[----:B0-----:R-:W-:-:S05]  /*1150*/  IMAD.WIDE R2, R33, 0x4, R2 ;  /* 0x0000000421027825 */ /* 0x001fca00078e0202 */
[----:B------:R-:W-:Y:S01]  /*1160*/  STG.E desc[UR6][R2.64], RZ ;  /* 0x000000ff02007986 */ /* 0x000fe2000c101906 */
[----:B------:R-:W-:Y:S05]  /*1170*/  EXIT ;  /* 0x000000000000794d */ /* 0x000fea0003800000 */
.L_x_52:
        /* <DEDUP_REMOVED lines=16> */
.L_x_119:


//--------------------- .text._ZN7cutlass13device_kernelIN5flash19enable_sm80_to_sm89INS1_16FlashAttnBwdSm80INS1_25CollectiveMainloopBwdSm80ILi2ELi2EN4cute5tupleIJNS5_1CILi64EEENS7_ILi128EEENS7_ILi96EEEEEENS_10bfloat16_tEfNS_4arch4Sm80ELb1ELb0ELb1ELb1ELb0ELb0ELb0ELb0ELi2ELi2ELi4ELi2ELb0EEENS1_21CollectiveEpilogueBwdISB_SC_SE_Li256ELb1ELb0ELi2EEENS1_25SingleTileBwdLPTSchedulerILb1ELi128ELb0EEEEEEEEEvNT_6ParamsE --------------------------
	.section	.text._ZN7cutlass13device_kernelIN5flash19enable_sm80_to_sm89INS1_16FlashAttnBwdSm80INS1_25CollectiveMainloopBwdSm80ILi2ELi2EN4cute5tupleIJNS5_1CILi64EEENS7_ILi128EEENS7_ILi96EEEEEENS_10bfloat16_tEfNS_4arch4Sm80ELb1ELb0ELb1ELb1ELb0ELb0ELb0ELb0ELi2ELi2ELi4ELi2ELb0EEENS1_21CollectiveEpilogueBwdISB_SC_SE_Li256ELb1ELb0ELi2EEENS1_25SingleTileBwdLPTSchedulerILb1ELi128ELb0EEEEEEEEEvNT_6ParamsE,"ax",@progbits
	.align	128
.text._ZN7cutlass13device_kernelIN5flash19enable_sm80_to_sm89INS1_16FlashAttnBwdSm80INS1_25CollectiveMainloopBwdSm80ILi2ELi2EN4cute5tupleIJNS5_1CILi64EEENS7_ILi128EEENS7_ILi96EEEEEENS_10bfloat16_tEfNS_4arch4Sm80ELb1ELb0ELb1ELb1ELb0ELb0ELb0ELb0ELi2ELi2ELi4ELi2ELb0EEENS1_21CollectiveEpilogueBwdISB_SC_SE_Li256ELb1ELb0ELi2EEENS1_25SingleTileBwdLPTSchedulerILb1ELi128ELb0EEEEEEEEEvNT_6ParamsE:
        .type           _ZN7cutlass13device_kernelIN5flash19enable_sm80_to_sm89INS1_16FlashAttnBwdSm80INS1_25CollectiveMainloopBwdSm80ILi2ELi2EN4cute5tupleIJNS5_1CILi64EEENS7_ILi128EEENS7_ILi96EEEEEENS_10bfloat16_tEfNS_4arch4Sm80ELb1ELb0ELb1ELb1ELb0ELb0ELb0ELb0ELi2ELi2ELi4ELi2ELb0EEENS1_21CollectiveEpilogueBwdISB_SC_SE_Li256ELb1ELb0ELi2EEENS1_25SingleTileBwdLPTSchedulerILb1ELi128ELb0EEEEEEEEEvNT_6ParamsE,@function
        .size           _ZN7cutlass13device_kernelIN5flash19enable_sm80_to_sm89INS1_16FlashAttnBwdSm80INS1_25CollectiveMainloopBwdSm80ILi2ELi2EN4cute5tupleIJNS5_1CILi64EEENS7_ILi128EEENS7_ILi96EEEEEENS_10bfloat16_tEfNS_4arch4Sm80ELb1ELb0ELb1ELb1ELb0ELb0ELb0ELb0ELi2ELi2ELi4ELi2ELb0EEENS1_21CollectiveEpilogueBwdISB_SC_SE_Li256ELb1ELb0ELi2EEENS1_25SingleTileBwdLPTSchedulerILb1ELi128ELb0EEEEEEEEEvNT_6ParamsE,(.L_x_120 - _ZN7cutlass13device_kernelIN5flash19enable_sm80_to_sm89INS1_16FlashAttnBwdSm80INS1_25CollectiveMainloopBwdSm80ILi2ELi2EN4cute5tupleIJNS5_1CILi64EEENS7_ILi128EEENS7_ILi96EEEEEENS_10bfloat16_tEfNS_4arch4Sm80ELb1ELb0ELb1ELb1ELb0ELb0ELb0ELb0ELi2ELi2ELi4ELi2ELb0EEENS1_21CollectiveEpilogueBwdISB_SC_SE_Li256ELb1ELb0ELi2EEENS1_25SingleTileBwdLPTSchedulerILb1ELi128ELb0EEEEEEEEEvNT_6ParamsE)
        .other          _ZN7cutlass13device_kernelIN5flash19enable_sm80_to_sm89INS1_16FlashAttnBwdSm80INS1_25CollectiveMainloopBwdSm80ILi2ELi2EN4cute5tupleIJNS5_1CILi64EEENS7_ILi128EEENS7_ILi96EEEEEENS_10bfloat16_tEfNS_4arch4Sm80ELb1ELb0ELb1ELb1ELb0ELb0ELb0ELb0ELi2ELi2ELi4ELi2ELb0EEENS1_21CollectiveEpilogueBwdISB_SC_SE_Li256ELb1ELb0ELi2EEENS1_25SingleTileBwdLPTSchedulerILb1ELi128ELb0EEEEEEEEEvNT_6ParamsE,@"STO_CUDA_ENTRY STV_DEFAULT"
_ZN7cutlass13device_kernelIN5flash19enable_sm80_to_sm89INS1_16FlashAttnBwdSm80INS1_25CollectiveMainloopBwdSm80ILi2ELi2EN4cute5tupleIJNS5_1CILi64EEENS7_ILi128EEENS7_ILi96EEEEEENS_10bfloat16_tEfNS_4arch4Sm80ELb1ELb0ELb1ELb1ELb0ELb0ELb0ELb0ELi2ELi2ELi4ELi2ELb0EEENS1_21CollectiveEpilogueBwdISB_SC_SE_Li256ELb1ELb0ELi2EEENS1_25SingleTileBwdLPTSchedulerILb1ELi128ELb0EEEEEEEEEvNT_6ParamsE:
[----:B------:R-:W-:Y:S01]  /*0000*/  LDC R1, c[0x0][0x28] ;  /* 0x00000a00ff017b82 */ /* 0x000fe20000000800 */
[----:B------:R-:W-:Y:S05]  /*0010*/  EXIT ;  /* 0x000000000000794d */ /* 0x000fea0003800000 */
.L_x_53:
        /* <DEDUP_REMOVED lines=14> */
.L_x_120:


//--------------------- .text._ZN7cutlass13device_kernelIN5flash19enable_sm80_to_sm89INS1_16FlashAttnBwdSm80INS1_25CollectiveMainloopBwdSm80ILi2ELi2EN4cute5tupleIJNS5_1CILi64EEENS7_ILi128EEENS7_ILi96EEEEEENS_10bfloat16_tEfNS_4arch4Sm80ELb1ELb0ELb1ELb1ELb1ELb0ELb0ELb0ELi2ELi2ELi4ELi2ELb0EEENS1_21CollectiveEpilogueBwdISB_SC_SE_Li256ELb1ELb0ELi2EEENS1_25SingleTileBwdLPTSchedulerILb1ELi128ELb1EEEEEEEEEvNT_6ParamsE --------------------------
	.section	.text._ZN7cutlass13device_kernelIN5flash19enable_sm80_to_sm89INS1_16FlashAttnBwdSm80INS1_25CollectiveMainloopBwdSm80ILi2ELi2EN4cute5tupleIJNS5_1CILi64EEENS7_ILi128EEENS7_ILi96EEEEEENS_10bfloat16_tEfNS_4arch4Sm80ELb1ELb0ELb1ELb1ELb1ELb0ELb0ELb0ELi2ELi2ELi4ELi2ELb0EEENS1_21CollectiveEpilogueBwdISB_SC_SE_Li256ELb1ELb0ELi2EEENS1_25SingleTileBwdLPTSchedulerILb1ELi128ELb1EEEEEEEEEvNT_6ParamsE,"ax",@progbits
	.align	128
.text._ZN7cutlass13device_kernelIN5flash19enable_sm80_to_sm89INS1_16FlashAttnBwdSm80INS1_25CollectiveMainloopBwdSm80ILi2ELi2EN4cute5tupleIJNS5_1CILi64EEENS7_ILi128EEENS7_ILi96EEEEEENS_10bfloat16_tEfNS_4arch4Sm80ELb1ELb0ELb1ELb1ELb1ELb0ELb0ELb0ELi2ELi2ELi4ELi2ELb0EEENS1_21CollectiveEpilogueBwdISB_SC_SE_Li256ELb1ELb0ELi2EEENS1_25SingleTileBwdLPTSchedulerILb1ELi128ELb1EEEEEEEEEvNT_6ParamsE:
        .type           _ZN7cutlass13device_kernelIN5flash19enable_sm80_to_sm89INS1_16FlashAttnBwdSm80INS1_25CollectiveMainloopBwdSm80ILi2ELi2EN4cute5tupleIJNS5_1CILi64EEENS7_ILi128EEENS7_ILi96EEEEEENS_10bfloat16_tEfNS_4arch4Sm80ELb1ELb0ELb1ELb1ELb1ELb0ELb0ELb0ELi2ELi2ELi4ELi2ELb0EEENS1_21CollectiveEpilogueBwdISB_SC_SE_Li256ELb1ELb0ELi2EEENS1_25SingleTileBwdLPTSchedulerILb1ELi128ELb1EEEEEEEEEvNT_6ParamsE,@function
        .size           _ZN7cutlass13device_kernelIN5flash19enable_sm80_to_sm89INS1_16FlashAttnBwdSm80INS1_25CollectiveMainloopBwdSm80ILi2ELi2EN4cute5tupleIJNS5_1CILi64EEENS7_ILi128EEENS7_ILi96EEEEEENS_10bfloat16_tEfNS_4arch4Sm80ELb1ELb0ELb1ELb1ELb1ELb0ELb0ELb0ELi2ELi2ELi4ELi2ELb0EEENS1_21CollectiveEpilogueBwdISB_SC_SE_Li256ELb1ELb0ELi2EEENS1_25SingleTileBwdLPTSchedulerILb1ELi128ELb1EEEEEEEEEvNT_6ParamsE,(.L_x_121 - _ZN7cutlass13device_kernelIN5flash19enable_sm80_to_sm89INS1_16FlashAttnBwdSm80INS1_25CollectiveMainloopBwdSm80ILi2ELi2EN4cute5tupleIJNS5_1CILi64EEENS7_ILi128EEENS7_ILi96EEEEEENS_10bfloat16_tEfNS_4arch4Sm80ELb1ELb0ELb1ELb1ELb1ELb0ELb0ELb0ELi2ELi2ELi4ELi2ELb0EEENS1_21CollectiveEpilogueBwdISB_SC_SE_Li256ELb1ELb0ELi2EEENS1_25SingleTileBwdLPTSchedulerILb1ELi128ELb1EEEEEEEEEvNT_6ParamsE)
        .other          _ZN7cutlass13device_kernelIN5flash19enable_sm80_to_sm89INS1_16FlashAttnBwdSm80INS1_25CollectiveMainloopBwdSm80ILi2ELi2EN4cute5tupleIJNS5_1CILi64EEENS7_ILi128EEENS7_ILi96EEEEEENS_10bfloat16_tEfNS_4arch4Sm80ELb1ELb0ELb1ELb1ELb1ELb0ELb0ELb0ELi2ELi2ELi4ELi2ELb0EEENS1_21CollectiveEpilogueBwdISB_SC_SE_Li256ELb1ELb0ELi2EEENS1_25SingleTileBwdLPTSchedulerILb1ELi128ELb1EEEEEEEEEvNT_6ParamsE,@"STO_CUDA_ENTRY STV_DEFAULT"
_ZN7cutlass13device_kernelIN5flash19enable_sm80_to_sm89INS1_16FlashAttnBwdSm80INS1_25CollectiveMainloopBwdSm80ILi2ELi2EN4cute5tupleIJNS5_1CILi64EEENS7_ILi128EEENS7_ILi96EEEEEENS_10bfloat16_tEfNS_4arch4Sm80ELb1ELb0ELb1ELb1ELb1ELb0ELb0ELb0ELi2ELi2ELi4ELi2ELb0EEENS1_21CollectiveEpilogueBwdISB_SC_SE_Li256ELb1ELb0ELi2EEENS1_25SingleTileBwdLPTSchedulerILb1ELi128ELb1EEEEEEEEEvNT_6ParamsE:
[----:B------:R-:W-:Y:S01]  /*0000*/  LDC R1, c[0x0][0x28] ;  /* 0x00000a00ff017b82 */ /* 0x000fe20000000800 */
[----:B------:R-:W-:Y:S05]  /*0010*/  EXIT ;  /* 0x000000000000794d */ /* 0x000fea0003800000 */
.L_x_54:
        /* <DEDUP_REMOVED lines=14> */
.L_x_121:


//--------------------- .text._ZN7cutlass13device_kernelIN5flash19enable_sm80_to_sm89INS1_16FlashAttnBwdSm80INS1_25CollectiveMainloopBwdSm80ILi2ELi2EN4cute5tupleIJNS5_1CILi64EEENS7_ILi128EEENS7_ILi96EEEEEENS_10bfloat16_tEfNS_4arch4Sm80ELb1ELb0ELb1ELb1ELb0ELb0ELb0ELb0ELi2ELi2ELi4ELi2ELb0EEENS1_24CollectiveEpilogueBwdGQAISB_fSE_Li256ELb1ELb0EEENS1_25SingleTileBwdLPTSchedulerILb1ELi128ELb0EEEEEEEEEvNT_6ParamsE --------------------------
	.section	.text._ZN7cutlass13device_kernelIN5flash19enable_sm80_to_sm89INS1_16FlashAttnBwdSm80INS1_25CollectiveMainloopBwdSm80ILi2ELi2EN4cute5tupleIJNS5_1CILi64EEENS7_ILi128EEENS7_ILi96EEEEEENS_10bfloat16_tEfNS_4arch4Sm80ELb1ELb0ELb1ELb1ELb0ELb0ELb0ELb0ELi2ELi2ELi4ELi2ELb0EEENS1_24CollectiveEpilogueBwdGQAISB_fSE_Li256ELb1ELb0EEENS1_25SingleTileBwdLPTSchedulerILb1ELi128ELb0EEEEEEEEEvNT_6ParamsE,"ax",@progbits
	.align	128
.text._ZN7cutlass13device_kernelIN5flash19enable_sm80_to_sm89INS1_16FlashAttnBwdSm80INS1_25CollectiveMainloopBwdSm80ILi2ELi2EN4cute5tupleIJNS5_1CILi64EEENS7_ILi128EEENS7_ILi96EEEEEENS_10bfloat16_tEfNS_4arch4Sm80ELb1ELb0ELb1ELb1ELb0ELb0ELb0ELb0ELi2ELi2ELi4ELi2ELb0EEENS1_24CollectiveEpilogueBwdGQAISB_fSE_Li256ELb1ELb0EEENS1_25SingleTileBwdLPTSchedulerILb1ELi128ELb0EEEEEEEEEvNT_6ParamsE:
        .type           _ZN7cutlass13device_kernelIN5flash19enable_sm80_to_sm89INS1_16FlashAttnBwdSm80INS1_25CollectiveMainloopBwdSm80ILi2ELi2EN4cute5tupleIJNS5_1CILi64EEENS7_ILi128EEENS7_ILi96EEEEEENS_10bfloat16_tEfNS_4arch4Sm80ELb1ELb0ELb1ELb1ELb0ELb0ELb0ELb0ELi2ELi2ELi4ELi2ELb0EEENS1_24CollectiveEpilogueBwdGQAISB_fSE_Li256ELb1ELb0EEENS1_25SingleTileBwdLPTSchedulerILb1ELi128ELb0EEEEEEEEEvNT_6ParamsE,@function
        .size           _ZN7cutlass13device_kernelIN5flash19enable_sm80_to_sm89INS1_16FlashAttnBwdSm80INS1_25CollectiveMainloopBwdSm80ILi2ELi2EN4cute5tupleIJNS5_1CILi64EEENS7_ILi128EEENS7_ILi96EEEEEENS_10bfloat16_tEfNS_4arch4Sm80ELb1ELb0ELb1ELb1ELb0ELb0ELb0ELb0ELi2ELi2ELi4ELi2ELb0EEENS1_24CollectiveEpilogueBwdGQAISB_fSE_Li256ELb1ELb0EEENS1_25SingleTileBwdLPTSchedulerILb1ELi128ELb0EEEEEEEEEvNT_6ParamsE,(.L_x_122 - _ZN7cutlass13device_kernelIN5flash19enable_sm80_to_sm89INS1_16FlashAttnBwdSm80INS1_25CollectiveMainloopBwdSm80ILi2ELi2EN4cute5tupleIJNS5_1CILi64EEENS7_ILi128EEENS7_ILi96EEEEEENS_10bfloat16_tEfNS_4arch4Sm80ELb1ELb0ELb1ELb1ELb0ELb0ELb0ELb0ELi2ELi2ELi4ELi2ELb0EEENS1_24CollectiveEpilogueBwdGQAISB_fSE_Li256ELb1ELb0EEENS1_25SingleTileBwdLPTSchedulerILb1ELi128ELb0EEEEEEEEEvNT_6ParamsE)
        .other          _ZN7cutlass13device_kernelIN5flash19enable_sm80_to_sm89INS1_16FlashAttnBwdSm80INS1_25CollectiveMainloopBwdSm80ILi2ELi2EN4cute5tupleIJNS5_1CILi64EEENS7_ILi128EEENS7_ILi96EEEEEENS_10bfloat16_tEfNS_4arch4Sm80ELb1ELb0ELb1ELb1ELb0ELb0ELb0ELb0ELi2ELi2ELi4ELi2ELb0EEENS1_24CollectiveEpilogueBwdGQAISB_fSE_Li256ELb1ELb0EEENS1_25SingleTileBwdLPTSchedulerILb1ELi128ELb0EEEEEEEEEvNT_6ParamsE,@"STO_CUDA_ENTRY STV_DEFAULT"
_ZN7cutlass13device_kernelIN5flash19enable_sm80_to_sm89INS1_16FlashAttnBwdSm80INS1_25CollectiveMainloopBwdSm80ILi2ELi2EN4cute5tupleIJNS5_1CILi64EEENS7_ILi128EEENS7_ILi96EEEEEENS_10bfloat16_tEfNS_4arch4Sm80ELb1ELb0ELb1ELb1ELb0ELb0ELb0ELb0ELi2ELi2ELi4ELi2ELb0EEENS1_24CollectiveEpilogueBwdGQAISB_fSE_Li256ELb1ELb0EEENS1_25SingleTileBwdLPTSchedulerILb1ELi128ELb0EEEEEEEEEvNT_6ParamsE:
[----:B------:R-:W-:Y:S01]  /*0000*/  LDC R1, c[0x0][0x28] ;  /* 0x00000a00ff017b82 */ /* 0x000fe20000000800 */
[----:B------:R-:W-:Y:S05]  /*0010*/  EXIT ;  /* 0x000000000000794d */ /* 0x000fea0003800000 */
.L_x_55:
        /* <DEDUP_REMOVED lines=14> */
.L_x_122:


//--------------------- .text._ZN7cutlass13device_kernelIN5flash32FlashAttnBwdPostprocessConvertdQIN4cute5tupleIJNS3_1CILi128EEENS5_ILi96EEEEEENS_10bfloat16_tEfNS_4arch4Sm80ELi256ENS3_8TiledMMAINS3_8MMA_AtomIJNS3_30SM80_16x8x16_F32BF16BF16F32_TNEEEENS3_6LayoutINS4_IJNS5_ILi4EEENS5_ILi2EEENS5_ILi1EEEEEENS4_IJSJ_SH_NS5_ILi0EEEEEEEENS4_IJNS5_ILi64EEENS5_ILi32EEENS5_ILi16EEEEEEEELb0EEEEEvNT_6ParamsE --------------------------
	.section	.text._ZN7cutlass13device_kernelIN5flash32FlashAttnBwdPostprocessConvertdQIN4cute5tupleIJNS3_1CILi128EEENS5_ILi96EEEEEENS_10bfloat16_tEfNS_4arch4Sm80ELi256ENS3_8TiledMMAINS3_8MMA_AtomIJNS3_30SM80_16x8x16_F32BF16BF16F32_TNEEEENS3_6LayoutINS4_IJNS5_ILi4EEENS5_ILi2EEENS5_ILi1EEEEEENS4_IJSJ_SH_NS5_ILi0EEEEEEEENS4_IJNS5_ILi64EEENS5_ILi32EEENS5_ILi16EEEEEEEELb0EEEEEvNT_6ParamsE,"ax",@progbits
	.align	128
.text._ZN7cutlass13device_kernelIN5flash32FlashAttnBwdPostprocessConvertdQIN4cute5tupleIJNS3_1CILi128EEENS5_ILi96EEEEEENS_10bfloat16_tEfNS_4arch4Sm80ELi256ENS3_8TiledMMAINS3_8MMA_AtomIJNS3_30SM80_16x8x16_F32BF16BF16F32_TNEEEENS3_6LayoutINS4_IJNS5_ILi4EEENS5_ILi2EEENS5_ILi1EEEEEENS4_IJSJ_SH_NS5_ILi0EEEEEEEENS4_IJNS5_ILi64EEENS5_ILi32EEENS5_ILi16EEEEEEEELb0EEEEEvNT_6ParamsE:
        .type           _ZN7cutlass13device_kernelIN5flash32FlashAttnBwdPostprocessConvertdQIN4cute5tupleIJNS3_1CILi128EEENS5_ILi96EEEEEENS_10bfloat16_tEfNS_4arch4Sm80ELi256ENS3_8TiledMMAINS3_8MMA_AtomIJNS3_30SM80_16x8x16_F32BF16BF16F32_TNEEEENS3_6LayoutINS4_IJNS5_ILi4EEENS5_ILi2EEENS5_ILi1EEEEEENS4_IJSJ_SH_NS5_ILi0EEEEEEEENS4_IJNS5_ILi64EEENS5_ILi32EEENS5_ILi16EEEEEEEELb0EEEEEvNT_6ParamsE,@function
        .size           _ZN7cutlass13device_kernelIN5flash32FlashAttnBwdPostprocessConvertdQIN4cute5tupleIJNS3_1CILi128EEENS5_ILi96EEEEEENS_10bfloat16_tEfNS_4arch4Sm80ELi256ENS3_8TiledMMAINS3_8MMA_AtomIJNS3_30SM80_16x8x16_F32BF16BF16F32_TNEEEENS3_6LayoutINS4_IJNS5_ILi4EEENS5_ILi2EEENS5_ILi1EEEEEENS4_IJSJ_SH_NS5_ILi0EEEEEEEENS4_IJNS5_ILi64EEENS5_ILi32EEENS5_ILi16EEEEEEEELb0EEEEEvNT_6ParamsE,(.L_x_123 - _ZN7cutlass13device_kernelIN5flash32FlashAttnBwdPostprocessConvertdQIN4cute5tupleIJNS3_1CILi128EEENS5_ILi96EEEEEENS_10bfloat16_tEfNS_4arch4Sm80ELi256ENS3_8TiledMMAINS3_8MMA_AtomIJNS3_30SM80_16x8x16_F32BF16BF16F32_TNEEEENS3_6LayoutINS4_IJNS5_ILi4EEENS5_ILi2EEENS5_ILi1EEEEEENS4_IJSJ_SH_NS5_ILi0EEEEEEEENS4_IJNS5_ILi64EEENS5_ILi32EEENS5_ILi16EEEEEEEELb0EEEEEvNT_6ParamsE)
        .other          _ZN7cutlass13device_kernelIN5flash32FlashAttnBwdPostprocessConvertdQIN4cute5tupleIJNS3_1CILi128EEENS5_ILi96EEEEEENS_10bfloat16_tEfNS_4arch4Sm80ELi256ENS3_8TiledMMAINS3_8MMA_AtomIJNS3_30SM80_16x8x16_F32BF16BF16F32_TNEEEENS3_6LayoutINS4_IJNS5_ILi4EEENS5_ILi2EEENS5_ILi1EEEEEENS4_IJSJ_SH_NS5_ILi0EEEEEEEENS4_IJNS5_ILi64EEENS5_ILi32EEENS5_ILi16EEEEEEEELb0EEEEEvNT_6ParamsE,@"STO_CUDA_ENTRY STV_DEFAULT"
_ZN7cutlass13device_kernelIN5flash32FlashAttnBwdPostprocessConvertdQIN4cute5tupleIJNS3_1CILi128EEENS5_ILi96EEEEEENS_10bfloat16_tEfNS_4arch4Sm80ELi256ENS3_8TiledMMAINS3_8MMA_AtomIJNS3_30SM80_16x8x16_F32BF16BF16F32_TNEEEENS3_6LayoutINS4_IJNS5_ILi4EEENS5_ILi2EEENS5_ILi1EEEEEENS4_IJSJ_SH_NS5_ILi0EEEEEEEENS4_IJNS5_ILi64EEENS5_ILi32EEENS5_ILi16EEEEEEEELb0EEEEEvNT_6ParamsE:
[----:B------:R-:W-:Y:S08]  /*0000*/  LDC R1, c[0x0][0x28] ;  /* 0x00000a00ff017b82 */ /* 0x000ff00000000800 */
[----:B------:R-:W0:Y:S01]  /*0010*/  LDC.64 R4, c[0x0][0x278] ;  /* 0x00009e00ff047b82 */ /* 0x000e220000000a00 */
[----:B------:R-:W1:Y:S01]  /*0020*/  S2R R7, SR_CTAID.Z ;  /* 0x0000000000077919 */ /* 0x000e620000002700 */
[----:B------:R-:W-:Y:S01]  /*0030*/  ULDC.64 UR4, c[0x0][0x270] ;  /* 0x00009c0000047ab9 */ /* 0x000fe20000000a00 */
[----:B------:R-:W-:Y:S01]  /*0040*/  ULDC.64 UR6, c[0x0][0x208] ;  /* 0x0000820000067ab9 */ /* 0x000fe20000000a00 */
[----:B------:R-:W-:-:S04]  /*0050*/  ISETP.NE.U32.AND P0, PT, RZ, UR4, PT ;  /* 0x00000004ff007c0c */ /* 0x000fc8000bf05070 */
[----:B------:R-:W1:Y:S01]  /*0060*/  LDC.64 R2, c[0x0][0x270] ;  /* 0x00009c00ff027b82 */ /* 0x000e620000000a00 */
[----:B------:R-:W-:Y:S02]  /*0070*/  ISETP.NE.AND.EX P0, PT, RZ, UR5, PT, P0 ;  /* 0x00000005ff007c0c */ /* 0x000fe4000bf05300 */
[----:B0-----:R-:W-:-:S04]  /*0080*/  ISETP.NE.U32.AND P1, PT, R4, RZ, PT ;  /* 0x000000ff0400720c */ /* 0x001fc80003f25070 */
[----:B------:R-:W-:Y:S01]  /*0090*/  ISETP.NE.AND.EX P1, PT, R5, RZ, PT, P1 ;  /* 0x000000ff0500720c */ /* 0x000fe20003f25310 */
[----:B------:R-:W-:Y:S01]  /*00a0*/  ULDC UR8, c[0x0][0x240] ;  /* 0x0000900000087ab9 */ /* 0x000fe20000000800 */
[----:B-1----:R-:W-:-:S11]  /*00b0*/  IMAD.WIDE R2, R7, 0x4, R2 ;  /* 0x0000000407027825 */ /* 0x002fd600078e0202 */
[----:B------:R-:W0:Y:S01]  /*00c0*/  @P1 LDC.64 R4, c[0x0][0x278] ;  /* 0x00009e00ff041b82 */ /* 0x000e220000000a00 */
[----:B------:R-:W-:Y:S01]  /*00d0*/  IMAD.U32 R57, RZ, RZ, UR8 ;  /* 0x00000008ff397e24 */ /* 0x000fe2000f8e00ff */
[----:B------:R1:W5:Y:S01]  /*00e0*/  @P0 LDG.E R59, desc[UR6][R2.64] ;  /* 0x00000006023b0981 */ /* 0x000362000c1e1900 */
[----:B------:R-:W2:Y:S01]  /*00f0*/  S2R R55, SR_CTAID.X ;  /* 0x0000000000377919 */ /* 0x000ea20000002500 */
[----:B0-----:R-:W-:-:S05]  /*0100*/  @P1 IMAD.WIDE R4, R7, 0x4, R4 ;  /* 0x0000000407041825 */ /* 0x001fca00078e0204 */
[----:B------:R1:W5:Y:S01]  /*0110*/  @P1 LDG.E R57, desc[UR6][R4.64] ;  /* 0x0000000604391981 */ /* 0x000362000c1e1900 */
[----:B--2---:R-:W-:Y:S01]  /*0120*/  IMAD.SHL.U32 R54, R55, 0x80, RZ ;  /* 0x0000008037367824 */ /* 0x004fe200078e00ff */
[----:B------:R-:W-:Y:S06]  /*0130*/  @P1 BRA `(.L_x_56) ;  /* 0x0000000000101947 */ /* 0x000fec0003800000 */
[----:B------:R-:W-:Y:S05]  /*0140*/  @!P0 BRA `(.L_x_56) ;  /* 0x00000000000c8947 */ /* 0x000fea0003800000 */
[----:B------:R-:W2:Y:S04]  /*0150*/  LDG.E R0, desc[UR6][R2.64] ;  /* 0x0000000602007981 */ /* 0x000ea8000c1e1900 */
[----:B-----5:R-:W2:Y:S02]  /*0160*/  LDG.E R57, desc[UR6][R2.64+0x4] ;  /* 0x0000040602397981 */ /* 0x020ea4000c1e1900 */
[----:B--2---:R-:W-:-:S07]  /*0170*/  IMAD.IADD R57, R57, 0x1, -R0 ;  /* 0x0000000139397824 */ /* 0x004fce00078e0a00 */
.L_x_56:
[----:B------:R-:W-:Y:S02]  /*0180*/  ISETP.NE.U32.AND P1, PT, RZ, UR4, PT ;  /* 0x00000004ff007c0c */ /* 0x000fe4000bf25070 */
[----:B-----5:R-:W-:Y:S02]  /*0190*/  ISETP.LE.AND P2, PT, R57, R54, PT ;  /* 0x000000363900720c */ /* 0x020fe40003f43270 */
[----:B------:R-:W-:-:S13]  /*01a0*/  ISETP.NE.AND.EX P1, PT, RZ, UR5, PT, P1 ;  /* 0x00000005ff007c0c */ /* 0x000fda000bf25310 */
[----:B------:R-:W-:Y:S05]  /*01b0*/  @P1 EXIT P2 ;  /* 0x000000000000194d */ /* 0x000fea0001000000 */
[----:B------:R-:W0:Y:S01]  /*01c0*/  S2R R56, SR_TID.X ;  /* 0x0000000000387919 */ /* 0x000e220000002100 */
[C---:B------:R-:W-:Y:S01]  /*01d0*/  @P0 IMAD R0, R7.reuse, 0x80, R59 ;  /* 0x0000008007000824 */ /* 0x040fe200078e023b */
[----:B------:R-:W2:Y:S01]  /*01e0*/  S2UR UR8, SR_CTAID.Y ;  /* 0x00000000000879c3 */ /* 0x000ea20000002600 */
[----:B------:R-:W-:Y:S01]  /*01f0*/  ULDC.64 UR4, c[0x0][0x230] ;  /* 0x00008c0000047ab9 */ /* 0x000fe20000000a00 */
[----:B------:R-:W-:Y:S02]  /*0200*/  SEL R52, R7, RZ, !P1 ;  /* 0x000000ff07347207 */ /* 0x000fe40004800000 */
[----:B-1----:R-:W-:-:S04]  /*0210*/  @P0 SHF.R.S32.HI R3, RZ, 0x1f, R0 ;  /* 0x0000001fff030819 */ /* 0x002fc80000011400 */
[----:B------:R-:W1:Y:S01]  /*0220*/  LDC.64 R8, c[0x0][0x228] ;  /* 0x00008a00ff087b82 */ /* 0x000e620000000a00 */
[----:B------:R-:W-:Y:S01]  /*0230*/  @P0 LEA.HI R3, R3, R0, RZ, 0x7 ;  /* 0x0000000003030211 */ /* 0x000fe200078f38ff */
[----:B------:R-:W-:-:S03]  /*0240*/  IMAD R0, R55, 0x3000, RZ ;  /* 0x0000300037007824 */ /* 0x000fc600078e02ff */
[----:B------:R-:W-:-:S05]  /*0250*/  @P0 SHF.R.S32.HI R3, RZ, 0x7, R3 ;  /* 0x00000007ff030819 */ /* 0x000fca0000011403 */
[----:B------:R-:W-:Y:S01]  /*0260*/  @P0 IMAD R5, R3, 0x3000, RZ ;  /* 0x0000300003050824 */ /* 0x000fe200078e02ff */
[----:B------:R-:W-:-:S03]  /*0270*/  CS2R R2, SRZ ;  /* 0x0000000000027805 */ /* 0x000fc6000001ff00 */
[--C-:B------:R-:W-:Y:S01]  /*0280*/  @P0 IMAD.MOV.U32 R2, RZ, RZ, R5.reuse ;  /* 0x000000ffff020224 */ /* 0x100fe200078e0005 */
[----:B------:R-:W-:Y:S01]  /*0290*/  @P0 SHF.R.S32.HI R3, RZ, 0x1f, R5 ;  /* 0x0000001fff030819 */ /* 0x000fe20000011405 */
[----:B--2---:R-:W-:Y:S01]  /*02a0*/  USHF.R.S32.HI UR9, URZ, 0x1f, UR8 ;  /* 0x0000001f3f097899 */ /* 0x004fe20008011408 */
[----:B------:R-:W-:Y:S02]  /*02b0*/  SHF.R.S32.HI R5, RZ, 0x1f, R0 ;  /* 0x0000001fff057819 */ /* 0x000fe40000011400 */
[----:B0-----:R-:W-:-:S03]  /*02c0*/  SHF.L.U32 R53, R56, 0x2, RZ ;  /* 0x0000000238357819 */ /* 0x001fc600000006ff */
[----:B-1----:R-:W-:Y:S01]  /*02d0*/  IMAD R6, R8, UR9, RZ ;  /* 0x0000000908067c24 */ /* 0x002fe2000f8e02ff */
[----:B------:R-:W-:Y:S02]  /*02e0*/  IADD3 R2, P2, P3, R2, R53, R0 ;  /* 0x0000003502027210 */ /* 0x000fe40007b5e000 */
[----:B------:R-:W-:Y:S02]  /*02f0*/  SHF.R.S32.HI R4, RZ, 0x1f, R53 ;  /* 0x0000001fff047819 */ /* 0x000fe40000011435 */
[----:B------:R-:W-:Y:S02]  /*0300*/  SHF.R.S32.HI R0, RZ, 0x1f, R7 ;  /* 0x0000001fff007819 */ /* 0x000fe40000011407 */
[----:B------:R-:W-:Y:S01]  /*0310*/  IADD3.X R3, R3, R4, R5, P2, P3 ;  /* 0x0000000403037210 */ /* 0x000fe200017e6405 */
[----:B------:R-:W-:Y:S01]  /*0320*/  IMAD R5, R9, UR8, R6 ;  /* 0x0000000809057c24 */ /* 0x000fe2000f8e0206 */
[----:B------:R-:W-:Y:S01]  /*0330*/  SEL R0, R0, RZ, !P1 ;  /* 0x000000ff00007207 */ /* 0x000fe20004800000 */
[----:B------:R-:W-:-:S04]  /*0340*/  IMAD.WIDE.U32 R2, R8, UR8, R2 ;  /* 0x0000000808027c25 */ /* 0x000fc8000f8e0002 */
[----:B------:R-:W-:Y:S02]  /*0350*/  IMAD R7, R0, UR4, RZ ;  /* 0x0000000400077c24 */ /* 0x000fe4000f8e02ff */
[----:B------:R-:W-:Y:S02]  /*0360*/  IMAD.IADD R3, R3, 0x1, R5 ;  /* 0x0000000103037824 */ /* 0x000fe400078e0205 */
[C---:B------:R-:W-:Y:S02]  /*0370*/  IMAD R7, R52.reuse, UR5, R7 ;  /* 0x0000000534077c24 */ /* 0x040fe4000f8e0207 */
[----:B------:R-:W-:Y:S01]  /*0380*/  IMAD.WIDE.U32 R2, R52, UR4, R2 ;  /* 0x0000000434027c25 */ /* 0x000fe2000f8e0002 */
[----:B------:R-:W-:-:S03]  /*0390*/  ULDC.64 UR4, c[0x0][0x210] ;  /* 0x0000840000047ab9 */ /* 0x000fc60000000a00 */
[----:B------:R-:W-:Y:S01]  /*03a0*/  IMAD.IADD R3, R3, 0x1, R7 ;  /* 0x0000000103037824 */ /* 0x000fe200078e0207 */
[----:B------:R-:W-:-:S04]  /*03b0*/  LEA R62, P1, R2, UR4, 0x2 ;  /* 0x00000004023e7c11 */ /* 0x000fc8000f8210ff */
[----:B------:R-:W-:-:S05]  /*03c0*/  LEA.HI.X R63, R2, UR5, R3, 0x2, P1 ;  /* 0x00000005023f7c11 */ /* 0x000fca00088f1403 */
[----:B------:R-:W2:Y:S04]  /*03d0*/  LDG.E.128 R4, desc[UR6][R62.64] ;  /* 0x000000063e047981 */ /* 0x000ea8000c1e1d00 */
[----:B------:R-:W3:Y:S04]  /*03e0*/  LDG.E.128 R8, desc[UR6][R62.64+0x1000] ;  /* 0x001000063e087981 */ /* 0x000ee8000c1e1d00 */
[----:B------:R-:W4:Y:S04]  /*03f0*/  LDG.E.128 R12, desc[UR6][R62.64+0x2000] ;  /* 0x002000063e0c7981 */ /* 0x000f28000c1e1d00 */
[----:B------:R-:W5:Y:S04]  /*0400*/  LDG.E.128 R16, desc[UR6][R62.64+0x3000] ;  /* 0x003000063e107981 */ /* 0x000f68000c1e1d00 */
[----:B------:R-:W5:Y:S04]  /*0410*/  LDG.E.128 R20, desc[UR6][R62.64+0x4000] ;  /* 0x004000063e147981 */ /* 0x000f68000c1e1d00 */
[----:B------:R-:W5:Y:S04]  /*0420*/  LDG.E.128 R24, desc[UR6][R62.64+0x5000] ;  /* 0x005000063e187981 */ /* 0x000f68000c1e1d00 */
[----:B------:R-:W5:Y:S04]  /*0430*/  LDG.E.128 R28, desc[UR6][R62.64+0x6000] ;  /* 0x006000063e1c7981 */ /* 0x000f68000c1e1d00 */
[----:B------:R-:W5:Y:S04]  /*0440*/  LDG.E.128 R32, desc[UR6][R62.64+0x7000] ;  /* 0x007000063e207981 */ /* 0x000f68000c1e1d00 */
[----:B------:R-:W5:Y:S04]  /*0450*/  LDG.E.128 R36, desc[UR6][R62.64+0x8000] ;  /* 0x008000063e247981 */ /* 0x000f68000c1e1d00 */
[----:B------:R-:W5:Y:S04]  /*0460*/  LDG.E.128 R40, desc[UR6][R62.64+0x9000] ;  /* 0x009000063e287981 */ /* 0x000f68000c1e1d00 */
[----:B------:R-:W5:Y:S04]  /*0470*/  LDG.E.128 R44, desc[UR6][R62.64+0xa000] ;  /* 0x00a000063e2c7981 */ /* 0x000f68000c1e1d00 */
[----:B------:R0:W5:Y:S01]  /*0480*/  LDG.E.128 R48, desc[UR6][R62.64+0xb000] ;  /* 0x00b000063e307981 */ /* 0x000162000c1e1d00 */
[----:B------:R-:W1:Y:S01]  /*0490*/  S2UR UR5, SR_CgaCtaId ;  /* 0x00000000000579c3 */ /* 0x000e620000008800 */
[----:B------:R-:W-:Y:S01]  /*04a0*/  UMOV UR4, 0x400 ;  /* 0x0000040000047882 */ /* 0x000fe20000000000 */
[----:B------:R-:W-:-:S02]  /*04b0*/  SHF.R.S32.HI R65, RZ, 0x1f, R56 ;  /* 0x0000001fff417819 */ /* 0x000fc40000011438 */
[----:B------:R-:W-:Y:S02]  /*04c0*/  CS2R R2, SRZ ;  /* 0x0000000000027805 */ /* 0x000fe4000001ff00 */
[----:B------:R-:W-:Y:S01]  /*04d0*/  VIADDMNMX R57, R57, -R54, 0x80, PT ;  /* 0x0000008039397446 */ /* 0x000fe20003800936 */
[----:B------:R-:W-:Y:S01]  /*04e0*/  BSSY B0, `(.L_x_57) ;  /* 0x00000fa000007945 */ /* 0x000fe20003800000 */
[----:B------:R-:W-:Y:S02]  /*04f0*/  LEA.HI R58, R65, R56, RZ, 0x2 ;  /* 0x00000038413a7211 */ /* 0x000fe400078f10ff */
[----:B------:R-:W-:Y:S02]  /*0500*/  @P0 SHF.R.S32.HI R3, RZ, 0x1f, R59 ;  /* 0x0000001fff030819 */ /* 0x000fe4000001143b */
[----:B------:R-:W-:Y:S02]  /*0510*/  SHF.R.S32.HI R61, RZ, 0x2, R58 ;  /* 0x00000002ff3d7819 */ /* 0x000fe4000001143a */
[----:B------:R-:W-:-:S02]  /*0520*/  @P0 MOV R2, R59 ;  /* 0x0000003b00020202 */ /* 0x000fc40000000f00 */
[----:B------:R-:W-:Y:S01]  /*0530*/  LOP3.LUT R59, R58, 0xfffffffc, RZ, 0xc0, !PT ;  /* 0xfffffffc3a3b7812 */ /* 0x000fe200078ec0ff */
[----:B------:R-:W-:Y:S01]  /*0540*/  VIADD R54, R61, 0x40 ;  /* 0x000000403d367836 */ /* 0x000fe20000000000 */
[-C--:B------:R-:W-:Y:S02]  /*0550*/  LEA.HI R60, R65, R56.reuse, RZ, 0x4 ;  /* 0x00000038413c7211 */ /* 0x080fe400078f20ff */
[-C--:B------:R-:W-:Y:S02]  /*0560*/  ISETP.GE.AND P1, PT, R61, R57.reuse, PT ;  /* 0x000000393d00720c */ /* 0x080fe40003f26270 */
[----:B------:R-:W-:Y:S01]  /*0570*/  ISETP.GE.AND P0, PT, R54, R57, PT ;  /* 0x000000393600720c */ /* 0x000fe20003f06270 */
[----:B------:R-:W-:Y:S01]  /*0580*/  IMAD.SHL.U32 R60, R60, 0x4, RZ ;  /* 0x000000043c3c7824 */ /* 0x000fe200078e00ff */
[----:B------:R-:W-:Y:S01]  /*0590*/  LEA.HI R54, R65, R56, RZ, 0x5 ;  /* 0x0000003841367211 */ /* 0x000fe200078f28ff */
[----:B-1----:R-:W-:Y:S01]  /*05a0*/  ULEA UR4, UR5, UR4, 0x18 ;  /* 0x0000000405047291 */ /* 0x002fe2000f8ec03f */
[----:B0-----:R-:W-:-:S02]  /*05b0*/  SHF.R.S32.HI R62, RZ, 0x1f, R58 ;  /* 0x0000001fff3e7819 */ /* 0x001fc4000001143a */
[----:B------:R-:W-:Y:S01]  /*05c0*/  LEA.HI R57, R65, R56, RZ, 0x7 ;  /* 0x0000003841397211 */ /* 0x000fe200078f38ff */
[----:B------:R-:W-:Y:S01]  /*05d0*/  ULDC UR5, c[0x0][0x268] ;  /* 0x00009a0000057ab9 */ /* 0x000fe20000000800 */
[--C-:B------:R-:W-:Y:S02]  /*05e0*/  SHF.R.S32.HI R58, RZ, 0x5, R54.reuse ;  /* 0x00000005ff3a7819 */ /* 0x100fe40000011436 */
[C---:B------:R-:W-:Y:S02]  /*05f0*/  LEA R63, R56.reuse, UR4, 0x4 ;  /* 0x00000004383f7c11 */ /* 0x040fe4000f8e20ff */
[----:B------:R-:W-:Y:S01]  /*0600*/  SHF.R.S32.HI R65, RZ, 0x1f, R54 ;  /* 0x0000001fff417819 */ /* 0x000fe20000011436 */
[----:B------:R-:W-:Y:S01]  /*0610*/  IMAD.IADD R54, R56, 0x1, -R59 ;  /* 0x0000000138367824 */ /* 0x000fe200078e0a3b */
[CC--:B------:R-:W-:Y:S02]  /*0620*/  LEA.HI R59, R62.reuse, R61.reuse, RZ, 0x2 ;  /* 0x0000003d3e3b7211 */ /* 0x0c0fe400078f10ff */
[----:B------:R-:W-:-:S02]  /*0630*/  LEA.HI R62, R62, R61, RZ, 0x3 ;  /* 0x0000003d3e3e7211 */ /* 0x000fc400078f18ff */
[----:B------:R-:W-:Y:S02]  /*0640*/  LEA.HI R65, R65, R58, RZ, 0x2 ;  /* 0x0000003a41417211 */ /* 0x000fe400078f10ff */
[----:B------:R-:W-:Y:S02]  /*0650*/  LOP3.LUT R56, R62, 0xfffffff8, RZ, 0xc0, !PT ;  /* 0xfffffff83e387812 */ /* 0x000fe400078ec0ff */
[----:B------:R-:W-:Y:S02]  /*0660*/  LOP3.LUT R64, R59, 0xffffffc, RZ, 0xc0, !PT ;  /* 0x0ffffffc3b407812 */ /* 0x000fe400078ec0ff */
[----:B------:R-:W-:Y:S01]  /*0670*/  LOP3.LUT R59, R65, 0xfffffc, RZ, 0xc0, !PT ;  /* 0x00fffffc413b7812 */ /* 0x000fe200078ec0ff */
[C---:B------:R-:W-:Y:S01]  /*0680*/  IMAD.IADD R56, R61.reuse, 0x1, -R56 ;  /* 0x000000013d387824 */ /* 0x040fe200078e0a38 */
[C---:B------:R-:W-:Y:S01]  /*0690*/  IADD3 R2, P2, R61.reuse, R2, RZ ;  /* 0x000000023d027210 */ /* 0x040fe20007f5e0ff */
[C---:B------:R-:W-:Y:S02]  /*06a0*/  IMAD.IADD R65, R61.reuse, 0x1, -R64 ;  /* 0x000000013d417824 */ /* 0x040fe400078e0a40 */
[----:B------:R-:W-:Y:S01]  /*06b0*/  IMAD.IADD R59, R58, 0x1, -R59 ;  /* 0x000000013a3b7824 */ /* 0x000fe200078e0a3b */
[----:B------:R-:W-:-:S02]  /*06c0*/  LEA.HI.X.SX32 R3, R61, R3, 0x1, P2 ;  /* 0x000000033d037211 */ /* 0x000fc400010f0eff */
[----:B------:R-:W-:Y:S01]  /*06d0*/  LEA R58, R58, R65, 0x3 ;  /* 0x000000413a3a7211 */ /* 0x000fe200078e18ff */
[----:B------:R-:W-:Y:S01]  /*06e0*/  IMAD.WIDE R2, R55, 0x80, R2 ;  /* 0x0000008037027825 */ /* 0x000fe200078e0202 */
[----:B--2---:R0:W-:Y:S04]  /*06f0*/  STS.128 [R63], R4 ;  /* 0x000000043f007388 */ /* 0x0041e80000000c00 */
[----:B---3--:R1:W-:Y:S04]  /*0700*/  STS.128 [R63+0x1000], R8 ;  /* 0x001000083f007388 */ /* 0x0083e80000000c00 */
[----:B----4-:R-:W-:Y:S04]  /*0710*/  STS.128 [R63+0x2000], R12 ;  /* 0x0020000c3f007388 */ /* 0x010fe80000000c00 */
[----:B-----5:R2:W-:Y:S04]  /*0720*/  STS.128 [R63+0x3000], R16 ;  /* 0x003000103f007388 */ /* 0x0205e80000000c00 */
[----:B------:R3:W-:Y:S01]  /*0730*/  STS.128 [R63+0x4000], R20 ;  /* 0x004000143f007388 */ /* 0x0007e20000000c00 */
[C---:B0-----:R-:W-:Y:S01]  /*0740*/  LEA.HI R6, R54.reuse, R54, RZ, 0x1 ;  /* 0x0000003636067211 */ /* 0x041fe200078f08ff */
[----:B------:R-:W-:-:S02]  /*0750*/  IMAD.SHL.U32 R4, R54, 0x8, RZ ;  /* 0x0000000836047824 */ /* 0x000fc400078e00ff */
[----:B------:R-:W-:Y:S01]  /*0760*/  STS.128 [R63+0x5000], R24 ;  /* 0x005000183f007388 */ /* 0x000fe20000000c00 */
[----:B-1----:R-:W-:Y:S01]  /*0770*/  SHF.R.S32.HI R9, RZ, 0x1f, R56 ;  /* 0x0000001fff097819 */ /* 0x002fe20000011438 */
[----:B------:R-:W-:Y:S02]  /*0780*/  IMAD.SHL.U32 R8, R6, 0x400, RZ ;  /* 0x0000040006087824 */ /* 0x000fe400078e00ff */
[----:B------:R-:W-:Y:S01]  /*0790*/  STS.128 [R63+0x6000], R28 ;  /* 0x0060001c3f007388 */ /* 0x000fe20000000c00 */
[----:B------:R-:W-:Y:S01]  /*07a0*/  LEA.HI R9, R9, R56, RZ, 0x2 ;  /* 0x0000003809097211 */ /* 0x000fe200078f10ff */
[----:B------:R-:W-:Y:S02]  /*07b0*/  IMAD R54, R59, 0x80, R54 ;  /* 0x000000803b367824 */ /* 0x000fe400078e0236 */
[----:B------:R-:W-:Y:S01]  /*07c0*/  STS.128 [R63+0x7000], R32 ;  /* 0x007000203f007388 */ /* 0x000fe20000000c00 */
[----:B--2---:R-:W-:Y:S02]  /*07d0*/  LOP3.LUT R17, R60, 0x40, RZ, 0xc0, !PT ;  /* 0x000000403c117812 */ /* 0x004fe400078ec0ff */
[----:B------:R-:W-:Y:S01]  /*07e0*/  LOP3.LUT R19, R8, 0x7ffff800, RZ, 0xc0, !PT ;  /* 0x7ffff80008137812 */ /* 0x000fe200078ec0ff */
[----:B------:R-:W-:Y:S01]  /*07f0*/  STS.128 [R63+0x8000], R36 ;  /* 0x008000243f007388 */ /* 0x000fe20000000c00 */
[----:B---3--:R-:W-:-:S02]  /*0800*/  SHF.R.U32.HI R21, RZ, 0x3, R17 ;  /* 0x00000003ff157819 */ /* 0x008fc40000011611 */
[----:B------:R-:W-:Y:S01]  /*0810*/  LOP3.LUT R6, R17, 0x8, R4, 0xf8, !PT ;  /* 0x0000000811067812 */ /* 0x000fe200078ef804 */
[----:B------:R-:W-:Y:S01]  /*0820*/  STS.128 [R63+0x9000], R40 ;  /* 0x009000283f007388 */ /* 0x000fe20000000c00 */
[C---:B------:R-:W-:Y:S01]  /*0830*/  LOP3.LUT R17, R9.reuse, 0x7fffffc, RZ, 0xc0, !PT ;  /* 0x07fffffc09117812 */ /* 0x040fe200078ec0ff */
[----:B------:R-:W-:Y:S01]  /*0840*/  IMAD.SHL.U32 R9, R9, 0x10, RZ ;  /* 0x0000001009097824 */ /* 0x000fe200078e00ff */
[----:B------:R-:W-:Y:S01]  /*0850*/  LOP3.LUT R16, R6, R21, RZ, 0x3c, !PT ;  /* 0x0000001506107212 */ /* 0x000fe200078e3cff */
[----:B------:R-:W-:Y:S01]  /*0860*/  STS.128 [R63+0xa000], R44 ;  /* 0x00a0002c3f007388 */ /* 0x000fe20000000c00 */
[----:B------:R-:W-:Y:S01]  /*0870*/  SHF.R.U32.HI R6, RZ, 0x4, R57 ;  /* 0x00000004ff067819 */ /* 0x000fe20000011639 */
[----:B------:R-:W-:Y:S01]  /*0880*/  IMAD.IADD R17, R56, 0x1, -R17 ;  /* 0x0000000138117824 */ /* 0x000fe200078e0a11 */
[----:B------:R-:W-:Y:S01]  /*0890*/  LOP3.LUT R9, R9, 0x40, RZ, 0xc0, !PT ;  /* 0x0000004009097812 */ /* 0x000fe200078ec0ff */
[----:B------:R-:W-:Y:S01]  /*08a0*/  STS.128 [R63+0xb000], R48 ;  /* 0x00b000303f007388 */ /* 0x000fe20000000c00 */
[----:B------:R-:W-:-:S02]  /*08b0*/  LEA R19, R58, R19, 0x4 ;  /* 0x000000133a137211 */ /* 0x000fc400078e20ff */
[----:B------:R-:W-:Y:S01]  /*08c0*/  LOP3.LUT R8, R9, 0x8, R6, 0xf8, !PT ;  /* 0x0000000809087812 */ /* 0x000fe200078ef806 */
[----:B------:R-:W-:Y:S01]  /*08d0*/  BAR.SYNC.DEFER_BLOCKING 0x0 ;  /* 0x0000000000007b1d */ /* 0x000fe20000010000 */
[----:B------:R-:W-:Y:S01]  /*08e0*/  SHF.R.U32.HI R9, RZ, 0x3, R9 ;  /* 0x00000003ff097819 */ /* 0x000fe20000011609 */
[----:B------:R-:W-:Y:S01]  /*08f0*/  IMAD.IADD R6, R19, 0x1, R16 ;  /* 0x0000000113067824 */ /* 0x000fe200078e0210 */
[----:B------:R-:W-:Y:S02]  /*0900*/  LEA R17, R17, R54, 0x3 ;  /* 0x0000003611117211 */ /* 0x000fe400078e18ff */
[----:B------:R-:W-:Y:S01]  /*0910*/  LOP3.LUT R16, R8, R9, RZ, 0x3c, !PT ;  /* 0x0000000908107212 */ /* 0x000fe200078e3cff */
[----:B------:R-:W0:Y:S04]  /*0920*/  LDS R5, [R53+UR4] ;  /* 0x0000000435057984 */ /* 0x000e280008000800 */
[----:B------:R-:W1:Y:S04]  /*0930*/  LDS R7, [R53+UR4+0x400] ;  /* 0x0004000435077984 */ /* 0x000e680008000800 */
[----:B------:R-:W2:Y:S04]  /*0940*/  LDS R10, [R53+UR4+0x800] ;  /* 0x00080004350a7984 */ /* 0x000ea80008000800 */
[----:B------:R-:W3:Y:S04]  /*0950*/  LDS R11, [R53+UR4+0xc00] ;  /* 0x000c0004350b7984 */ /* 0x000ee80008000800 */
[----:B------:R-:W4:Y:S04]  /*0960*/  LDS R12, [R53+UR4+0x1000] ;  /* 0x00100004350c7984 */ /* 0x000f280008000800 */
[----:B------:R-:W5:Y:S04]  /*0970*/  LDS R13, [R53+UR4+0x1400] ;  /* 0x00140004350d7984 */ /* 0x000f680008000800 */
[----:B------:R-:W5:Y:S04]  /*0980*/  LDS R14, [R53+UR4+0x1800] ;  /* 0x00180004350e7984 */ /* 0x000f680008000800 */
[----:B------:R-:W5:Y:S04]  /*0990*/  LDS R15, [R53+UR4+0x1c00] ;  /* 0x001c0004350f7984 */ /* 0x000f680008000800 */
[----:B------:R-:W5:Y:S04]  /*09a0*/  LDS R22, [R53+UR4+0x2800] ;  /* 0x0028000435167984 */ /* 0x000f680008000800 */
[----:B------:R-:W5:Y:S04]  /*09b0*/  LDS R23, [R53+UR4+0x2c00] ;  /* 0x002c000435177984 */ /* 0x000f680008000800 */
[----:B------:R-:W5:Y:S01]  /*09c0*/  LDS R26, [R53+UR4+0x3400] ;  /* 0x00340004351a7984 */ /* 0x000f620008000800 */
[----:B0-----:R-:W-:-:S03]  /*09d0*/  FMUL.FTZ R8, R5, UR5 ;  /* 0x0000000505087c20 */ /* 0x001fc60008410000 */
[----:B------:R-:W0:Y:S01]  /*09e0*/  LDS R31, [R53+UR4+0x3800] ;  /* 0x00380004351f7984 */ /* 0x000e220008000800 */
[----:B-1----:R-:W-:Y:S01]  /*09f0*/  FMUL.FTZ R9, R7, UR5 ;  /* 0x0000000507097c20 */ /* 0x002fe20008410000 */
[----:B------:R-:W-:Y:S02]  /*0a00*/  IMAD.U32 R7, R17, 0x2, R16 ;  /* 0x0000000211077824 */ /* 0x000fe400078e0010 */
[----:B------:R-:W1:Y:S01]  /*0a10*/  LDS R20, [R53+UR4+0x2000] ;  /* 0x0020000435147984 */ /* 0x000e620008000800 */
[----:B--2---:R-:W-:Y:S01]  /*0a20*/  FMUL.FTZ R10, R10, UR5 ;  /* 0x000000050a0a7c20 */ /* 0x004fe20008410000 */
[----:B------:R-:W-:Y:S02]  /*0a30*/  F2FP.BF16.F32.PACK_AB R8, R9, R8 ;  /* 0x000000080908723e */ /* 0x000fe400000010ff */
[----:B------:R-:W2:Y:S01]  /*0a40*/  LDS R21, [R53+UR4+0x2400] ;  /* 0x0024000435157984 */ /* 0x000ea20008000800 */
[----:B---3--:R-:W-:-:S03]  /*0a50*/  FMUL.FTZ R11, R11, UR5 ;  /* 0x000000050b0b7c20 */ /* 0x008fc60008410000 */
[----:B------:R-:W3:Y:S01]  /*0a60*/  LDS R24, [R53+UR4+0x3000] ;  /* 0x0030000435187984 */ /* 0x000ee20008000800 */
[----:B----4-:R-:W-:Y:S01]  /*0a70*/  FMUL.FTZ R12, R12, UR5 ;  /* 0x000000050c0c7c20 */ /* 0x010fe20008410000 */
[----:B------:R-:W-:Y:S02]  /*0a80*/  F2FP.BF16.F32.PACK_AB R9, R11, R10 ;  /* 0x0000000a0b09723e */ /* 0x000fe400000010ff */
[----:B------:R-:W4:Y:S01]  /*0a90*/  LDS R32, [R53+UR4+0x3c00] ;  /* 0x003c000435207984 */ /* 0x000f220008000800 */
[----:B-----5:R-:W-:-:S03]  /*0aa0*/  FMUL.FTZ R13, R13, UR5 ;  /* 0x000000050d0d7c20 */ /* 0x020fc60008410000 */
[----:B------:R-:W5:Y:S01]  /*0ab0*/  LDS R41, [R53+UR4+0x4000] ;  /* 0x0040000435297984 */ /* 0x000f620008000800 */
[----:B------:R-:W-:Y:S01]  /*0ac0*/  FMUL.FTZ R14, R14, UR5 ;  /* 0x000000050e0e7c20 */ /* 0x000fe20008410000 */
[----:B------:R-:W-:Y:S02]  /*0ad0*/  F2FP.BF16.F32.PACK_AB R10, R13, R12 ;  /* 0x0000000c0d0a723e */ /* 0x000fe400000010ff */
[----:B------:R-:W5:Y:S01]  /*0ae0*/  LDS R42, [R53+UR4+0x4400] ;  /* 0x00440004352a7984 */ /* 0x000f620008000800 */
[----:B------:R-:W-:-:S03]  /*0af0*/  FMUL.FTZ R15, R15, UR5 ;  /* 0x000000050f0f7c20 */ /* 0x000fc60008410000 */
        /* <DEDUP_REMOVED lines=9> */
[----:B0-----:R-:W-:-:S03]  /*0b90*/  FMUL.FTZ R38, R31, UR5 ;  /* 0x000000051f267c20 */ /* 0x001fc60008410000 */
[----:B------:R-:W0:Y:S01]  /*0ba0*/  LDS R15, [R53+UR4+0x5c00] ;  /* 0x005c0004350f7984 */ /* 0x000e220008000800 */
[----:B-1----:R-:W-:-:S03]  /*0bb0*/  FMUL.FTZ R20, R20, UR5 ;  /* 0x0000000514147c20 */ /* 0x002fc60008410000 */
[----:B------:R-:W1:Y:S01]  /*0bc0*/  LDS R16, [R53+UR4+0x6000] ;  /* 0x0060000435107984 */ /* 0x000e620008000800 */
[----:B--2---:R-:W-:-:S03]  /*0bd0*/  FMUL.FTZ R25, R21, UR5 ;  /* 0x0000000515197c20 */ /* 0x004fc60008410000 */
[----:B------:R-:W2:Y:S01]  /*0be0*/  LDS R17, [R53+UR4+0x6400] ;  /* 0x0064000435117984 */ /* 0x000ea20008000800 */
[----:B---3--:R-:W-:Y:S01]  /*0bf0*/  FMUL.FTZ R24, R24, UR5 ;  /* 0x0000000518187c20 */ /* 0x008fe20008410000 */
[----:B------:R-:W-:Y:S02]  /*0c00*/  F2FP.BF16.F32.PACK_AB R20, R25, R20 ;  /* 0x000000141914723e */ /* 0x000fe400000010ff */
[----:B------:R-:W3:Y:S01]  /*0c10*/  LDS R47, [R53+UR4+0x4c00] ;  /* 0x004c0004352f7984 */ /* 0x000ee20008000800 */
[----:B----4-:R-:W-:Y:S01]  /*0c20*/  FMUL.FTZ R35, R32, UR5 ;  /* 0x0000000520237c20 */ /* 0x010fe20008410000 */
[----:B------:R-:W-:Y:S02]  /*0c30*/  F2FP.BF16.F32.PACK_AB R27, R29, R24 ;  /* 0x000000181d1b723e */ /* 0x000fe400000010ff */
[----:B------:R-:W4:Y:S01]  /*0c40*/  LDS R18, [R53+UR4+0x6800] ;  /* 0x0068000435127984 */ /* 0x000f220008000800 */
[----:B-----5:R-:W-:Y:S01]  /*0c50*/  FMUL.FTZ R44, R41, UR5 ;  /* 0x00000005292c7c20 */ /* 0x020fe20008410000 */
[----:B------:R-:W-:-:S02]  /*0c60*/  F2FP.BF16.F32.PACK_AB R38, R35, R38 ;  /* 0x000000262326723e */ /* 0x000fc400000010ff */
        /* <DEDUP_REMOVED lines=15> */
[----:B-1----:R-:W-:Y:S01]  /*0d60*/  FMUL.FTZ R16, R16, UR5 ;  /* 0x0000000510107c20 */ /* 0x002fe20008410000 */
[----:B------:R-:W-:Y:S02]  /*0d70*/  F2FP.BF16.F32.PACK_AB R13, R15, R14 ;  /* 0x0000000e0f0d723e */ /* 0x000fe400000010ff */
        /* <DEDUP_REMOVED lines=24> */
[----:B0-----:R-:W-:Y:S01]  /*0f00*/  FMUL.FTZ R46, R23, UR5 ;  /* 0x00000005172e7c20 */ /* 0x001fe20008410000 */
[----:B------:R-:W-:Y:S01]  /*0f10*/  LEA R23, R7, UR4, 0x1 ;  /* 0x0000000407177c11 */ /* 0x000fe2000f8e08ff */
[----:B------:R-:W-:Y:S01]  /*0f20*/  VIADD R7, R4, 0x40 ;  /* 0x0000004004077836 */ /* 0x000fe20000000000 */
[----:B------:R-:W0:Y:S01]  /*0f30*/  LDS R37, [R53+UR4+0xb000] ;  /* 0x00b0000435257984 */ /* 0x000e220008000800 */
[----:B-1----:R-:W-:Y:S01]  /*0f40*/  FMUL.FTZ R24, R24, UR5 ;  /* 0x0000000518187c20 */ /* 0x002fe20008410000 */
[----:B------:R-:W-:-:S02]  /*0f50*/  F2FP.BF16.F32.PACK_AB R21, R46, R21 ;  /* 0x000000152e15723e */ /* 0x000fc400000010ff */
[----:B------:R-:W1:Y:S01]  /*0f60*/  LDS R42, [R53+UR4+0xb400] ;  /* 0x00b40004352a7984 */ /* 0x000e620008000800 */
[----:B--2---:R-:W-:-:S03]  /*0f70*/  FMUL.FTZ R29, R29, UR5 ;  /* 0x000000051d1d7c20 */ /* 0x004fc60008410000 */
[----:B------:R-:W2:Y:S01]  /*0f80*/  LDS R41, [R53+UR4+0xb800] ;  /* 0x00b8000435297984 */ /* 0x000ea20008000800 */
[----:B---3--:R-:W-:Y:S01]  /*0f90*/  FMUL.FTZ R25, R25, UR5 ;  /* 0x0000000519197c20 */ /* 0x008fe20008410000 */
[----:B------:R-:W-:Y:S02]  /*0fa0*/  F2FP.BF16.F32.PACK_AB R24, R29, R24 ;  /* 0x000000181d18723e */ /* 0x000fe400000010ff */
[----:B------:R-:W3:Y:S01]  /*0fb0*/  LDS R43, [R53+UR4+0xbc00] ;  /* 0x00bc0004352b7984 */ /* 0x000ee20008000800 */
[----:B----4-:R-:W-:Y:S01]  /*0fc0*/  FMUL.FTZ R28, R28, UR5 ;  /* 0x000000051c1c7c20 */ /* 0x010fe20008410000 */
[----:B-----5:R-:W-:Y:S02]  /*0fd0*/  FMUL.FTZ R32, R32, UR5 ;  /* 0x0000000520207c20 */ /* 0x020fe40008410000 */
[----:B------:R-:W-:Y:S02]  /*0fe0*/  STS [R23+0xf800], R21 ;  /* 0x00f8001517007388 */ /* 0x000fe40000000800 */
[----:B------:R-:W-:Y:S01]  /*0ff0*/  F2FP.BF16.F32.PACK_AB R25, R28, R25 ;  /* 0x000000191c19723e */ /* 0x000fe200000010ff */
[----:B------:R-:W-:Y:S01]  /*1000*/  FMUL.FTZ R19, R34, UR5 ;  /* 0x0000000522137c20 */ /* 0x000fe20008410000 */
[----:B------:R-:W-:Y:S01]  /*1010*/  STS [R23+0xc000], R8 ;  /* 0x00c0000817007388 */ /* 0x000fe20000000800 */
[----:B------:R-:W-:-:S03]  /*1020*/  FMUL.FTZ R36, R36, UR5 ;  /* 0x0000000524247c20 */ /* 0x000fc60008410000 */
[----:B------:R-:W-:Y:S01]  /*1030*/  F2FP.BF16.F32.PACK_AB R19, R19, R32 ;  /* 0x000000201313723e */ /* 0x000fe200000010ff */
[----:B------:R-:W-:Y:S01]  /*1040*/  STS [R23+0xc100], R9 ;  /* 0x00c1000917007388 */ /* 0x000fe20000000800 */
[----:B------:R-:W-:-:S03]  /*1050*/  FMUL.FTZ R17, R40, UR5 ;  /* 0x0000000528117c20 */ /* 0x000fc60008410000 */
[----:B------:R4:W-:Y:S01]  /*1060*/  STS [R23+0xd000], R20 ;  /* 0x00d0001417007388 */ /* 0x0009e20000000800 */
[----:B------:R-:W-:Y:S01]  /*1070*/  FMUL.FTZ R35, R35, UR5 ;  /* 0x0000000523237c20 */ /* 0x000fe20008410000 */
[----:B------:R-:W-:Y:S02]  /*1080*/  F2FP.BF16.F32.PACK_AB R17, R17, R36 ;  /* 0x000000241111723e */ /* 0x000fe400000010ff */
[----:B------:R1:W-:Y:S01]  /*1090*/  STS [R23+0xd100], R22 ;  /* 0x00d1001617007388 */ /* 0x0003e20000000800 */
[----:B------:R-:W-:-:S03]  /*10a0*/  FMUL.FTZ R16, R39, UR5 ;  /* 0x0000000527107c20 */ /* 0x000fc60008410000 */
[----:B------:R3:W-:Y:S01]  /*10b0*/  STS [R23+0xc800], R10 ;  /* 0x00c8000a17007388 */ /* 0x0007e20000000800 */
[----:B0-----:R-:W-:Y:S01]  /*10c0*/  FMUL.FTZ R37, R37, UR5 ;  /* 0x0000000525257c20 */ /* 0x001fe20008410000 */
[----:B------:R-:W-:Y:S02]  /*10d0*/  F2FP.BF16.F32.PACK_AB R16, R16, R35 ;  /* 0x000000231010723e */ /* 0x000fe400000010ff */
[----:B------:R0:W-:Y:S01]  /*10e0*/  STS [R23+0xc900], R11 ;  /* 0x00c9000b17007388 */ /* 0x0001e20000000800 */
[----:B----4-:R-:W-:Y:S02]  /*10f0*/  VIADD R20, R4, 0x20 ;  /* 0x0000002004147836 */ /* 0x010fe40000000000 */
[----:B-1----:R-:W-:Y:S01]  /*1100*/  FMUL.FTZ R42, R42, UR5 ;  /* 0x000000052a2a7c20 */ /* 0x002fe20008410000 */
[----:B------:R0:W-:Y:S01]  /*1110*/  STS [R23+0xd800], R27 ;  /* 0x00d8001b17007388 */ /* 0x0001e20000000800 */
[----:B--2---:R-:W-:-:S03]  /*1120*/  FMUL.FTZ R41, R41, UR5 ;  /* 0x0000000529297c20 */ /* 0x004fc60008410000 */
[----:B------:R-:W-:Y:S01]  /*1130*/  F2FP.BF16.F32.PACK_AB R37, R42, R37 ;  /* 0x000000252a25723e */ /* 0x000fe200000010ff */
[----:B------:R0:W-:Y:S01]  /*1140*/  STS [R23+0xd900], R38 ;  /* 0x00d9002617007388 */ /* 0x0001e20000000800 */
[----:B---3--:R-:W-:Y:S01]  /*1150*/  FMUL.FTZ R18, R43, UR5 ;  /* 0x000000052b127c20 */ /* 0x008fe20008410000 */
[----:B------:R-:W-:Y:S02]  /*1160*/  UIADD3 UR5, UR4, 0xc000, URZ ;  /* 0x0000c00004057890 */ /* 0x000fe4000fffe03f */
[----:B------:R0:W-:Y:S02]  /*1170*/  STS [R23+0xe000], R44 ;  /* 0x00e0002c17007388 */ /* 0x0001e40000000800 */
[----:B------:R-:W-:Y:S02]  /*1180*/  F2FP.BF16.F32.PACK_AB R18, R18, R41 ;  /* 0x000000291212723e */ /* 0x000fe400000010ff */
[----:B------:R0:W-:Y:S01]  /*1190*/  STS [R23+0xe100], R45 ;  /* 0x00e1002d17007388 */ /* 0x0001e20000000800 */
[----:B------:R-:W-:-:S02]  /*11a0*/  LEA R21, R6, UR5, 0x1 ;  /* 0x0000000506157c11 */ /* 0x000fc4000f8e08ff */
[----:B------:R-:W-:Y:S01]  /*11b0*/  LEA R6, R6, UR4, 0x1 ;  /* 0x0000000406067c11 */ /* 0x000fe2000f8e08ff */
[----:B------:R0:W-:Y:S04]  /*11c0*/  STS [R23+0xf000], R14 ;  /* 0x00f0000e17007388 */ /* 0x0001e80000000800 */
        /* <DEDUP_REMOVED lines=11> */
[----:B------:R0:W-:Y:S01]  /*1280*/  STS [R23+0x11900], R18 ;  /* 0x0119001217007388 */ /* 0x0001e20000000800 */
[----:B------:R-:W-:Y:S06]  /*1290*/  BAR.SYNC.DEFER_BLOCKING 0x0 ;  /* 0x0000000000007b1d */ /* 0x000fec0000010000 */
[----:B------:R-:W-:Y:S05]  /*12a0*/  @P1 BRA `(.L_x_58) ;  /* 0x0000000000741947 */ /* 0x000fea0003800000 */
[----:B0-----:R-:W0:Y:S01]  /*12b0*/  LDC.64 R24, c[0x0][0x258] ;  /* 0x00009600ff187b82 */ /* 0x001e220000000a00 */
[----:B------:R-:W-:Y:S01]  /*12c0*/  ULDC UR4, c[0x0][0x244] ;  /* 0x0000910000047ab9 */ /* 0x000fe20000000800 */
[----:B------:R-:W-:Y:S01]  /*12d0*/  LDS.128 R16, [R21+0x4000] ;  /* 0x0040000015107984 */ /* 0x000fe20000000c00 */
[----:B------:R-:W-:Y:S01]  /*12e0*/  ISETP.GE.AND P1, PT, R4, UR4, PT ;  /* 0x0000000404007c0c */ /* 0x000fe2000bf26270 */
[----:B------:R-:W-:Y:S01]  /*12f0*/  ULDC.64 UR10, c[0x0][0x260] ;  /* 0x00009800000a7ab9 */ /* 0x000fe20000000a00 */
[----:B------:R-:W-:Y:S02]  /*1300*/  SHF.R.S32.HI R5, RZ, 0x1f, R4 ;  /* 0x0000001fff057819 */ /* 0x000fe40000011404 */
[----:B------:R-:W-:Y:S02]  /*1310*/  ISETP.GE.AND P2, PT, R20, UR4, PT ;  /* 0x0000000414007c0c */ /* 0x000fe4000bf46270 */
[----:B------:R-:W-:-:S07]  /*1320*/  ISETP.GE.AND P3, PT, R7, UR4, PT ;  /* 0x0000000407007c0c */ /* 0x000fce000bf66270 */
[----:B------:R-:W1:Y:S01]  /*1330*/  @!P1 LDS.128 R12, [R21] ;  /* 0x00000000150c9984 */ /* 0x000e620000000c00 */
[C---:B0-----:R-:W-:Y:S02]  /*1340*/  IMAD R8, R24.reuse, UR9, RZ ;  /* 0x0000000918087c24 */ /* 0x041fe4000f8e02ff */
[----:B------:R-:W-:-:S04]  /*1350*/  IMAD.WIDE.U32 R22, R24, UR8, R4 ;  /* 0x0000000818167c25 */ /* 0x000fc8000f8e0004 */
[----:B------:R-:W-:Y:S02]  /*1360*/  IMAD R25, R25, UR8, R8 ;  /* 0x0000000819197c24 */ /* 0x000fe4000f8e0208 */
[----:B------:R0:W2:Y:S03]  /*1370*/  LDS.128 R8, [R21+0x2000] ;  /* 0x0020000015087984 */ /* 0x0000a60000000c00 */
[----:B------:R-:W-:Y:S01]  /*1380*/  IADD3 R23, R23, R25, RZ ;  /* 0x0000001917177210 */ /* 0x000fe20007ffe0ff */
[----:B------:R-:W-:-:S04]  /*1390*/  IMAD R25, R0, UR10, RZ ;  /* 0x0000000a00197c24 */ /* 0x000fc8000f8e02ff */
[C---:B------:R-:W-:Y:S02]  /*13a0*/  IMAD R25, R52.reuse, UR11, R25 ;  /* 0x0000000b34197c24 */ /* 0x040fe4000f8e0219 */
[----:B------:R-:W-:Y:S01]  /*13b0*/  IMAD.WIDE.U32 R22, R52, UR10, R22 ;  /* 0x0000000a34167c25 */ /* 0x000fe2000f8e0016 */
[----:B------:R-:W-:-:S03]  /*13c0*/  ULDC.64 UR10, c[0x0][0x250] ;  /* 0x00009400000a7ab9 */ /* 0x000fc60000000a00 */
[----:B------:R-:W-:Y:S02]  /*13d0*/  IMAD.IADD R23, R23, 0x1, R25 ;  /* 0x0000000117177824 */ /* 0x000fe400078e0219 */
[----:B------:R-:W-:Y:S02]  /*13e0*/  IMAD R25, R3, UR10, RZ ;  /* 0x0000000a03197c24 */ /* 0x000fe4000f8e02ff */
[----:B------:R-:W-:-:S04]  /*13f0*/  IMAD.WIDE.U32 R22, R2, UR10, R22 ;  /* 0x0000000a02167c25 */ /* 0x000fc8000f8e0016 */
[----:B0-----:R-:W-:Y:S01]  /*1400*/  IMAD R21, R2, UR11, R25 ;  /* 0x0000000b02157c24 */ /* 0x001fe2000f8e0219 */
[----:B------:R-:W-:Y:S02]  /*1410*/  ULDC.64 UR10, c[0x0][0x238] ;  /* 0x00008e00000a7ab9 */ /* 0x000fe40000000a00 */
[----:B------:R-:W-:Y:S01]  /*1420*/  LEA R24, P4, R22, UR10, 0x1 ;  /* 0x0000000a16187c11 */ /* 0x000fe2000f8808ff */
[----:B------:R-:W-:-:S05]  /*1430*/  IMAD.IADD R21, R23, 0x1, R21 ;  /* 0x0000000117157824 */ /* 0x000fca00078e0215 */
[----:B------:R-:W-:-:S05]  /*1440*/  LEA.HI.X R25, R22, UR11, R21, 0x1, P4 ;  /* 0x0000000b16197c11 */ /* 0x000fca000a0f0c15 */
[----:B-1----:R1:W-:Y:S04]  /*1450*/  @!P1 STG.E.128 desc[UR6][R24.64], R12 ;  /* 0x0000000c18009986 */ /* 0x0023e8000c101d06 */
[----:B--2---:R1:W-:Y:S04]  /*1460*/  @!P2 STG.E.128 desc[UR6][R24.64+0x40], R8 ;  /* 0x000040081800a986 */ /* 0x0043e8000c101d06 */
[----:B------:R1:W-:Y:S02]  /*1470*/  @!P3 STG.E.128 desc[UR6][R24.64+0x80], R16 ;  /* 0x000080101800b986 */ /* 0x0003e4000c101d06 */
.L_x_58:
[----:B------:R-:W-:Y:S05]  /*1480*/  BSYNC B0 ;  /* 0x0000000000007941 */ /* 0x000fea0003800000 */
.L_x_57:
[----:B------:R-:W-:Y:S05]  /*1490*/  @P0 EXIT ;  /* 0x000000000000094d */ /* 0x000fea0003800000 */
[----:B-1----:R-:W1:Y:S01]  /*14a0*/  LDC.64 R8, c[0x0][0x258] ;  /* 0x00009600ff087b82 */ /* 0x002e620000000a00 */
[----:B------:R-:W-:Y:S01]  /*14b0*/  SHF.R.S32.HI R5, RZ, 0x1f, R4 ;  /* 0x0000001fff057819 */ /* 0x000fe20000011404 */
[----:B------:R-:W-:Y:S01]  /*14c0*/  ULDC.64 UR4, c[0x0][0x260] ;  /* 0x0000980000047ab9 */ /* 0x000fe20000000a00 */
[----:B0-----:R-:W0:Y:S01]  /*14d0*/  LDS.128 R12, [R6+0xc800] ;  /* 0x00c80000060c7984 */ /* 0x001e220000000c00 */
[----:B------:R-:W-:Y:S01]  /*14e0*/  IMAD R19, R0, UR4, RZ ;  /* 0x0000000400137c24 */ /* 0x000fe2000f8e02ff */
[----:B------:R-:W-:-:S03]  /*14f0*/  ULDC.64 UR10, c[0x0][0x238] ;  /* 0x00008e00000a7ab9 */ /* 0x000fc60000000a00 */
[----:B------:R-:W-:Y:S02]  /*1500*/  IMAD R21, R52, UR5, R19 ;  /* 0x0000000534157c24 */ /* 0x000fe4000f8e0213 */
[C---:B-1----:R-:W-:Y:S02]  /*1510*/  IMAD R10, R8.reuse, UR9, RZ ;  /* 0x00000009080a7c24 */ /* 0x042fe4000f8e02ff */
[----:B------:R-:W-:-:S04]  /*1520*/  IMAD.WIDE.U32 R16, R8, UR8, R4 ;  /* 0x0000000808107c25 */ /* 0x000fc8000f8e0004 */
[----:B------:R-:W-:Y:S02]  /*1530*/  IMAD R5, R9, UR8, R10 ;  /* 0x0000000809057c24 */ /* 0x000fe4000f8e020a */
[----:B------:R-:W1:Y:S02]  /*1540*/  LDS.128 R8, [R6+0xe800] ;  /* 0x00e8000006087984 */ /* 0x000e640000000c00 */
[----:B------:R-:W-:Y:S01]  /*1550*/  IMAD.IADD R17, R17, 0x1, R5 ;  /* 0x0000000111117824 */ /* 0x000fe200078e0205 */
[----:B------:R-:W-:Y:S01]  /*1560*/  IADD3 R5, P0, R2, 0x40, RZ ;  /* 0x0000004002057810 */ /* 0x000fe20007f1e0ff */
[----:B------:R-:W-:-:S03]  /*1570*/  IMAD.WIDE.U32 R52, R52, UR4, R16 ;  /* 0x0000000434347c25 */ /* 0x000fc6000f8e0010 */
[----:B------:R-:W-:Y:S01]  /*1580*/  IADD3.X R2, RZ, R3, RZ, P0, !PT ;  /* 0x00000003ff027210 */ /* 0x000fe200007fe4ff */
[----:B------:R2:W3:Y:S01]  /*1590*/  LDS.128 R16, [R6+0x10800] ;  /* 0x0108000006107984 */ /* 0x0004e20000000c00 */
[----:B------:R-:W-:Y:S01]  /*15a0*/  ULDC.64 UR4, c[0x0][0x250] ;  /* 0x0000940000047ab9 */ /* 0x000fe20000000a00 */
[----:B------:R-:W-:Y:S02]  /*15b0*/  IMAD.IADD R53, R53, 0x1, R21 ;  /* 0x0000000135357824 */ /* 0x000fe400078e0215 */
[----:B------:R-:W-:-:S04]  /*15c0*/  IMAD R2, R2, UR4, RZ ;  /* 0x0000000402027c24 */ /* 0x000fc8000f8e02ff */
[C---:B------:R-:W-:Y:S02]  /*15d0*/  IMAD R21, R5.reuse, UR5, R2 ;  /* 0x0000000505157c24 */ /* 0x040fe4000f8e0202 */
[----:B------:R-:W-:Y:S01]  /*15e0*/  IMAD.WIDE.U32 R2, R5, UR4, R52 ;  /* 0x0000000405027c25 */ /* 0x000fe2000f8e0034 */
[----:B------:R-:W-:Y:S02]  /*15f0*/  ULDC UR4, c[0x0][0x244] ;  /* 0x0000910000047ab9 */ /* 0x000fe40000000800 */
[----:B------:R-:W-:Y:S01]  /*1600*/  ISETP.GE.AND P1, PT, R4, UR4, PT ;  /* 0x0000000404007c0c */ /* 0x000fe2000bf26270 */
[----:B------:R-:W-:Y:S01]  /*1610*/  IMAD.IADD R3, R3, 0x1, R21 ;  /* 0x0000000103037824 */ /* 0x000fe200078e0215 */
[----:B------:R-:W-:Y:S02]  /*1620*/  LEA R4, P0, R2, UR10, 0x1 ;  /* 0x0000000a02047c11 */ /* 0x000fe4000f8008ff */
[----:B------:R-:W-:Y:S02]  /*1630*/  ISETP.GE.AND P2, PT, R20, UR4, PT ;  /* 0x0000000414007c0c */ /* 0x000fe4000bf46270 */
[----:B------:R-:W-:-:S02]  /*1640*/  LEA.HI.X R5, R2, UR11, R3, 0x1, P0 ;  /* 0x0000000b02057c11 */ /* 0x000fc400080f0c03 */
[----:B------:R-:W-:-:S05]  /*1650*/  ISETP.GE.AND P0, PT, R7, UR4, PT ;  /* 0x0000000407007c0c */ /* 0x000fca000bf06270 */
[----:B0-----:R2:W-:Y:S04]  /*1660*/  @!P1 STG.E.128 desc[UR6][R4.64], R12 ;  /* 0x0000000c04009986 */ /* 0x0015e8000c101d06 */
[----:B-1----:R2:W-:Y:S04]  /*1670*/  @!P2 STG.E.128 desc[UR6][R4.64+0x40], R8 ;  /* 0x000040080400a986 */ /* 0x0025e8000c101d06 */
[----:B------:R-:W-:Y:S05]  /*1680*/  @P0 EXIT ;  /* 0x000000000000094d */ /* 0x000fea0003800000 */
[----:B---3--:R-:W-:Y:S01]  /*1690*/  STG.E.128 desc[UR6][R4.64+0x80], R16 ;  /* 0x0000801004007986 */ /* 0x008fe2000c101d06 */
[----:B------:R-:W-:Y:S05]  /*16a0*/  EXIT ;  /* 0x000000000000794d */ /* 0x000fea0003800000 */
.L_x_59:
        /* <DEDUP_REMOVED lines=13> */
.L_x_123:


//--------------------- .text._ZN7cutlass13device_kernelIN5flash32FlashAttnBwdPostprocessConvertdQIN4cute5tupleIJNS3_1CILi64EEENS5_ILi96EEEEEENS_10bfloat16_tEfNS_4arch4Sm80ELi256ENS3_8TiledMMAINS3_8MMA_AtomIJNS3_30SM80_16x8x16_F32BF16BF16F32_TNEEEENS3_6LayoutINS4_IJNS5_ILi2EEENS5_ILi4EEENS5_ILi1EEEEEENS4_IJSJ_SH_NS5_ILi0EEEEEEEENS4_IJNS5_ILi32EEESO_NS5_ILi16EEEEEEEELb0EEEEEvNT_6ParamsE --------------------------
	.section	.text._ZN7cutlass13device_kernelIN5flash32FlashAttnBwdPostprocessConvertdQIN4cute5tupleIJNS3_1CILi64EEENS5_ILi96EEEEEENS_10bfloat16_tEfNS_4arch4Sm80ELi256ENS3_8TiledMMAINS3_8MMA_AtomIJNS3_30SM80_16x8x16_F32BF16BF16F32_TNEEEENS3_6LayoutINS4_IJNS5_ILi2EEENS5_ILi4EEENS5_ILi1EEEEEENS4_IJSJ_SH_NS5_ILi0EEEEEEEENS4_IJNS5_ILi32EEESO_NS5_ILi16EEEEEEEELb0EEEEEvNT_6ParamsE,"ax",@progbits
	.align	128
.text._ZN7cutlass13device_kernelIN5flash32FlashAttnBwdPostprocessConvertdQIN4cute5tupleIJNS3_1CILi64EEENS5_ILi96EEEEEENS_10bfloat16_tEfNS_4arch4Sm80ELi256ENS3_8TiledMMAINS3_8MMA_AtomIJNS3_30SM80_16x8x16_F32BF16BF16F32_TNEEEENS3_6LayoutINS4_IJNS5_ILi2EEENS5_ILi4EEENS5_ILi1EEEEEENS4_IJSJ_SH_NS5_ILi0EEEEEEEENS4_IJNS5_ILi32EEESO_NS5_ILi16EEEEEEEELb0EEEEEvNT_6ParamsE:
        .type           _ZN7cutlass13device_kernelIN5flash32FlashAttnBwdPostprocessConvertdQIN4cute5tupleIJNS3_1CILi64EEENS5_ILi96EEEEEENS_10bfloat16_tEfNS_4arch4Sm80ELi256ENS3_8TiledMMAINS3_8MMA_AtomIJNS3_30SM80_16x8x16_F32BF16BF16F32_TNEEEENS3_6LayoutINS4_IJNS5_ILi2EEENS5_ILi4EEENS5_ILi1EEEEEENS4_IJSJ_SH_NS5_ILi0EEEEEEEENS4_IJNS5_ILi32EEESO_NS5_ILi16EEEEEEEELb0EEEEEvNT_6ParamsE,@function
        .size           _ZN7cutlass13device_kernelIN5flash32FlashAttnBwdPostprocessConvertdQIN4cute5tupleIJNS3_1CILi64EEENS5_ILi96EEEEEENS_10bfloat16_tEfNS_4arch4Sm80ELi256ENS3_8TiledMMAINS3_8MMA_AtomIJNS3_30SM80_16x8x16_F32BF16BF16F32_TNEEEENS3_6LayoutINS4_IJNS5_ILi2EEENS5_ILi4EEENS5_ILi1EEEEEENS4_IJSJ_SH_NS5_ILi0EEEEEEEENS4_IJNS5_ILi32EEESO_NS5_ILi16EEEEEEEELb0EEEEEvNT_6ParamsE,(.L_x_124 - _ZN7cutlass13device_kernelIN5flash32FlashAttnBwdPostprocessConvertdQIN4cute5tupleIJNS3_1CILi64EEENS5_ILi96EEEEEENS_10bfloat16_tEfNS_4arch4Sm80ELi256ENS3_8TiledMMAINS3_8MMA_AtomIJNS3_30SM80_16x8x16_F32BF16BF16F32_TNEEEENS3_6LayoutINS4_IJNS5_ILi2EEENS5_ILi4EEENS5_ILi1EEEEEENS4_IJSJ_SH_NS5_ILi0EEEEEEEENS4_IJNS5_ILi32EEESO_NS5_ILi16EEEEEEEELb0EEEEEvNT_6ParamsE)
        .other          _ZN7cutlass13device_kernelIN5flash32FlashAttnBwdPostprocessConvertdQIN4cute5tupleIJNS3_1CILi64EEENS5_ILi96EEEEEENS_10bfloat16_tEfNS_4arch4Sm80ELi256ENS3_8TiledMMAINS3_8MMA_AtomIJNS3_30SM80_16x8x16_F32BF16BF16F32_TNEEEENS3_6LayoutINS4_IJNS5_ILi2EEENS5_ILi4EEENS5_ILi1EEEEEENS4_IJSJ_SH_NS5_ILi0EEEEEEEENS4_IJNS5_ILi32EEESO_NS5_ILi16EEEEEEEELb0EEEEEvNT_6ParamsE,@"STO_CUDA_ENTRY STV_DEFAULT"
_ZN7cutlass13device_kernelIN5flash32FlashAttnBwdPostprocessConvertdQIN4cute5tupleIJNS3_1CILi64EEENS5_ILi96EEEEEENS_10bfloat16_tEfNS_4arch4Sm80ELi256ENS3_8TiledMMAINS3_8MMA_AtomIJNS3_30SM80_16x8x16_F32BF16BF16F32_TNEEEENS3_6LayoutINS4_IJNS5_ILi2EEENS5_ILi4EEENS5_ILi1EEEEEENS4_IJSJ_SH_NS5_ILi0EEEEEEEENS4_IJNS5_ILi32EEESO_NS5_ILi16EEEEEEEELb0EEEEEvNT_6ParamsE:
        /* <DEDUP_REMOVED lines=21> */
[----:B-1----:R-:W2:Y:S04]  /*0150*/  LDG.E R7, desc[UR6][R4.64] ;  /* 0x0000000604077981 */ /* 0x002ea8000c1e1900 */
[----:B-----5:R-:W2:Y:S02]  /*0160*/  LDG.E R34, desc[UR6][R4.64+0x4] ;  /* 0x0000040604227981 */ /* 0x020ea4000c1e1900 */
[----:B--2---:R-:W-:-:S07]  /*0170*/  IMAD.IADD R34, R34, 0x1, -R7 ;  /* 0x0000000122227824 */ /* 0x004fce00078e0a07 */
.L_x_60:
[----:B------:R-:W-:Y:S02]  /*0180*/  ISETP.NE.U32.AND P1, PT, RZ, UR4, PT ;  /* 0x00000004ff007c0c */ /* 0x000fe4000bf25070 */
[----:B-----5:R-:W-:Y:S02]  /*0190*/  ISETP.LE.AND P2, PT, R34, R31, PT ;  /* 0x0000001f2200720c */ /* 0x020fe40003f43270 */
[----:B------:R-:W-:-:S13]  /*01a0*/  ISETP.NE.AND.EX P1, PT, RZ, UR5, PT, P1 ;  /* 0x00000005ff007c0c */ /* 0x000fda000bf25310 */
[----:B------:R-:W-:Y:S05]  /*01b0*/  @P1 EXIT P2 ;  /* 0x000000000000194d */ /* 0x000fea0001000000 */
[----:B------:R-:W0:Y:S01]  /*01c0*/  S2R R29, SR_TID.X ;  /* 0x00000000001d7919 */ /* 0x000e220000002100 */
[----:B------:R-:W-:Y:S01]  /*01d0*/  @P0 IMAD R0, R11, 0x40, R28 ;  /* 0x000000400b000824 */ /* 0x000fe200078e021c */
[----:B------:R-:W2:Y:S01]  /*01e0*/  S2UR UR8, SR_CTAID.Y ;  /* 0x00000000000879c3 */ /* 0x000ea20000002600 */
[----:B------:R-:W-:Y:S01]  /*01f0*/  IMAD R9, R3, 0x1800, RZ ;  /* 0x0000180003097824 */ /* 0x000fe200078e02ff */
[----:B------:R-:W-:Y:S01]  /*0200*/  SHF.R.S32.HI R2, RZ, 0x1f, R11 ;  /* 0x0000001fff027819 */ /* 0x000fe2000001140b */
[----:B------:R-:W-:Y:S01]  /*0210*/  ULDC.64 UR4, c[0x0][0x230] ;  /* 0x00008c0000047ab9 */ /* 0x000fe20000000a00 */
[----:B-1----:R-:W-:Y:S02]  /*0220*/  @P0 SHF.R.S32.HI R5, RZ, 0x1f, R0 ;  /* 0x0000001fff050819 */ /* 0x002fe40000011400 */
[----:B------:R-:W-:Y:S02]  /*0230*/  SEL R2, R2, RZ, !P1 ;  /* 0x000000ff02027207 */ /* 0x000fe40004800000 */
[----:B------:R-:W1:Y:S01]  /*0240*/  LDC.64 R12, c[0x0][0x228] ;  /* 0x00008a00ff0c7b82 */ /* 0x000e620000000a00 */
[----:B------:R-:W-:-:S04]  /*0250*/  @P0 LEA.HI R5, R5, R0, RZ, 0x6 ;  /* 0x0000000005050211 */ /* 0x000fc800078f30ff */
[----:B------:R-:W-:-:S05]  /*0260*/  @P0 SHF.R.S32.HI R5, RZ, 0x6, R5 ;  /* 0x00000006ff050819 */ /* 0x000fca0000011405 */
[----:B------:R-:W-:Y:S01]  /*0270*/  @P0 IMAD R7, R5, 0x1800, RZ ;  /* 0x0000180005070824 */ /* 0x000fe200078e02ff */
[----:B------:R-:W-:-:S03]  /*0280*/  CS2R R4, SRZ ;  /* 0x0000000000047805 */ /* 0x000fc6000001ff00 */
[--C-:B------:R-:W-:Y:S01]  /*0290*/  @P0 IMAD.MOV.U32 R4, RZ, RZ, R7.reuse ;  /* 0x000000ffff040224 */ /* 0x100fe200078e0007 */
[----:B------:R-:W-:Y:S01]  /*02a0*/  @P0 SHF.R.S32.HI R5, RZ, 0x1f, R7 ;  /* 0x0000001fff050819 */ /* 0x000fe20000011407 */
[----:B--2---:R-:W-:Y:S01]  /*02b0*/  USHF.R.S32.HI UR9, URZ, 0x1f, UR8 ;  /* 0x0000001f3f097899 */ /* 0x004fe20008011408 */
[----:B------:R-:W-:Y:S01]  /*02c0*/  SHF.R.S32.HI R7, RZ, 0x1f, R9 ;  /* 0x0000001fff077819 */ /* 0x000fe20000011409 */
[----:B0-----:R-:W-:-:S04]  /*02d0*/  IMAD.SHL.U32 R30, R29, 0x4, RZ ;  /* 0x000000041d1e7824 */ /* 0x001fc800078e00ff */
[----:B-1----:R-:W-:Y:S01]  /*02e0*/  IMAD R6, R12, UR9, RZ ;  /* 0x000000090c067c24 */ /* 0x002fe2000f8e02ff */
[----:B------:R-:W-:Y:S01]  /*02f0*/  IADD3 R4, P2, P3, R4, R30, R9 ;  /* 0x0000001e04047210 */ /* 0x000fe20007b5e009 */
[----:B------:R-:W-:Y:S01]  /*0300*/  IMAD R9, R2, UR4, RZ ;  /* 0x0000000402097c24 */ /* 0x000fe2000f8e02ff */
[----:B------:R-:W-:-:S04]  /*0310*/  SHF.R.S32.HI R0, RZ, 0x1f, R30 ;  /* 0x0000001fff007819 */ /* 0x000fc8000001141e */
[----:B------:R-:W-:Y:S01]  /*0320*/  IADD3.X R5, R5, R0, R7, P2, P3 ;  /* 0x0000000005057210 */ /* 0x000fe200017e6407 */
[----:B------:R-:W-:Y:S01]  /*0330*/  IMAD R7, R13, UR8, R6 ;  /* 0x000000080d077c24 */ /* 0x000fe2000f8e0206 */
[----:B------:R-:W-:Y:S01]  /*0340*/  SEL R0, R11, RZ, !P1 ;  /* 0x000000ff0b007207 */ /* 0x000fe20004800000 */
[----:B------:R-:W-:-:S04]  /*0350*/  IMAD.WIDE.U32 R4, R12, UR8, R4 ;  /* 0x000000080c047c25 */ /* 0x000fc8000f8e0004 */
        /* <DEDUP_REMOVED lines=12> */
[----:B------:R0:W5:Y:S01]  /*0420*/  LDG.E.128 R24, desc[UR6][R36.64+0x5000] ;  /* 0x0050000624187981 */ /* 0x000162000c1e1d00 */
[----:B------:R-:W1:Y:S01]  /*0430*/  S2UR UR5, SR_CgaCtaId ;  /* 0x00000000000579c3 */ /* 0x000e620000008800 */
[----:B------:R-:W-:Y:S01]  /*0440*/  UMOV UR4, 0x400 ;  /* 0x0000040000047882 */ /* 0x000fe20000000000 */
[----:B------:R-:W-:-:S02]  /*0450*/  SHF.R.S32.HI R32, RZ, 0x1f, R29 ;  /* 0x0000001fff207819 */ /* 0x000fc4000001141d */
[----:B------:R-:W-:Y:S02]  /*0460*/  VIADDMNMX R31, R34, -R31, 0x40, PT ;  /* 0x00000040221f7446 */ /* 0x000fe4000380091f */
[CC--:B------:R-:W-:Y:S02]  /*0470*/  LEA.HI R38, R32.reuse, R29.reuse, RZ, 0x2 ;  /* 0x0000001d20267211 */ /* 0x0c0fe400078f10ff */
[CC--:B------:R-:W-:Y:S02]  /*0480*/  LEA.HI R39, R32.reuse, R29.reuse, RZ, 0x7 ;  /* 0x0000001d20277211 */ /* 0x0c0fe400078f38ff */
[--C-:B------:R-:W-:Y:S02]  /*0490*/  SHF.R.S32.HI R34, RZ, 0x2, R38.reuse ;  /* 0x00000002ff227819 */ /* 0x100fe40000011426 */
[----:B------:R-:W-:Y:S01]  /*04a0*/  SHF.R.S32.HI R33, RZ, 0x1f, R38 ;  /* 0x0000001fff217819 */ /* 0x000fe20000011426 */
[----:B------:R-:W-:Y:S01]  /*04b0*/  IMAD.SHL.U32 R39, R39, 0x8, RZ ;  /* 0x0000000827277824 */ /* 0x000fe200078e00ff */
[----:B0-----:R-:W-:-:S02]  /*04c0*/  LEA.HI R37, R32, R29, RZ, 0x5 ;  /* 0x0000001d20257211 */ /* 0x001fc400078f28ff */
[CC--:B------:R-:W-:Y:S02]  /*04d0*/  LEA.HI R36, R33.reuse, R34.reuse, RZ, 0x3 ;  /* 0x0000002221247211 */ /* 0x0c0fe400078f18ff */
[----:B------:R-:W-:Y:S02]  /*04e0*/  LOP3.LUT R38, R38, 0xfffffffc, RZ, 0xc0, !PT ;  /* 0xfffffffc26267812 */ /* 0x000fe400078ec0ff */
[----:B------:R-:W-:Y:S02]  /*04f0*/  ISETP.GE.AND P1, PT, R34, R31, PT ;  /* 0x0000001f2200720c */ /* 0x000fe40003f26270 */
[----:B------:R-:W-:Y:S01]  /*0500*/  LEA.HI R33, R33, R34, RZ, 0x2 ;  /* 0x0000002221217211 */ /* 0x000fe200078f10ff */
[----:B-1----:R-:W-:-:S03]  /*0510*/  ULEA UR4, UR5, UR4, 0x18 ;  /* 0x0000000405047291 */ /* 0x002fc6000f8ec03f */
[----:B------:R-:W-:Y:S01]  /*0520*/  LOP3.LUT R33, R33, 0xffffffc, RZ, 0xc0, !PT ;  /* 0x0ffffffc21217812 */ /* 0x000fe200078ec0ff */
[----:B------:R-:W-:Y:S02]  /*0530*/  ULDC UR5, c[0x0][0x268] ;  /* 0x00009a0000057ab9 */ /* 0x000fe40000000800 */
[----:B------:R-:W-:-:S05]  /*0540*/  LEA R35, R29, UR4, 0x4 ;  /* 0x000000041d237c11 */ /* 0x000fca000f8e20ff */
[----:B--2---:R0:W-:Y:S04]  /*0550*/  STS.128 [R35], R4 ;  /* 0x0000000423007388 */ /* 0x0041e80000000c00 */
[----:B---3--:R1:W-:Y:S04]  /*0560*/  STS.128 [R35+0x1000], R8 ;  /* 0x0010000823007388 */ /* 0x0083e80000000c00 */
[----:B----4-:R-:W-:Y:S04]  /*0570*/  STS.128 [R35+0x2000], R12 ;  /* 0x0020000c23007388 */ /* 0x010fe80000000c00 */
[----:B-----5:R-:W-:Y:S04]  /*0580*/  STS.128 [R35+0x3000], R16 ;  /* 0x0030001023007388 */ /* 0x020fe80000000c00 */
[----:B------:R-:W-:Y:S01]  /*0590*/  STS.128 [R35+0x4000], R20 ;  /* 0x0040001423007388 */ /* 0x000fe20000000c00 */
[----:B0-----:R-:W-:-:S02]  /*05a0*/  LOP3.LUT R5, R36, 0xfffffff8, RZ, 0xc0, !PT ;  /* 0xfffffff824057812 */ /* 0x001fc400078ec0ff */
[----:B------:R-:W-:Y:S01]  /*05b0*/  SHF.R.S32.HI R4, RZ, 0x5, R37 ;  /* 0x00000005ff047819 */ /* 0x000fe20000011425 */
[----:B------:R-:W-:Y:S01]  /*05c0*/  STS.128 [R35+0x5000], R24 ;  /* 0x0050001823007388 */ /* 0x000fe20000000c00 */
[----:B-1----:R-:W-:Y:S01]  /*05d0*/  LOP3.LUT R10, R39, 0x7ffffc00, RZ, 0xc0, !PT ;  /* 0x7ffffc00270a7812 */ /* 0x002fe200078ec0ff */
[----:B------:R-:W-:Y:S01]  /*05e0*/  IMAD.IADD R6, R34, 0x1, -R5 ;  /* 0x0000000122067824 */ /* 0x000fe200078e0a05 */
[----:B------:R-:W-:Y:S01]  /*05f0*/  LEA.HI R37, R37, R4, RZ, 0x1 ;  /* 0x0000000425257211 */ /* 0x000fe200078f08ff */
[----:B------:R-:W-:Y:S01]  /*0600*/  BAR.SYNC.DEFER_BLOCKING 0x0 ;  /* 0x0000000000007b1d */ /* 0x000fe20000010000 */
[----:B------:R-:W-:Y:S02]  /*0610*/  IMAD.IADD R5, R29, 0x1, -R38 ;  /* 0x000000011d057824 */ /* 0x000fe400078e0a26 */
[----:B------:R-:W-:Y:S02]  /*0620*/  SHF.R.S32.HI R7, RZ, 0x1f, R6 ;  /* 0x0000001fff077819 */ /* 0x000fe40000011406 */
[----:B------:R-:W-:Y:S01]  /*0630*/  LOP3.LUT R37, R37, 0xfffffe, RZ, 0xc0, !PT ;  /* 0x00fffffe25257812 */ /* 0x000fe200078ec0ff */
[----:B------:R-:W-:Y:S01]  /*0640*/  IMAD R10, R5, 0x2, R10 ;  /* 0x00000002050a7824 */ /* 0x000fe200078e020a */
[----:B------:R-:W-:-:S02]  /*0650*/  LEA.HI R8, R7, R6, RZ, 0x2 ;  /* 0x0000000607087211 */ /* 0x000fc400078f10ff */
[-C--:B------:R-:W-:Y:S01]  /*0660*/  LEA.HI R7, R32, R29.reuse, RZ, 0x6 ;  /* 0x0000001d20077211 */ /* 0x080fe200078f30ff */
[----:B------:R-:W-:Y:S01]  /*0670*/  IMAD.IADD R37, R4, 0x1, -R37 ;  /* 0x0000000104257824 */ /* 0x000fe200078e0a25 */
[C---:B------:R-:W-:Y:S01]  /*0680*/  LOP3.LUT R9, R8.reuse, 0x7fffffc, RZ, 0xc0, !PT ;  /* 0x07fffffc08097812 */ /* 0x040fe200078ec0ff */
[----:B------:R-:W-:Y:S01]  /*0690*/  IMAD.SHL.U32 R8, R8, 0x10, RZ ;  /* 0x0000001008087824 */ /* 0x000fe200078e00ff */
[----:B------:R-:W-:Y:S01]  /*06a0*/  SHF.R.U32.HI R39, RZ, 0x3, R7 ;  /* 0x00000003ff277819 */ /* 0x000fe20000011607 */
[----:B------:R-:W-:Y:S01]  /*06b0*/  IMAD R37, R37, 0x100, R10 ;  /* 0x0000010025257824 */ /* 0x000fe200078e020a */
[----:B------:R-:W-:Y:S01]  /*06c0*/  LEA.HI R29, R32, R29, RZ, 0x4 ;  /* 0x0000001d201d7211 */ /* 0x000fe200078f20ff */
[----:B------:R-:W-:Y:S01]  /*06d0*/  IMAD.IADD R40, R6, 0x1, -R9 ;  /* 0x0000000106287824 */ /* 0x000fe200078e0a09 */
[----:B------:R-:W-:-:S03]  /*06e0*/  LOP3.LUT R38, R8, 0x40, RZ, 0xc0, !PT ;  /* 0x0000004008267812 */ /* 0x000fc600078ec0ff */
[----:B------:R-:W-:Y:S01]  /*06f0*/  IMAD R41, R40, 0x10, R37 ;  /* 0x0000001028297824 */ /* 0x000fe200078e0225 */
[----:B------:R-:W-:Y:S01]  /*0700*/  LOP3.LUT R39, R38, 0x8, R39, 0xf8, !PT ;  /* 0x0000000826277812 */ /* 0x000fe200078ef827 */
[----:B------:R-:W-:Y:S01]  /*0710*/  IMAD.SHL.U32 R29, R29, 0x4, RZ ;  /* 0x000000041d1d7824 */ /* 0x000fe200078e00ff */
[----:B------:R-:W-:Y:S01]  /*0720*/  SHF.R.U32.HI R38, RZ, 0x3, R38 ;  /* 0x00000003ff267819 */ /* 0x000fe20000011626 */
[----:B------:R-:W0:Y:S03]  /*0730*/  LDS R27, [R30+UR4+0x800] ;  /* 0x000800041e1b7984 */ /* 0x000e260008000800 */
[----:B------:R-:W-:Y:S01]  /*0740*/  LOP3.LUT R38, R39, R38, RZ, 0x3c, !PT ;  /* 0x0000002627267212 */ /* 0x000fe200078e3cff */
[----:B------:R-:W1:Y:S04]  /*0750*/  LDS R26, [R30+UR4+0xc00] ;  /* 0x000c00041e1a7984 */ /* 0x000e680008000800 */
[----:B------:R-:W-:Y:S04]  /*0760*/  LDS R25, [R30+UR4+0x1000] ;  /* 0x001000041e197984 */ /* 0x000fe80008000800 */
[----:B------:R-:W2:Y:S04]  /*0770*/  LDS R24, [R30+UR4+0x1400] ;  /* 0x001400041e187984 */ /* 0x000ea80008000800 */
[----:B------:R-:W3:Y:S04]  /*0780*/  LDS R15, [R30+UR4+0x3000] ;  /* 0x003000041e0f7984 */ /* 0x000ee80008000800 */
[----:B------:R-:W4:Y:S04]  /*0790*/  LDS R20, [R30+UR4+0x3400] ;  /* 0x003400041e147984 */ /* 0x000f280008000800 */
[----:B------:R-:W5:Y:S04]  /*07a0*/  LDS R17, [R30+UR4+0x1800] ;  /* 0x001800041e117984 */ /* 0x000f680008000800 */
[----:B------:R-:W-:Y:S04]  /*07b0*/  LDS R23, [R30+UR4+0x1c00] ;  /* 0x001c00041e177984 */ /* 0x000fe80008000800 */
[----:B------:R-:W5:Y:S04]  /*07c0*/  LDS R36, [R30+UR4] ;  /* 0x000000041e247984 */ /* 0x000f680008000800 */
[----:B------:R-:W5:Y:S04]  /*07d0*/  LDS R35, [R30+UR4+0x400] ;  /* 0x000400041e237984 */ /* 0x000f680008000800 */
[----:B------:R-:W-:Y:S01]  /*07e0*/  LDS R13, [R30+UR4+0x2000] ;  /* 0x002000041e0d7984 */ /* 0x000fe20008000800 */
[----:B0-----:R-:W-:-:S03]  /*07f0*/  FMUL.FTZ R27, R27, UR5 ;  /* 0x000000051b1b7c20 */ /* 0x001fc60008410000 */
[----:B------:R-:W0:Y:S01]  /*0800*/  LDS R22, [R30+UR4+0x2400] ;  /* 0x002400041e167984 */ /* 0x000e220008000800 */
[----:B-1----:R-:W-:-:S03]  /*0810*/  FMUL.FTZ R26, R26, UR5 ;  /* 0x000000051a1a7c20 */ /* 0x002fc60008410000 */
[----:B------:R-:W1:Y:S02]  /*0820*/  LDS R16, [R30+UR4+0x2800] ;  /* 0x002800041e107984 */ /* 0x000e640008000800 */
[----:B------:R-:W-:Y:S02]  /*0830*/  F2FP.BF16.F32.PACK_AB R26, R26, R27 ;  /* 0x0000001b1a1a723e */ /* 0x000fe400000010ff */
[----:B------:R-:W1:Y:S01]  /*0840*/  LDS R21, [R30+UR4+0x2c00] ;  /* 0x002c00041e157984 */ /* 0x000e620008000800 */
[----:B--2---:R-:W-:Y:S01]  /*0850*/  FMUL.FTZ R37, R24, UR5 ;  /* 0x0000000518257c20 */ /* 0x004fe20008410000 */
[----:B------:R-:W-:Y:S02]  /*0860*/  IMAD.IADD R24, R38, 0x1, R41 ;  /* 0x0000000126187824 */ /* 0x000fe400078e0229 */
[----:B------:R-:W2:Y:S01]  /*0870*/  LDS R14, [R30+UR4+0x3800] ;  /* 0x003800041e0e7984 */ /* 0x000ea20008000800 */
[----:B---3--:R-:W-:-:S03]  /*0880*/  FMUL.FTZ R15, R15, UR5 ;  /* 0x000000050f0f7c20 */ /* 0x008fc60008410000 */
[----:B------:R-:W3:Y:S01]  /*0890*/  LDS R19, [R30+UR4+0x3c00] ;  /* 0x003c00041e137984 */ /* 0x000ee20008000800 */
[----:B----4-:R-:W-:-:S03]  /*08a0*/  FMUL.FTZ R20, R20, UR5 ;  /* 0x0000000514147c20 */ /* 0x010fc60008410000 */
[----:B------:R-:W4:Y:S01]  /*08b0*/  LDS R9, [R30+UR4+0x4000] ;  /* 0x004000041e097984 */ /* 0x000f220008000800 */
[----:B-----5:R-:W-:Y:S01]  /*08c0*/  FMUL.FTZ R17, R17, UR5 ;  /* 0x0000000511117c20 */ /* 0x020fe20008410000 */
[----:B------:R-:W-:Y:S02]  /*08d0*/  F2FP.BF16.F32.PACK_AB R20, R20, R15 ;  /* 0x0000000f1414723e */ /* 0x000fe400000010ff */
[----:B------:R-:W5:Y:S04]  /*08e0*/  LDS R12, [R30+UR4+0x4400] ;  /* 0x004400041e0c7984 */ /* 0x000f680008000800 */
[----:B------:R-:W5:Y:S01]  /*08f0*/  LDS R6, [R30+UR4+0x4800] ;  /* 0x004800041e067984 */ /* 0x000f620008000800 */
[----:B------:R-:W-:-:S03]  /*0900*/  FMUL.FTZ R36, R36, UR5 ;  /* 0x0000000524247c20 */ /* 0x000fc60008410000 */
[----:B------:R-:W5:Y:S01]  /*0910*/  LDS R11, [R30+UR4+0x4c00] ;  /* 0x004c00041e0b7984 */ /* 0x000f620008000800 */
[----:B------:R-:W-:-:S03]  /*0920*/  FMUL.FTZ R35, R35, UR5 ;  /* 0x0000000523237c20 */ /* 0x000fc60008410000 */
[----:B------:R-:W5:Y:S04]  /*0930*/  LDS R8, [R30+UR4+0x5000] ;  /* 0x005000041e087984 */ /* 0x000f680008000800 */
[----:B------:R-:W5:Y:S01]  /*0940*/  LDS R10, [R30+UR4+0x5400] ;  /* 0x005400041e0a7984 */ /* 0x000f620008000800 */
[----:B0-----:R-:W-:-:S03]  /*0950*/  FMUL.FTZ R22, R22, UR5 ;  /* 0x0000000516167c20 */ /* 0x001fc60008410000 */
[----:B------:R-:W0:Y:S01]  /*0960*/  LDS R7, [R30+UR4+0x5800] ;  /* 0x005800041e077984 */ /* 0x000e220008000800 */
[----:B-1----:R-:W-:-:S03]  /*0970*/  FMUL.FTZ R16, R16, UR5 ;  /* 0x0000000510107c20 */ /* 0x002fc60008410000 */
[----:B------:R1:W0:Y:S01]  /*0980*/  LDS R18, [R30+UR4+0x5c00] ;  /* 0x005c00041e127984 */ /* 0x0002220008000800 */
[----:B------:R-:W-:Y:S01]  /*0990*/  FMUL.FTZ R21, R21, UR5 ;  /* 0x0000000515157c20 */ /* 0x000fe20008410000 */
[----:B--2---:R-:W-:-:S04]  /*09a0*/  FMUL.FTZ R14, R14, UR5 ;  /* 0x000000050e0e7c20 */ /* 0x004fc80008410000 */
[----:B------:R-:W-:Y:S01]  /*09b0*/  F2FP.BF16.F32.PACK_AB R16, R21, R16 ;  /* 0x000000101510723e */ /* 0x000fe200000010ff */
[----:B-1----:R-:W-:Y:S01]  /*09c0*/  FMUL.FTZ R30, R25, UR5 ;  /* 0x00000005191e7c20 */ /* 0x002fe20008410000 */
[----:B---3--:R-:W-:Y:S01]  /*09d0*/  FMUL.FTZ R19, R19, UR5 ;  /* 0x0000000513137c20 */ /* 0x008fe20008410000 */
[----:B------:R-:W-:Y:S01]  /*09e0*/  F2FP.BF16.F32.PACK_AB R25, R35, R36 ;  /* 0x000000242319723e */ /* 0x000fe200000010ff */
[----:B----4-:R-:W-:Y:S02]  /*09f0*/  FMUL.FTZ R9, R9, UR5 ;  /* 0x0000000509097c20 */ /* 0x010fe40008410000 */
[----:B------:R-:W-:Y:S01]  /*0a00*/  F2FP.BF16.F32.PACK_AB R27, R37, R30 ;  /* 0x0000001e251b723e */ /* 0x000fe200000010ff */
[----:B------:R-:W-:Y:S01]  /*0a10*/  FMUL.FTZ R30, R23, UR5 ;  /* 0x00000005171e7c20 */ /* 0x000fe20008410000 */
[----:B------:R-:W-:Y:S01]  /*0a20*/  FMUL.FTZ R23, R13, UR5 ;  /* 0x000000050d177c20 */ /* 0x000fe20008410000 */
[----:B-----5:R-:W-:Y:S01]  /*0a30*/  FMUL.FTZ R12, R12, UR5 ;  /* 0x000000050c0c7c20 */ /* 0x020fe20008410000 */
[----:B------:R-:W-:-:S02]  /*0a40*/  F2FP.BF16.F32.PACK_AB R14, R19, R14 ;  /* 0x0000000e130e723e */ /* 0x000fc400000010ff */
[----:B------:R-:W-:Y:S01]  /*0a50*/  F2FP.BF16.F32.PACK_AB R13, R30, R17 ;  /* 0x000000111e0d723e */ /* 0x000fe200000010ff */
[----:B------:R-:W-:Y:S01]  /*0a60*/  FMUL.FTZ R6, R6, UR5 ;  /* 0x0000000506067c20 */ /* 0x000fe20008410000 */
[----:B------:R-:W-:Y:S02]  /*0a70*/  F2FP.BF16.F32.PACK_AB R22, R22, R23 ;  /* 0x000000171616723e */ /* 0x000fe400000010ff */
[----:B------:R-:W-:Y:S01]  /*0a80*/  LEA R17, R24, UR4, 0x1 ;  /* 0x0000000418117c11 */ /* 0x000fe2000f8e08ff */
[----:B------:R-:W-:Y:S01]  /*0a90*/  FMUL.FTZ R11, R11, UR5 ;  /* 0x000000050b0b7c20 */ /* 0x000fe20008410000 */
[----:B------:R-:W-:Y:S01]  /*0aa0*/  F2FP.BF16.F32.PACK_AB R9, R12, R9 ;  /* 0x000000090c09723e */ /* 0x000fe200000010ff */
[----:B------:R-:W-:-:S03]  /*0ab0*/  FMUL.FTZ R8, R8, UR5 ;  /* 0x0000000508087c20 */ /* 0x000fc60008410000 */
[----:B------:R-:W-:Y:S01]  /*0ac0*/  F2FP.BF16.F32.PACK_AB R6, R11, R6 ;  /* 0x000000060b06723e */ /* 0x000fe200000010ff */
[----:B------:R1:W-:Y:S01]  /*0ad0*/  STS [R17+0x6000], R25 ;  /* 0x0060001911007388 */ /* 0x0003e20000000800 */
[----:B------:R-:W-:-:S03]  /*0ae0*/  FMUL.FTZ R15, R10, UR5 ;  /* 0x000000050a0f7c20 */ /* 0x000fc60008410000 */
[----:B------:R1:W-:Y:S01]  /*0af0*/  STS [R17+0x6100], R26 ;  /* 0x0061001a11007388 */ /* 0x0003e20000000800 */
[----:B0-----:R-:W-:Y:S01]  /*0b00*/  FMUL.FTZ R7, R7, UR5 ;  /* 0x0000000507077c20 */ /* 0x001fe20008410000 */
[----:B------:R-:W-:Y:S02]  /*0b10*/  F2FP.BF16.F32.PACK_AB R8, R15, R8 ;  /* 0x000000080f08723e */ /* 0x000fe400000010ff */
[----:B------:R1:W-:Y:S01]  /*0b20*/  STS [R17+0x6400], R27 ;  /* 0x0064001b11007388 */ /* 0x0003e20000000800 */
[----:B------:R-:W-:-:S03]  /*0b30*/  FMUL.FTZ R18, R18, UR5 ;  /* 0x0000000512127c20 */ /* 0x000fc60008410000 */
[----:B------:R1:W-:Y:S02]  /*0b40*/  STS [R17+0x6500], R13 ;  /* 0x0065000d11007388 */ /* 0x0003e40000000800 */
[----:B------:R-:W-:Y:S02]  /*0b50*/  F2FP.BF16.F32.PACK_AB R7, R18, R7 ;  /* 0x000000071207723e */ /* 0x000fe400000010ff */
        /* <DEDUP_REMOVED lines=9> */
[----:B------:R-:W-:Y:S05]  /*0bf0*/  @P1 EXIT ;  /* 0x000000000000194d */ /* 0x000fea0003800000 */
[----:B-1----:R-:W0:Y:S01]  /*0c00*/  LDC.64 R6, c[0x0][0x258] ;  /* 0x00009600ff067b82 */ /* 0x002e220000000a00 */
[----:B------:R-:W-:Y:S01]  /*0c10*/  LEA.HI R8, R5, R5, RZ, 0x1 ;  /* 0x0000000505087211 */ /* 0x000fe200078f08ff */
[----:B------:R-:W-:Y:S01]  /*0c20*/  IMAD.IADD R33, R34, 0x1, -R33 ;  /* 0x0000000122217824 */ /* 0x000fe200078e0a21 */
[----:B------:R-:W-:Y:S01]  /*0c30*/  LOP3.LUT R29, R29, 0x40, RZ, 0xc0, !PT ;  /* 0x000000401d1d7812 */ /* 0x000fe200078ec0ff */
[----:B------:R-:W-:Y:S01]  /*0c40*/  IMAD.SHL.U32 R12, R5, 0x8, RZ ;  /* 0x00000008050c7824 */ /* 0x000fe200078e00ff */
[----:B------:R-:W-:Y:S01]  /*0c50*/  ULDC UR5, c[0x0][0x244] ;  /* 0x0000910000057ab9 */ /* 0x000fe20000000800 */
[----:B------:R-:W-:Y:S01]  /*0c60*/  IMAD.SHL.U32 R8, R8, 0x200, RZ ;  /* 0x0000020008087824 */ /* 0x000fe200078e00ff */
[----:B------:R-:W-:Y:S01]  /*0c70*/  CS2R R14, SRZ ;  /* 0x00000000000e7805 */ /* 0x000fe2000001ff00 */
[----:B------:R-:W-:Y:S01]  /*0c80*/  IMAD R33, R4, 0x8, R33 ;  /* 0x0000000804217824 */ /* 0x000fe200078e0221 */
[----:B------:R-:W-:Y:S01]  /*0c90*/  SHF.R.U32.HI R4, RZ, 0x3, R29 ;  /* 0x00000003ff047819 */ /* 0x000fe2000001161d */
[----:B------:R-:W-:Y:S01]  /*0ca0*/  @P0 IMAD.MOV.U32 R14, RZ, RZ, R28 ;  /* 0x000000ffff0e0224 */ /* 0x000fe200078e001c */
[----:B------:R-:W-:Y:S01]  /*0cb0*/  LOP3.LUT R29, R29, 0x8, R12, 0xf8, !PT ;  /* 0x000000081d1d7812 */ /* 0x000fe200078ef80c */
[----:B------:R-:W-:Y:S01]  /*0cc0*/  ULDC.64 UR10, c[0x0][0x260] ;  /* 0x00009800000a7ab9 */ /* 0x000fe20000000a00 */
[----:B------:R-:W-:-:S02]  /*0cd0*/  LOP3.LUT R8, R8, 0xfffffc00, RZ, 0xc0, !PT ;  /* 0xfffffc0008087812 */ /* 0x000fc400078ec0ff */
[----:B------:R-:W-:Y:S02]  /*0ce0*/  LOP3.LUT R29, R29, R4, RZ, 0x3c, !PT ;  /* 0x000000041d1d7212 */ /* 0x000fe400078e3cff */
[----:B------:R-:W-:Y:S01]  /*0cf0*/  ISETP.GE.AND P1, PT, R12, UR5, PT ;  /* 0x000000050c007c0c */ /* 0x000fe2000bf26270 */
[----:B------:R-:W-:Y:S01]  /*0d00*/  IMAD.U32 R8, R33, 0x10, R8 ;  /* 0x0000001021087824 */ /* 0x000fe200078e0008 */
[----:B------:R-:W-:Y:S02]  /*0d10*/  SHF.R.S32.HI R13, RZ, 0x1f, R12 ;  /* 0x0000001fff0d7819 */ /* 0x000fe4000001140c */
[----:B------:R-:W-:Y:S01]  /*0d20*/  @P0 SHF.R.S32.HI R15, RZ, 0x1f, R28 ;  /* 0x0000001fff0f0819 */ /* 0x000fe2000001141c */
[----:B------:R-:W-:Y:S01]  /*0d30*/  IMAD.IADD R8, R8, 0x1, R29 ;  /* 0x0000000108087824 */ /* 0x000fe200078e021d */
[----:B------:R-:W-:Y:S01]  /*0d40*/  IADD3 R14, P0, R34, R14, RZ ;  /* 0x0000000e220e7210 */ /* 0x000fe20007f1e0ff */
[C---:B0-----:R-:W-:Y:S02]  /*0d50*/  IMAD R4, R6.reuse, UR9, RZ ;  /* 0x0000000906047c24 */ /* 0x041fe4000f8e02ff */
[----:B------:R-:W-:Y:S01]  /*0d60*/  IMAD.WIDE.U32 R16, R6, UR8, R12 ;  /* 0x0000000806107c25 */ /* 0x000fe2000f8e000c */
[----:B------:R-:W-:-:S02]  /*0d70*/  LEA R18, R8, UR4, 0x1 ;  /* 0x0000000408127c11 */ /* 0x000fc4000f8e08ff */
[----:B------:R-:W-:Y:S01]  /*0d80*/  LEA.HI.X.SX32 R15, R34, R15, 0x1, P0 ;  /* 0x0000000f220f7211 */ /* 0x000fe200000f0eff */
[----:B------:R-:W-:Y:S02]  /*0d90*/  IMAD R13, R7, UR8, R4 ;  /* 0x00000008070d7c24 */ /* 0x000fe4000f8e0204 */
[----:B------:R-:W-:Y:S02]  /*0da0*/  LDS.128 R4, [R18+0x7000] ;  /* 0x0070000012047984 */ /* 0x000fe40000000c00 */
[----:B------:R-:W-:Y:S02]  /*0db0*/  IMAD.IADD R17, R17, 0x1, R13 ;  /* 0x0000000111117824 */ /* 0x000fe400078e020d */
[----:B------:R-:W0:Y:S01]  /*0dc0*/  @!P1 LDS.128 R8, [R18+0x6000] ;  /* 0x0060000012089984 */ /* 0x000e220000000c00 */
[----:B------:R-:W-:Y:S02]  /*0dd0*/  IMAD R13, R2, UR10, RZ ;  /* 0x0000000a020d7c24 */ /* 0x000fe4000f8e02ff */
[----:B------:R-:W-:-:S04]  /*0de0*/  IMAD.WIDE R2, R3, 0x40, R14 ;  /* 0x0000004003027825 */ /* 0x000fc800078e020e */
[C---:B------:R-:W-:Y:S02]  /*0df0*/  IMAD R13, R0.reuse, UR11, R13 ;  /* 0x0000000b000d7c24 */ /* 0x040fe4000f8e020d */
[----:B------:R-:W-:Y:S01]  /*0e00*/  IMAD.WIDE.U32 R16, R0, UR10, R16 ;  /* 0x0000000a00107c25 */ /* 0x000fe2000f8e0010 */
[----:B------:R-:W-:-:S03]  /*0e10*/  ULDC.64 UR10, c[0x0][0x250] ;  /* 0x00009400000a7ab9 */ /* 0x000fc60000000a00 */
[----:B------:R-:W-:Y:S02]  /*0e20*/  IMAD R3, R3, UR10, RZ ;  /* 0x0000000a03037c24 */ /* 0x000fe4000f8e02ff */
[----:B------:R-:W-:Y:S02]  /*0e30*/  IMAD.IADD R17, R17, 0x1, R13 ;  /* 0x0000000111117824 */ /* 0x000fe400078e020d */
[C---:B------:R-:W-:Y:S02]  /*0e40*/  IMAD R13, R2.reuse, UR11, R3 ;  /* 0x0000000b020d7c24 */ /* 0x040fe4000f8e0203 */
[----:B------:R-:W-:Y:S01]  /*0e50*/  IMAD.WIDE.U32 R2, R2, UR10, R16 ;  /* 0x0000000a02027c25 */ /* 0x000fe2000f8e0010 */
[----:B------:R-:W-:-:S03]  /*0e60*/  ULDC.64 UR10, c[0x0][0x238] ;  /* 0x00008e00000a7ab9 */ /* 0x000fc60000000a00 */
[----:B------:R-:W-:Y:S01]  /*0e70*/  VIADD R0, R12, 0x20 ;  /* 0x000000200c007836 */ /* 0x000fe20000000000 */
[----:B------:R-:W-:Y:S01]  /*0e80*/  LEA R14, P2, R2, UR10, 0x1 ;  /* 0x0000000a020e7c11 */ /* 0x000fe2000f8408ff */
[----:B------:R-:W-:Y:S02]  /*0e90*/  IMAD.IADD R3, R3, 0x1, R13 ;  /* 0x0000000103037824 */ /* 0x000fe400078e020d */
[----:B------:R-:W-:Y:S01]  /*0ea0*/  VIADD R12, R12, 0x40 ;  /* 0x000000400c0c7836 */ /* 0x000fe20000000000 */
[----:B------:R-:W-:Y:S02]  /*0eb0*/  ISETP.GE.AND P0, PT, R0, UR5, PT ;  /* 0x0000000500007c0c */ /* 0x000fe4000bf06270 */
[----:B------:R-:W-:Y:S02]  /*0ec0*/  LEA.HI.X R15, R2, UR11, R3, 0x1, P2 ;  /* 0x0000000b020f7c11 */ /* 0x000fe400090f0c03 */
[----:B------:R-:W-:-:S03]  /*0ed0*/  ISETP.GE.AND P2, PT, R12, UR5, PT ;  /* 0x000000050c007c0c */ /* 0x000fc6000bf46270 */
[----:B0-----:R0:W-:Y:S06]  /*0ee0*/  @!P1 STG.E.128 desc[UR6][R14.64], R8 ;  /* 0x000000080e009986 */ /* 0x0011ec000c101d06 */
[----:B------:R0:W-:Y:S04]  /*0ef0*/  @!P0 STG.E.128 desc[UR6][R14.64+0x40], R4 ;  /* 0x000040040e008986 */ /* 0x0001e8000c101d06 */
[----:B------:R-:W-:Y:S05]  /*0f00*/  @P2 EXIT ;  /* 0x000000000000294d */ /* 0x000fea0003800000 */
[----:B0-----:R-:W0:Y:S04]  /*0f10*/  LDS.128 R4, [R18+0x8000] ;  /* 0x0080000012047984 */ /* 0x001e280000000c00 */
[----:B0-----:R-:W-:Y:S01]  /*0f20*/  STG.E.128 desc[UR6][R14.64+0x80], R4 ;  /* 0x000080040e007986 */ /* 0x001fe2000c101d06 */
[----:B------:R-:W-:Y:S05]  /*0f30*/  EXIT ;  /* 0x000000000000794d */ /* 0x000fea0003800000 */
.L_x_61:
        /* <DEDUP_REMOVED lines=12> */
.L_x_124:


//--------------------- .text._ZN7cutlass13device_kernelIN5flash19enable_sm80_to_sm89INS1_16FlashAttnBwdSm80INS1_25CollectiveMainloopBwdSm80ILi2ELi2EN4cute5tupleIJNS5_1CILi64EEENS7_ILi128EEENS7_ILi96EEEEEENS_10bfloat16_tEfNS_4arch4Sm80ELb1ELb0ELb1ELb1ELb1ELb0ELb0ELb0ELi2ELi2ELi4ELi2ELb0EEENS1_24CollectiveEpilogueBwdGQAISB_fSE_Li256ELb1ELb1EEENS1_25SingleTileBwdLPTSchedulerILb1ELi128ELb1EEEEEEEEEvNT_6ParamsE --------------------------
	.section	.text._ZN7cutlass13device_kernelIN5flash19enable_sm80_to_sm89INS1_16FlashAttnBwdSm80INS1_25CollectiveMainloopBwdSm80ILi2ELi2EN4cute5tupleIJNS5_1CILi64EEENS7_ILi128EEENS7_ILi96EEEEEENS_10bfloat16_tEfNS_4arch4Sm80ELb1ELb0ELb1ELb1ELb1ELb0ELb0ELb0ELi2ELi2ELi4ELi2ELb0EEENS1_24CollectiveEpilogueBwdGQAISB_fSE_Li256ELb1ELb1EEENS1_25SingleTileBwdLPTSchedulerILb1ELi128ELb1EEEEEEEEEvNT_6ParamsE,"ax",@progbits
	.align	128
.text._ZN7cutlass13device_kernelIN5flash19enable_sm80_to_sm89INS1_16FlashAttnBwdSm80INS1_25CollectiveMainloopBwdSm80ILi2ELi2EN4cute5tupleIJNS5_1CILi64EEENS7_ILi128EEENS7_ILi96EEEEEENS_10bfloat16_tEfNS_4arch4Sm80ELb1ELb0ELb1ELb1ELb1ELb0ELb0ELb0ELi2ELi2ELi4ELi2ELb0EEENS1_24CollectiveEpilogueBwdGQAISB_fSE_Li256ELb1ELb1EEENS1_25SingleTileBwdLPTSchedulerILb1ELi128ELb1EEEEEEEEEvNT_6ParamsE:
        .type           _ZN7cutlass13device_kernelIN5flash19enable_sm80_to_sm89INS1_16FlashAttnBwdSm80INS1_25CollectiveMainloopBwdSm80ILi2ELi2EN4cute5tupleIJNS5_1CILi64EEENS7_ILi128EEENS7_ILi96EEEEEENS_10bfloat16_tEfNS_4arch4Sm80ELb1ELb0ELb1ELb1ELb1ELb0ELb0ELb0ELi2ELi2ELi4ELi2ELb0EEENS1_24CollectiveEpilogueBwdGQAISB_fSE_Li256ELb1ELb1EEENS1_25SingleTileBwdLPTSchedulerILb1ELi128ELb1EEEEEEEEEvNT_6ParamsE,@function
        .size           _ZN7cutlass13device_kernelIN5flash19enable_sm80_to_sm89INS1_16FlashAttnBwdSm80INS1_25CollectiveMainloopBwdSm80ILi2ELi2EN4cute5tupleIJNS5_1CILi64EEENS7_ILi128EEENS7_ILi96EEEEEENS_10bfloat16_tEfNS_4arch4Sm80ELb1ELb0ELb1ELb1ELb1ELb0ELb0ELb0ELi2ELi2ELi4ELi2ELb0EEENS1_24CollectiveEpilogueBwdGQAISB_fSE_Li256ELb1ELb1EEENS1_25SingleTileBwdLPTSchedulerILb1ELi128ELb1EEEEEEEEEvNT_6ParamsE,(.L_x_125 - _ZN7cutlass13device_kernelIN5flash19enable_sm80_to_sm89INS1_16FlashAttnBwdSm80INS1_25CollectiveMainloopBwdSm80ILi2ELi2EN4cute5tupleIJNS5_1CILi64EEENS7_ILi128EEENS7_ILi96EEEEEENS_10bfloat16_tEfNS_4arch4Sm80ELb1ELb0ELb1ELb1ELb1ELb0ELb0ELb0ELi2ELi2ELi4ELi2ELb0EEENS1_24CollectiveEpilogueBwdGQAISB_fSE_Li256ELb1ELb1EEENS1_25SingleTileBwdLPTSchedulerILb1ELi128ELb1EEEEEEEEEvNT_6ParamsE)
        .other          _ZN7cutlass13device_kernelIN5flash19enable_sm80_to_sm89INS1_16FlashAttnBwdSm80INS1_25CollectiveMainloopBwdSm80ILi2ELi2EN4cute5tupleIJNS5_1CILi64EEENS7_ILi128EEENS7_ILi96EEEEEENS_10bfloat16_tEfNS_4arch4Sm80ELb1ELb0ELb1ELb1ELb1ELb0ELb0ELb0ELi2ELi2ELi4ELi2ELb0EEENS1_24CollectiveEpilogueBwdGQAISB_fSE_Li256ELb1ELb1EEENS1_25SingleTileBwdLPTSchedulerILb1ELi128ELb1EEEEEEEEEvNT_6ParamsE,@"STO_CUDA_ENTRY STV_DEFAULT"
_ZN7cutlass13device_kernelIN5flash19enable_sm80_to_sm89INS1_16FlashAttnBwdSm80INS1_25CollectiveMainloopBwdSm80ILi2ELi2EN4cute5tupleIJNS5_1CILi64EEENS7_ILi128EEENS7_ILi96EEEEEENS_10bfloat16_tEfNS_4arch4Sm80ELb1ELb0ELb1ELb1ELb1ELb0ELb0ELb0ELi2ELi2ELi4ELi2ELb0EEENS1_24CollectiveEpilogueBwdGQAISB_fSE_Li256ELb1ELb1EEENS1_25SingleTileBwdLPTSchedulerILb1ELi128ELb1EEEEEEEEEvNT_6ParamsE:
[----:B------:R-:W-:Y:S01]  /*0000*/  LDC R1, c[0x0][0x28] ;  /* 0x00000a00ff017b82 */ /* 0x000fe20000000800 */
[----:B------:R-:W-:Y:S05]  /*0010*/  EXIT ;  /* 0x000000000000794d */ /* 0x000fea0003800000 */
.L_x_62:
        /* <DEDUP_REMOVED lines=14> */
.L_x_125:


//--------------------- .text._ZN7cutlass13device_kernelIN5flash22FlashAttnBwdPreprocessIN4cute5tupleIJNS3_1CILi64EEENS5_ILi96EEEEEENS_10bfloat16_tEfNS_4arch4Sm80ELb1ELb1EEEEEvNT_6ParamsE --------------------------
	.section	.text._ZN7cutlass13device_kernelIN5flash22FlashAttnBwdPreprocessIN4cute5tupleIJNS3_1CILi64EEENS5_ILi96EEEEEENS_10bfloat16_tEfNS_4arch4Sm80ELb1ELb1EEEEEvNT_6ParamsE,"ax",@progbits
	.align	128
.text._ZN7cutlass13device_kernelIN5flash22FlashAttnBwdPreprocessIN4cute5tupleIJNS3_1CILi64EEENS5_ILi96EEEEEENS_10bfloat16_tEfNS_4arch4Sm80ELb1ELb1EEEEEvNT_6ParamsE:
        .type           _ZN7cutlass13device_kernelIN5flash22FlashAttnBwdPreprocessIN4cute5tupleIJNS3_1CILi64EEENS5_ILi96EEEEEENS_10bfloat16_tEfNS_4arch4Sm80ELb1ELb1EEEEEvNT_6ParamsE,@function
        .size           _ZN7cutlass13device_kernelIN5flash22FlashAttnBwdPreprocessIN4cute5tupleIJNS3_1CILi64EEENS5_ILi96EEEEEENS_10bfloat16_tEfNS_4arch4Sm80ELb1ELb1EEEEEvNT_6ParamsE,(.L_x_126 - _ZN7cutlass13device_kernelIN5flash22FlashAttnBwdPreprocessIN4cute5tupleIJNS3_1CILi64EEENS5_ILi96EEEEEENS_10bfloat16_tEfNS_4arch4Sm80ELb1ELb1EEEEEvNT_6ParamsE)
        .other          _ZN7cutlass13device_kernelIN5flash22FlashAttnBwdPreprocessIN4cute5tupleIJNS3_1CILi64EEENS5_ILi96EEEEEENS_10bfloat16_tEfNS_4arch4Sm80ELb1ELb1EEEEEvNT_6ParamsE,@"STO_CUDA_ENTRY STV_DEFAULT"
_ZN7cutlass13device_kernelIN5flash22FlashAttnBwdPreprocessIN4cute5tupleIJNS3_1CILi64EEENS5_ILi96EEEEEENS_10bfloat16_tEfNS_4arch4Sm80ELb1ELb1EEEEEvNT_6ParamsE:
        /* <DEDUP_REMOVED lines=18> */
[----:B------:R-:W0:Y:S01]  /*0120*/  S2UR UR6, SR_CTAID.Y ;  /* 0x00000000000679c3 */ /* 0x000e220000002600 */
[----:B--2---:R-:W-:Y:S01]  /*0130*/  IMAD.SHL.U32 R4, R6, 0x40, RZ ;  /* 0x0000004006047824 */ /* 0x004fe200078e00ff */
[----:B------:R-:W-:Y:S06]  /*0140*/  @P1 BRA `(.L_x_63) ;  /* 0x0000000000101947 */ /* 0x000fec0003800000 */
[----:B------:R-:W-:Y:S05]  /*0150*/  @!P0 BRA `(.L_x_63) ;  /* 0x00000000000c8947 */ /* 0x000fea0003800000 */
[----:B------:R-:W2:Y:S04]  /*0160*/  LDG.E R0, desc[UR4][R2.64] ;  /* 0x0000000402007981 */ /* 0x000ea8000c1e1900 */
[----:B-----5:R-:W2:Y:S02]  /*0170*/  LDG.E R5, desc[UR4][R2.64+0x4] ;  /* 0x0000040402057981 */ /* 0x020ea4000c1e1900 */
[----:B--2---:R-:W-:-:S07]  /*0180*/  IMAD.IADD R5, R5, 0x1, -R0 ;  /* 0x0000000105057824 */ /* 0x004fce00078e0a00 */
.L_x_63:
[----:B------:R-:W-:Y:S02]  /*0190*/  ISETP.NE.U32.AND P2, PT, RZ, UR8, PT ;  /* 0x00000008ff007c0c */ /* 0x000fe4000bf45070 */
[----:B-----5:R-:W-:Y:S02]  /*01a0*/  ISETP.LE.AND P1, PT, R5, R4, PT ;  /* 0x000000040500720c */ /* 0x020fe40003f23270 */
[----:B------:R-:W-:-:S13]  /*01b0*/  ISETP.NE.AND.EX P2, PT, RZ, UR9, PT, P2 ;  /* 0x00000009ff007c0c */ /* 0x000fda000bf45320 */
[----:B0-----:R-:W-:Y:S05]  /*01c0*/  @P2 EXIT P1 ;  /* 0x000000000000294d */ /* 0x001fea0000800000 */
[----:B-1----:R-:W0:Y:S01]  /*01d0*/  S2R R3, SR_TID.X ;  /* 0x0000000000037919 */ /* 0x002e220000002100 */
[----:B------:R-:W-:Y:S01]  /*01e0*/  IADD3 R2, -R4, R5, RZ ;  /* 0x0000000504027210 */ /* 0x000fe20007ffe1ff */
[----:B------:R-:W-:Y:S01]  /*01f0*/  USHF.R.S32.HI UR7, URZ, 0x1f, UR6 ;  /* 0x0000001f3f077899 */ /* 0x000fe20008011406 */
[----:B------:R-:W-:Y:S01]  /*0200*/  SHF.R.S32.HI R41, RZ, 0x1f, R38 ;  /* 0x0000001fff297819 */ /* 0x000fe20000011426 */
[----:B------:R-:W-:Y:S01]  /*0210*/  BSSY B0, `(.L_x_64) ;  /* 0x000002e000007945 */ /* 0x000fe20003800000 */
[----:B------:R-:W-:Y:S02]  /*0220*/  CS2R R32, SRZ ;  /* 0x0000000000207805 */ /* 0x000fe4000001ff00 */
[----:B------:R-:W-:Y:S01]  /*0230*/  SEL R0, R38, RZ, !P2 ;  /* 0x000000ff26007207 */ /* 0x000fe20005000000 */
[--C-:B------:R-:W-:Y:S01]  /*0240*/  @P0 IMAD.MOV.U32 R32, RZ, RZ, R7.reuse ;  /* 0x000000ffff200224 */ /* 0x100fe200078e0007 */
[----:B------:R-:W-:Y:S01]  /*0250*/  @P0 SHF.R.S32.HI R33, RZ, 0x1f, R7 ;  /* 0x0000001fff210819 */ /* 0x000fe20000011407 */
[----:B------:R-:W-:Y:S01]  /*0260*/  IMAD.MOV.U32 R42, RZ, RZ, 0x7f800000 ;  /* 0x7f800000ff2a7424 */ /* 0x000fe200078e00ff */
[----:B------:R-:W-:-:S02]  /*0270*/  CS2R R16, SRZ ;  /* 0x0000000000107805 */ /* 0x000fc4000001ff00 */
[----:B------:R-:W-:Y:S02]  /*0280*/  CS2R R8, SRZ ;  /* 0x0000000000087805 */ /* 0x000fe4000001ff00 */
[----:B------:R-:W-:Y:S02]  /*0290*/  CS2R R10, SRZ ;  /* 0x00000000000a7805 */ /* 0x000fe4000001ff00 */
[----:B------:R-:W-:Y:S02]  /*02a0*/  CS2R R12, SRZ ;  /* 0x00000000000c7805 */ /* 0x000fe4000001ff00 */
[----:B------:R-:W-:Y:S02]  /*02b0*/  CS2R R14, SRZ ;  /* 0x00000000000e7805 */ /* 0x000fe4000001ff00 */
[----:B------:R-:W-:Y:S02]  /*02c0*/  CS2R R18, SRZ ;  /* 0x0000000000127805 */ /* 0x000fe4000001ff00 */
[----:B------:R-:W-:-:S02]  /*02d0*/  CS2R R20, SRZ ;  /* 0x0000000000147805 */ /* 0x000fc4000001ff00 */
[----:B------:R-:W-:Y:S02]  /*02e0*/  CS2R R22, SRZ ;  /* 0x0000000000167805 */ /* 0x000fe4000001ff00 */
[----:B------:R-:W-:Y:S02]  /*02f0*/  CS2R R26, SRZ ;  /* 0x00000000001a7805 */ /* 0x000fe4000001ff00 */
[----:B------:R-:W-:Y:S02]  /*0300*/  CS2R R30, SRZ ;  /* 0x00000000001e7805 */ /* 0x000fe4000001ff00 */
[----:B------:R-:W-:Y:S02]  /*0310*/  SEL R41, R41, RZ, !P2 ;  /* 0x000000ff29297207 */ /* 0x000fe40005000000 */
[----:B0-----:R-:W-:Y:S02]  /*0320*/  ISETP.GT.AND P1, PT, R3, 0x3f, PT ;  /* 0x0000003f0300780c */ /* 0x001fe40003f24270 */
[----:B------:R-:W-:-:S02]  /*0330*/  SHF.R.S32.HI R24, RZ, 0x1f, R3 ;  /* 0x0000001fff187819 */ /* 0x000fc40000011403 */
[-C--:B------:R-:W-:Y:S02]  /*0340*/  ISETP.GE.OR P4, PT, R3, R2.reuse, P1 ;  /* 0x000000020300720c */ /* 0x080fe40000f86670 */
[----:B------:R-:W-:Y:S02]  /*0350*/  LEA.HI R29, R24, R3, RZ, 0x2 ;  /* 0x00000003181d7211 */ /* 0x000fe400078f10ff */
[----:B------:R-:W-:Y:S02]  /*0360*/  CS2R R24, SRZ ;  /* 0x0000000000187805 */ /* 0x000fe4000001ff00 */
[----:B------:R-:W-:Y:S02]  /*0370*/  LOP3.LUT R40, R29, 0xfffffffc, RZ, 0xc0, !PT ;  /* 0xfffffffc1d287812 */ /* 0x000fe400078ec0ff */
[----:B------:R-:W-:Y:S02]  /*0380*/  SHF.R.S32.HI R39, RZ, 0x2, R29 ;  /* 0x00000002ff277819 */ /* 0x000fe4000001141d */
[----:B------:R-:W-:Y:S01]  /*0390*/  CS2R R28, SRZ ;  /* 0x00000000001c7805 */ /* 0x000fe2000001ff00 */
[----:B------:R-:W-:Y:S01]  /*03a0*/  IMAD.IADD R40, R3, 0x1, -R40 ;  /* 0x0000000103287824 */ /* 0x000fe200078e0a28 */
[----:B------:R-:W-:Y:S01]  /*03b0*/  ISETP.GE.AND P3, PT, R39, R2, PT ;  /* 0x000000022700720c */ /* 0x000fe20003f66270 */
[----:B------:R-:W-:-:S12]  /*03c0*/  @P4 BRA `(.L_x_65) ;  /* 0x0000000000484947 */ /* 0x000fd80003800000 */
[----:B------:R-:W0:Y:S01]  /*03d0*/  LDC.64 R34, c[0x0][0x290] ;  /* 0x0000a400ff227b82 */ /* 0x000e220000000a00 */
[----:B------:R-:W-:Y:S01]  /*03e0*/  SHF.R.S32.HI R37, RZ, 0x1f, R4 ;  /* 0x0000001fff257819 */ /* 0x000fe20000011404 */
[----:B------:R-:W-:Y:S01]  /*03f0*/  ULDC.64 UR8, c[0x0][0x298] ;  /* 0x0000a60000087ab9 */ /* 0x000fe20000000a00 */
[--C-:B------:R-:W-:Y:S02]  /*0400*/  SHF.R.S32.HI R42, RZ, 0x1f, R3.reuse ;  /* 0x0000001fff2a7819 */ /* 0x100fe40000011403 */
[----:B------:R-:W-:-:S04]  /*0410*/  IADD3 R36, P2, P4, R32, R4, R3 ;  /* 0x0000000420247210 */ /* 0x000fc80007c5e003 */
[----:B------:R-:W-:Y:S01]  /*0420*/  IADD3.X R37, R33, R37, R42, P2, P4 ;  /* 0x0000002521257210 */ /* 0x000fe200017e842a */
[----:B0-----:R-:W-:-:S04]  /*0430*/  IMAD R42, R34, UR7, RZ ;  /* 0x00000007222a7c24 */ /* 0x001fc8000f8e02ff */
[----:B------:R-:W-:Y:S02]  /*0440*/  IMAD R43, R35, UR6, R42 ;  /* 0x00000006232b7c24 */ /* 0x000fe4000f8e022a */
        /* <DEDUP_REMOVED lines=9> */
[----:B------:R0:W5:Y:S04]  /*04e0*/  LDG.E R42, desc[UR4][R42.64] ;  /* 0x000000042a2a7981 */ /* 0x000168000c1e1900 */
.L_x_65:
[----:B------:R-:W-:Y:S05]  /*04f0*/  BSYNC B0 ;  /* 0x0000000000007941 */ /* 0x000fea0003800000 */
.L_x_64:
[----:B------:R-:W-:Y:S04]  /*0500*/  BSSY B0, `(.L_x_66) ;  /* 0x0000022000007945 */ /* 0x000fe80003800000 */
[----:B------:R-:W-:Y:S05]  /*0510*/  @P3 BRA `(.L_x_67) ;  /* 0x0000000000803947 */ /* 0x000fea0003800000 */
[----:B------:R-:W1:Y:S01]  /*0520*/  LDC.64 R34, c[0x0][0x230] ;  /* 0x00008c00ff227b82 */ /* 0x000e620000000a00 */
[----:B------:R-:W-:Y:S01]  /*0530*/  SHF.L.U32 R36, R40, 0x3, RZ ;  /* 0x0000000328247819 */ /* 0x000fe200000006ff */
[----:B------:R-:W-:Y:S01]  /*0540*/  ULDC.64 UR8, c[0x0][0x238] ;  /* 0x00008e0000087ab9 */ /* 0x000fe20000000a00 */
[C---:B------:R-:W-:Y:S01]  /*0550*/  IADD3 R46, P2, R39.reuse, R32, RZ ;  /* 0x00000020272e7210 */ /* 0x040fe20007f5e0ff */
[----:B------:R-:W-:Y:S01]  /*0560*/  ULDC.64 UR10, c[0x0][0x228] ;  /* 0x00008a00000a7ab9 */ /* 0x000fe20000000a00 */
[----:B------:R-:W-:Y:S01]  /*0570*/  SHF.R.S32.HI R37, RZ, 0x1f, R36 ;  /* 0x0000001fff257819 */ /* 0x000fe20000011424 */
[----:B0-----:R-:W-:Y:S01]  /*0580*/  VIADD R43, R36, 0x20 ;  /* 0x00000020242b7836 */ /* 0x001fe20000000000 */
[----:B------:R-:W-:-:S03]  /*0590*/  LEA.HI.X.SX32 R47, R39, R33, 0x1, P2 ;  /* 0x00000021272f7211 */ /* 0x000fc600010f0eff */
[----:B------:R-:W-:-:S04]  /*05a0*/  IMAD.WIDE R46, R6, 0x40, R46 ;  /* 0x00000040062e7825 */ /* 0x000fc800078e022e */
[----:B-1----:R-:W-:-:S04]  /*05b0*/  IMAD R44, R34, UR7, RZ ;  /* 0x00000007222c7c24 */ /* 0x002fc8000f8e02ff */
[----:B------:R-:W-:Y:S02]  /*05c0*/  IMAD R35, R35, UR6, R44 ;  /* 0x0000000623237c24 */ /* 0x000fe4000f8e022c */
[----:B------:R-:W-:-:S04]  /*05d0*/  IMAD.WIDE.U32 R44, R34, UR6, R36 ;  /* 0x00000006222c7c25 */ /* 0x000fc8000f8e0024 */
[----:B------:R-:W-:Y:S02]  /*05e0*/  IMAD R37, R41, UR8, RZ ;  /* 0x0000000829257c24 */ /* 0x000fe4000f8e02ff */
[----:B------:R-:W-:Y:S02]  /*05f0*/  IMAD.IADD R45, R45, 0x1, R35 ;  /* 0x000000012d2d7824 */ /* 0x000fe400078e0223 */
[C---:B------:R-:W-:Y:S02]  /*0600*/  IMAD R37, R0.reuse, UR9, R37 ;  /* 0x0000000900257c24 */ /* 0x040fe4000f8e0225 */
[----:B------:R-:W-:Y:S01]  /*0610*/  IMAD.WIDE.U32 R34, R0, UR8, R44 ;  /* 0x0000000800227c25 */ /* 0x000fe2000f8e002c */
[----:B------:R-:W-:Y:S02]  /*0620*/  ULDC UR8, c[0x0][0x21c] ;  /* 0x0000870000087ab9 */ /* 0x000fe40000000800 */
[----:B------:R-:W-:Y:S01]  /*0630*/  ISETP.GE.AND P2, PT, R36, UR8, PT ;  /* 0x0000000824007c0c */ /* 0x000fe2000bf46270 */
[----:B------:R-:W-:Y:S01]  /*0640*/  IMAD.IADD R35, R35, 0x1, R37 ;  /* 0x0000000123237824 */ /* 0x000fe200078e0225 */
[----:B------:R-:W-:Y:S01]  /*0650*/  ISETP.GE.AND P4, PT, R43, UR8, PT ;  /* 0x000000082b007c0c */ /* 0x000fe2000bf86270 */
[----:B------:R-:W-:-:S02]  /*0660*/  IMAD R44, R47, UR10, RZ ;  /* 0x0000000a2f2c7c24 */ /* 0x000fc4000f8e02ff */
[----:B------:R-:W-:Y:S02]  /*0670*/  VIADD R37, R36, 0x40 ;  /* 0x0000004024257836 */ /* 0x000fe40000000000 */
[C---:B------:R-:W-:Y:S02]  /*0680*/  IMAD R44, R46.reuse, UR11, R44 ;  /* 0x0000000b2e2c7c24 */ /* 0x040fe4000f8e022c */
[----:B------:R-:W-:Y:S01]  /*0690*/  IMAD.WIDE.U32 R34, R46, UR10, R34 ;  /* 0x0000000a2e227c25 */ /* 0x000fe2000f8e0022 */
[----:B------:R-:W-:Y:S01]  /*06a0*/  ISETP.GE.AND P5, PT, R37, UR8, PT ;  /* 0x0000000825007c0c */ /* 0x000fe2000bfa6270 */
[----:B------:R-:W-:-:S03]  /*06b0*/  ULDC.64 UR8, c[0x0][0x210] ;  /* 0x0000840000087ab9 */ /* 0x000fc60000000a00 */
[----:B------:R-:W-:Y:S02]  /*06c0*/  IADD3 R35, R35, R44, RZ ;  /* 0x0000002c23237210 */ /* 0x000fe40007ffe0ff */
[----:B------:R-:W-:-:S04]  /*06d0*/  LEA R36, P6, R34, UR8, 0x1 ;  /* 0x0000000822247c11 */ /* 0x000fc8000f8c08ff */
[----:B------:R-:W-:-:S05]  /*06e0*/  LEA.HI.X R37, R34, UR9, R35, 0x1, P6 ;  /* 0x0000000922257c11 */ /* 0x000fca000b0f0c23 */
[----:B------:R1:W5:Y:S04]  /*06f0*/  @!P2 LDG.E.128 R8, desc[UR4][R36.64] ;  /* 0x000000042408a981 */ /* 0x000368000c1e1d00 */
[----:B------:R1:W5:Y:S04]  /*0700*/  @!P4 LDG.E.128 R12, desc[UR4][R36.64+0x40] ;  /* 0x00004004240cc981 */ /* 0x000368000c1e1d00 */
[----:B------:R1:W5:Y:S02]  /*0710*/  @!P5 LDG.E.128 R24, desc[UR4][R36.64+0x80] ;  /* 0x000080042418d981 */ /* 0x000364000c1e1d00 */
.L_x_67:
[----:B------:R-:W-:Y:S05]  /*0720*/  BSYNC B0 ;  /* 0x0000000000007941 */ /* 0x000fea0003800000 */
.L_x_66:
[----:B------:R-:W-:Y:S04]  /*0730*/  BSSY B0, `(.L_x_68) ;  /* 0x0000022000007945 */ /* 0x000fe80003800000 */
[----:B------:R-:W-:Y:S05]  /*0740*/  @P3 BRA `(.L_x_69) ;  /* 0x0000000000803947 */ /* 0x000fea0003800000 */
[----:B------:R-:W2:Y:S01]  /*0750*/  LDC.64 R34, c[0x0][0x250] ;  /* 0x00009400ff227b82 */ /* 0x000ea20000000a00 */
[----:B-1----:R-:W-:Y:S01]  /*0760*/  IMAD.SHL.U32 R36, R40, 0x8, RZ ;  /* 0x0000000828247824 */ /* 0x002fe200078e00ff */
[C---:B------:R-:W-:Y:S01]  /*0770*/  IADD3 R32, P2, R39.reuse, R32, RZ ;  /* 0x0000002027207210 */ /* 0x040fe20007f5e0ff */
[----:B------:R-:W-:Y:S01]  /*0780*/  ULDC.64 UR8, c[0x0][0x258] ;  /* 0x0000960000087ab9 */ /* 0x000fe20000000a00 */
[----:B------:R-:W-:Y:S02]  /*0790*/  ULDC UR10, c[0x0][0x21c] ;  /* 0x00008700000a7ab9 */ /* 0x000fe40000000800 */
[----:B------:R-:W-:Y:S02]  /*07a0*/  SHF.R.S32.HI R37, RZ, 0x1f, R36 ;  /* 0x0000001fff257819 */ /* 0x000fe40000011424 */
[----:B------:R-:W-:Y:S02]  /*07b0*/  LEA.HI.X.SX32 R33, R39, R33, 0x1, P2 ;  /* 0x0000002127217211 */ /* 0x000fe400010f0eff */
[----:B------:R-:W-:Y:S01]  /*07c0*/  ISETP.GE.AND P3, PT, R36, UR10, PT ;  /* 0x0000000a24007c0c */ /* 0x000fe2000bf66270 */
[----:B------:R-:W-:-:S04]  /*07d0*/  IMAD.WIDE R32, R6, 0x40, R32 ;  /* 0x0000004006207825 */ /* 0x000fc800078e0220 */
[----:B--2---:R-:W-:-:S04]  /*07e0*/  IMAD R44, R34, UR7, RZ ;  /* 0x00000007222c7c24 */ /* 0x004fc8000f8e02ff */
[----:B0-----:R-:W-:Y:S02]  /*07f0*/  IMAD R43, R35, UR6, R44 ;  /* 0x00000006232b7c24 */ /* 0x001fe4000f8e022c */
[----:B------:R-:W-:-:S04]  /*0800*/  IMAD.WIDE.U32 R34, R34, UR6, R36 ;  /* 0x0000000622227c25 */ /* 0x000fc8000f8e0024 */
[----:B------:R-:W-:Y:S02]  /*0810*/  IMAD R37, R41, UR8, RZ ;  /* 0x0000000829257c24 */ /* 0x000fe4000f8e02ff */
[----:B------:R-:W-:Y:S02]  /*0820*/  IMAD.IADD R35, R35, 0x1, R43 ;  /* 0x0000000123237824 */ /* 0x000fe400078e022b */
[C---:B------:R-:W-:Y:S02]  /*0830*/  IMAD R37, R0.reuse, UR9, R37 ;  /* 0x0000000900257c24 */ /* 0x040fe4000f8e0225 */
[----:B------:R-:W-:Y:S01]  /*0840*/  IMAD.WIDE.U32 R34, R0, UR8, R34 ;  /* 0x0000000800227c25 */ /* 0x000fe2000f8e0022 */
[----:B------:R-:W-:-:S03]  /*0850*/  ULDC.64 UR8, c[0x0][0x248] ;  /* 0x0000920000087ab9 */ /* 0x000fc60000000a00 */
[----:B------:R-:W-:Y:S01]  /*0860*/  IMAD.IADD R35, R35, 0x1, R37 ;  /* 0x0000000123237824 */ /* 0x000fe200078e0225 */
[C---:B------:R-:W-:Y:S01]  /*0870*/  IADD3 R37, R36.reuse, 0x40, RZ ;  /* 0x0000004024257810 */ /* 0x040fe20007ffe0ff */
[----:B------:R-:W-:Y:S02]  /*0880*/  IMAD R33, R33, UR8, RZ ;  /* 0x0000000821217c24 */ /* 0x000fe4000f8e02ff */
[----:B------:R-:W-:Y:S01]  /*0890*/  VIADD R43, R36, 0x20 ;  /* 0x00000020242b7836 */ /* 0x000fe20000000000 */
[----:B------:R-:W-:Y:S01]  /*08a0*/  ISETP.GE.AND P5, PT, R37, UR10, PT ;  /* 0x0000000a25007c0c */ /* 0x000fe2000bfa6270 */
[C---:B------:R-:W-:Y:S02]  /*08b0*/  IMAD R33, R32.reuse, UR9, R33 ;  /* 0x0000000920217c24 */ /* 0x040fe4000f8e0221 */
[----:B------:R-:W-:Y:S01]  /*08c0*/  IMAD.WIDE.U32 R34, R32, UR8, R34 ;  /* 0x0000000820227c25 */ /* 0x000fe2000f8e0022 */
[----:B------:R-:W-:Y:S01]  /*08d0*/  ISETP.GE.AND P4, PT, R43, UR10, PT ;  /* 0x0000000a2b007c0c */ /* 0x000fe2000bf86270 */
[----:B------:R-:W-:-:S02]  /*08e0*/  ULDC.64 UR8, c[0x0][0x240] ;  /* 0x0000900000087ab9 */ /* 0x000fc40000000a00 */
[----:B------:R-:W-:Y:S01]  /*08f0*/  IMAD.IADD R33, R35, 0x1, R33 ;  /* 0x0000000123217824 */ /* 0x000fe200078e0221 */
[----:B------:R-:W-:-:S04]  /*0900*/  LEA R32, P2, R34, UR8, 0x1 ;  /* 0x0000000822207c11 */ /* 0x000fc8000f8408ff */
[----:B------:R-:W-:-:S05]  /*0910*/  LEA.HI.X R33, R34, UR9, R33, 0x1, P2 ;  /* 0x0000000922217c11 */ /* 0x000fca00090f0c21 */
[----:B------:R2:W5:Y:S04]  /*0920*/  @!P3 LDG.E.128 R16, desc[UR4][R32.64] ;  /* 0x000000042010b981 */ /* 0x000568000c1e1d00 */
[----:B------:R2:W5:Y:S04]  /*0930*/  @!P4 LDG.E.128 R20, desc[UR4][R32.64+0x40] ;  /* 0x000040042014c981 */ /* 0x000568000c1e1d00 */
[----:B------:R2:W5:Y:S02]  /*0940*/  @!P5 LDG.E.128 R28, desc[UR4][R32.64+0x80] ;  /* 0x00008004201cd981 */ /* 0x000564000c1e1d00 */
.L_x_69:
[----:B------:R-:W-:Y:S05]  /*0950*/  BSYNC B0 ;  /* 0x0000000000007941 */ /* 0x000fea0003800000 */
.L_x_68:
[C---:B--2--5:R-:W-:Y:S01]  /*0960*/  LOP3.LUT R32, R8.reuse, 0xffff0000, RZ, 0xc0, !PT ;  /* 0xffff000008207812 */ /* 0x064fe200078ec0ff */
[----:B------:R-:W-:Y:S01]  /*0970*/  IMAD.U32 R8, R8, 0x10000, RZ ;  /* 0x0001000008087824 */ /* 0x000fe200078e00ff */
[C---:B------:R-:W-:Y:S01]  /*0980*/  LOP3.LUT R35, R16.reuse, 0xffff0000, RZ, 0xc0, !PT ;  /* 0xffff000010237812 */ /* 0x040fe200078ec0ff */
[----:B------:R-:W-:Y:S01]  /*0990*/  IMAD.U32 R33, R16, 0x10000, RZ ;  /* 0x0001000010217824 */ /* 0x000fe200078e00ff */
[----:B------:R-:W-:Y:S01]  /*09a0*/  ISETP.NE.AND P2, PT, R40, RZ, PT ;  /* 0x000000ff2800720c */ /* 0x000fe20003f45270 */
[----:B------:R-:W-:Y:S01]  /*09b0*/  IMAD.U32 R16, R9, 0x10000, RZ ;  /* 0x0001000009107824 */ /* 0x000fe200078e00ff */
[----:B------:R-:W-:Y:S01]  /*09c0*/  BSSY B0, `(.L_x_70) ;  /* 0x0000064000007945 */ /* 0x000fe20003800000 */
[----:B-1----:R-:W-:Y:S01]  /*09d0*/  FMUL.FTZ R37, R32, R35 ;  /* 0x0000002320257220 */ /* 0x002fe20000410000 */
[C---:B------:R-:W-:Y:S01]  /*09e0*/  SHF.L.U32 R35, R17.reuse, 0x10, RZ ;  /* 0x0000001011237819 */ /* 0x040fe200000006ff */
[----:B------:R-:W-:Y:S01]  /*09f0*/  @P0 IMAD R7, R38, 0x40, R7 ;  /* 0x0000004026070824 */ /* 0x000fe200078e0207 */
        /* <DEDUP_REMOVED lines=10> */
[C---:B------:R-:W-:Y:S01]  /*0aa0*/  IMAD.U32 R9, R11.reuse, 0x10000, RZ ;  /* 0x000100000b097824 */ /* 0x040fe200078e00ff */
[----:B------:R-:W-:Y:S01]  /*0ab0*/  LOP3.LUT R10, R11, 0xffff0000, RZ, 0xc0, !PT ;  /* 0xffff00000b0a7812 */ /* 0x000fe200078ec0ff */
[C---:B------:R-:W-:Y:S02]  /*0ac0*/  IMAD.U32 R16, R19.reuse, 0x10000, RZ ;  /* 0x0001000013107824 */ /* 0x040fe400078e00ff */
[----:B------:R-:W-:Y:S01]  /*0ad0*/  FFMA.FTZ R8, R8, R17, R33 ;  /* 0x0000001108087223 */ /* 0x000fe20000010021 */
[----:B------:R-:W-:Y:S01]  /*0ae0*/  LOP3.LUT R19, R19, 0xffff0000, RZ, 0xc0, !PT ;  /* 0xffff000013137812 */ /* 0x000fe200078ec0ff */
[----:B------:R-:W-:-:S02]  /*0af0*/  IMAD.U32 R11, R20, 0x10000, RZ ;  /* 0x00010000140b7824 */ /* 0x000fc400078e00ff */
[----:B------:R-:W-:Y:S01]  /*0b00*/  FFMA.FTZ R9, R9, R16, R8 ;  /* 0x0000001009097223 */ /* 0x000fe20000010008 */
[----:B------:R-:W-:-:S03]  /*0b10*/  SHF.L.U32 R8, R12, 0x10, RZ ;  /* 0x000000100c087819 */ /* 0x000fc600000006ff */
[----:B------:R-:W-:Y:S01]  /*0b20*/  FFMA.FTZ R19, R10, R19, R9 ;  /* 0x000000130a137223 */ /* 0x000fe20000010009 */
[----:B------:R-:W-:Y:S02]  /*0b30*/  LOP3.LUT R9, R12, 0xffff0000, RZ, 0xc0, !PT ;  /* 0xffff00000c097812 */ /* 0x000fe400078ec0ff */
[----:B------:R-:W-:Y:S01]  /*0b40*/  LOP3.LUT R10, R20, 0xffff0000, RZ, 0xc0, !PT ;  /* 0xffff0000140a7812 */ /* 0x000fe200078ec0ff */
[----:B------:R-:W-:Y:S01]  /*0b50*/  FFMA.FTZ R12, R8, R11, R19 ;  /* 0x0000000b080c7223 */ /* 0x000fe20000010013 */
[----:B------:R-:W-:Y:S02]  /*0b60*/  IMAD.U32 R8, R13, 0x10000, RZ ;  /* 0x000100000d087824 */ /* 0x000fe400078e00ff */
[----:B------:R-:W-:Y:S02]  /*0b70*/  IMAD.U32 R11, R21, 0x10000, RZ ;  /* 0x00010000150b7824 */ /* 0x000fe400078e00ff */
[----:B------:R-:W-:Y:S01]  /*0b80*/  FFMA.FTZ R9, R9, R10, R12 ;  /* 0x0000000a09097223 */ /* 0x000fe2000001000c */
[----:B------:R-:W-:-:S02]  /*0b90*/  LOP3.LUT R12, R13, 0xffff0000, RZ, 0xc0, !PT ;  /* 0xffff00000d0c7812 */ /* 0x000fc400078ec0ff */
[----:B------:R-:W-:Y:S01]  /*0ba0*/  LOP3.LUT R21, R21, 0xffff0000, RZ, 0xc0, !PT ;  /* 0xffff000015157812 */ /* 0x000fe200078ec0ff */
[----:B------:R-:W-:Y:S01]  /*0bb0*/  FFMA.FTZ R9, R8, R11, R9 ;  /* 0x0000000b08097223 */ /* 0x000fe20000010009 */
[----:B------:R-:W-:Y:S01]  /*0bc0*/  SHF.L.U32 R11, R22, 0x10, RZ ;  /* 0x00000010160b7819 */ /* 0x000fe200000006ff */
[----:B------:R-:W-:Y:S01]  /*0bd0*/  IMAD.U32 R8, R14, 0x10000, RZ ;  /* 0x000100000e087824 */ /* 0x000fe200078e00ff */
[----:B------:R-:W-:Y:S01]  /*0be0*/  LOP3.LUT R10, R22, 0xffff0000, RZ, 0xc0, !PT ;  /* 0xffff0000160a7812 */ /* 0x000fe200078ec0ff */
[----:B------:R-:W-:Y:S01]  /*0bf0*/  FFMA.FTZ R21, R12, R21, R9 ;  /* 0x000000150c157223 */ /* 0x000fe20000010009 */
[----:B------:R-:W-:Y:S02]  /*0c00*/  LOP3.LUT R9, R14, 0xffff0000, RZ, 0xc0, !PT ;  /* 0xffff00000e097812 */ /* 0x000fe400078ec0ff */
[C---:B------:R-:W-:Y:S01]  /*0c10*/  LOP3.LUT R14, R15.reuse, 0xffff0000, RZ, 0xc0, !PT ;  /* 0xffff00000f0e7812 */ /* 0x040fe200078ec0ff */
[----:B------:R-:W-:Y:S01]  /*0c20*/  FFMA.FTZ R12, R8, R11, R21 ;  /* 0x0000000b080c7223 */ /* 0x000fe20000010015 */
[----:B------:R-:W-:-:S02]  /*0c30*/  IMAD.U32 R8, R15, 0x10000, RZ ;  /* 0x000100000f087824 */ /* 0x000fc400078e00ff */
[----:B------:R-:W-:Y:S02]  /*0c40*/  IMAD.U32 R11, R23, 0x10000, RZ ;  /* 0x00010000170b7824 */ /* 0x000fe400078e00ff */
        /* <DEDUP_REMOVED lines=8> */
[----:B------:R-:W-:-:S03]  /*0cd0*/  LOP3.LUT R11, R28, 0xffff0000, RZ, 0xc0, !PT ;  /* 0xffff00001c0b7812 */ /* 0x000fc600078ec0ff */
[----:B------:R-:W-:Y:S01]  /*0ce0*/  FFMA.FTZ R23, R8, R9, R23 ;  /* 0x0000000908177223 */ /* 0x000fe20000010017 */
[C---:B------:R-:W-:Y:S01]  /*0cf0*/  IMAD.U32 R8, R25.reuse, 0x10000, RZ ;  /* 0x0001000019087824 */ /* 0x040fe200078e00ff */
[----:B------:R-:W-:Y:S01]  /*0d00*/  LOP3.LUT R25, R25, 0xffff0000, RZ, 0xc0, !PT ;  /* 0xffff000019197812 */ /* 0x000fe200078ec0ff */
[----:B------:R-:W-:Y:S02]  /*0d10*/  IMAD.U32 R9, R29, 0x10000, RZ ;  /* 0x000100001d097824 */ /* 0x000fe400078e00ff */
[----:B------:R-:W-:-:S04]  /*0d20*/  FFMA.FTZ R11, R24, R11, R23 ;  /* 0x0000000b180b7223 */ /* 0x000fc80000010017 */
        /* <DEDUP_REMOVED lines=8> */
[C---:B------:R-:W-:Y:S01]  /*0db0*/  IMAD.U32 R8, R27.reuse, 0x10000, RZ ;  /* 0x000100001b087824 */ /* 0x040fe200078e00ff */
[----:B------:R-:W-:Y:S01]  /*0dc0*/  LOP3.LUT R27, R27, 0xffff0000, RZ, 0xc0, !PT ;  /* 0xffff00001b1b7812 */ /* 0x000fe200078ec0ff */
[----:B------:R-:W-:-:S02]  /*0dd0*/  IMAD.U32 R9, R31, 0x10000, RZ ;  /* 0x000100001f097824 */ /* 0x000fc400078e00ff */
[----:B------:R-:W-:-:S04]  /*0de0*/  FFMA.FTZ R11, R26, R11, R25 ;  /* 0x0000000b1a0b7223 */ /* 0x000fc80000010019 */
[----:B------:R-:W-:-:S04]  /*0df0*/  FFMA.FTZ R8, R8, R9, R11 ;  /* 0x0000000908087223 */ /* 0x000fc8000001000b */
[----:B------:R-:W-:Y:S01]  /*0e00*/  FFMA.FTZ R27, R27, R10, R8 ;  /* 0x0000000a1b1b7223 */ /* 0x000fe20000010008 */
[----:B------:R-:W-:-:S04]  /*0e10*/  @P0 SHF.R.S32.HI R10, RZ, 0x1f, R7 ;  /* 0x0000001fff0a0819 */ /* 0x000fc80000011407 */
[----:B------:R-:W1:Y:S01]  /*0e20*/  SHFL.BFLY PT, R8, R27, 0x2, 0x1f ;  /* 0x0c401f001b087f89 */ /* 0x000e6200000e0000 */
[----:B------:R-:W-:Y:S01]  /*0e30*/  @P0 LEA.HI R10, R10, R7, RZ, 0x6 ;  /* 0x000000070a0a0211 */ /* 0x000fe200078f30ff */
[----:B------:R-:W-:-:S06]  /*0e40*/  HFMA2.MMA R7, -RZ, RZ, 0, 0 ;  /* 0x00000000ff077435 */ /* 0x000fcc00000001ff */
[----:B------:R-:W-:Y:S01]  /*0e50*/  @P0 LOP3.LUT R7, R10, 0xffffffc0, RZ, 0xc0, !PT ;  /* 0xffffffc00a070812 */ /* 0x000fe200078ec0ff */
[----:B-1----:R-:W-:Y:S02]  /*0e60*/  FADD.FTZ R11, R27, R8 ;  /* 0x000000081b0b7221 */ /* 0x002fe40000010000 */
[----:B------:R-:W1:Y:S03]  /*0e70*/  LDC.64 R8, c[0x0][0x2d0] ;  /* 0x0000b400ff087b82 */ /* 0x000e660000000a00 */
[----:B------:R-:W2:Y:S02]  /*0e80*/  SHFL.BFLY PT, R12, R11, 0x1, 0x1f ;  /* 0x0c201f000b0c7f89 */ /* 0x000ea400000e0000 */
[----:B--2---:R-:W-:Y:S01]  /*0e90*/  FADD.FTZ R16, R11, R12 ;  /* 0x0000000c0b107221 */ /* 0x004fe20000010000 */
[----:B------:R-:W-:Y:S06]  /*0ea0*/  @P2 BRA `(.L_x_71) ;  /* 0x0000000000542947 */ /* 0x000fec0003800000 */
[----:B------:R-:W2:Y:S01]  /*0eb0*/  LDC.64 R14, c[0x0][0x278] ;  /* 0x00009e00ff0e7b82 */ /* 0x000ea20000000a00 */
[----:B------:R-:W-:Y:S01]  /*0ec0*/  SHF.R.S32.HI R12, RZ, 0x1f, R39 ;  /* 0x0000001fff0c7819 */ /* 0x000fe20000011427 */
[----:B------:R-:W-:Y:S01]  /*0ed0*/  ULDC.64 UR8, c[0x0][0x280] ;  /* 0x0000a00000087ab9 */ /* 0x000fe20000000a00 */
[--C-:B------:R-:W-:Y:S02]  /*0ee0*/  IADD3 R10, P0, P2, R7, R39, R4.reuse ;  /* 0x00000027070a7210 */ /* 0x100fe40007a1e004 */
[----:B------:R-:W-:Y:S02]  /*0ef0*/  SHF.R.S32.HI R13, RZ, 0x1f, R4 ;  /* 0x0000001fff0d7819 */ /* 0x000fe40000011404 */
[----:B------:R-:W-:-:S04]  /*0f00*/  SHF.R.S32.HI R11, RZ, 0x1f, R7 ;  /* 0x0000001fff0b7819 */ /* 0x000fc80000011407 */
[----:B------:R-:W-:Y:S02]  /*0f10*/  IADD3.X R11, R11, R12, R13, P0, P2 ;  /* 0x0000000c0b0b7210 */ /* 0x000fe400007e440d */
[----:B------:R-:W-:Y:S01]  /*0f20*/  ISETP.GE.AND P0, PT, R39, R2, PT ;  /* 0x000000022700720c */ /* 0x000fe20003f06270 */
[C---:B--2---:R-:W-:Y:S02]  /*0f30*/  IMAD R12, R14.reuse, UR7, RZ ;  /* 0x000000070e0c7c24 */ /* 0x044fe4000f8e02ff */
[----:B------:R-:W-:-:S04]  /*0f40*/  IMAD.WIDE.U32 R10, R14, UR6, R10 ;  /* 0x000000060e0a7c25 */ /* 0x000fc8000f8e000a */
[----:B------:R-:W-:Y:S02]  /*0f50*/  IMAD R13, R15, UR6, R12 ;  /* 0x000000060f0d7c24 */ /* 0x000fe4000f8e020c */
[----:B------:R-:W-:Y:S02]  /*0f60*/  IMAD R15, R41, UR8, RZ ;  /* 0x00000008290f7c24 */ /* 0x000fe4000f8e02ff */
[----:B------:R-:W-:Y:S02]  /*0f70*/  IMAD.IADD R11, R11, 0x1, R13 ;  /* 0x000000010b0b7824 */ /* 0x000fe400078e020d */
[C---:B------:R-:W-:Y:S02]  /*0f80*/  IMAD R15, R0.reuse, UR9, R15 ;  /* 0x00000009000f7c24 */ /* 0x040fe4000f8e020f */
[----:B------:R-:W-:Y:S01]  /*0f90*/  IMAD.WIDE.U32 R10, R0, UR8, R10 ;  /* 0x00000008000a7c25 */ /* 0x000fe2000f8e000a */
[----:B------:R-:W-:-:S03]  /*0fa0*/  ULDC.64 UR8, c[0x0][0x260] ;  /* 0x0000980000087ab9 */ /* 0x000fc60000000a00 */
[----:B------:R-:W-:Y:S01]  /*0fb0*/  IMAD.IADD R11, R11, 0x1, R15 ;  /* 0x000000010b0b7824 */ /* 0x000fe200078e020f */
[----:B------:R-:W-:-:S04]  /*0fc0*/  LEA R12, P2, R10, UR8, 0x2 ;  /* 0x000000080a0c7c11 */ /* 0x000fc8000f8410ff */
[----:B------:R-:W-:Y:S02]  /*0fd0*/  LEA.HI.X R13, R10, UR9, R11, 0x2, P2 ;  /* 0x000000090a0d7c11 */ /* 0x000fe400090f140b */
[----:B------:R-:W-:-:S05]  /*0fe0*/  FSEL R11, R16, RZ, !P0 ;  /* 0x000000ff100b7208 */ /* 0x000fca0004000000 */
[----:B------:R2:W-:Y:S02]  /*0ff0*/  STG.E desc[UR4][R12.64], R11 ;  /* 0x0000000b0c007986 */ /* 0x0005e4000c101904 */
.L_x_71:
[----:B------:R-:W-:Y:S05]  /*1000*/  BSYNC B0 ;  /* 0x0000000000007941 */ /* 0x000fea0003800000 */
.L_x_70:
[----:B------:R-:W-:Y:S01]  /*1010*/  VIADD R5, R5, 0x3f ;  /* 0x0000003f05057836 */ /* 0x000fe20000000000 */
[----:B--2---:R-:W-:Y:S01]  /*1020*/  SHF.L.U32 R12, R3, 0x2, RZ ;  /* 0x00000002030c7819 */ /* 0x004fe200000006ff */
[----:B------:R-:W-:Y:S01]  /*1030*/  IMAD R10, R7, 0x60, RZ ;  /* 0x00000060070a7824 */ /* 0x000fe200078e02ff */
[----:B------:R-:W-:Y:S01]  /*1040*/  BSSY B0, `(.L_x_72) ;  /* 0x0000027000007945 */ /* 0x000fe20003800000 */
[----:B------:R-:W-:Y:S01]  /*1050*/  IMAD R11, R6, 0x1800, RZ ;  /* 0x00001800060b7824 */ /* 0x000fe200078e02ff */
[----:B------:R-:W-:Y:S01]  /*1060*/  SHF.R.S32.HI R2, RZ, 0x1f, R5 ;  /* 0x0000001fff027819 */ /* 0x000fe20000011405 */
[----:B-1----:R-:W-:Y:S01]  /*1070*/  IMAD R16, R8, UR7, RZ ;  /* 0x0000000708107c24 */ /* 0x002fe2000f8e02ff */
[----:B------:R-:W-:Y:S02]  /*1080*/  SHF.R.S32.HI R13, RZ, 0x1f, R10 ;  /* 0x0000001fff0d7819 */ /* 0x000fe4000001140a */
[----:B------:R-:W-:Y:S02]  /*1090*/  LEA.HI R2, R2, R5, RZ, 0x6 ;  /* 0x0000000502027211 */ /* 0x000fe400078f30ff */
[----:B------:R-:W-:-:S02]  /*10a0*/  IADD3 R10, P0, P2, R10, R12, R11 ;  /* 0x0000000c0a0a7210 */ /* 0x000fc40007a1e00b */
[----:B------:R-:W-:Y:S02]  /*10b0*/  LOP3.LUT R5, R2, 0xffffffc0, RZ, 0xc0, !PT ;  /* 0xffffffc002057812 */ /* 0x000fe400078ec0ff */
[----:B------:R-:W-:Y:S02]  /*10c0*/  SHF.R.S32.HI R14, RZ, 0x1f, R11 ;  /* 0x0000001fff0e7819 */ /* 0x000fe4000001140b */
[----:B------:R-:W-:Y:S01]  /*10d0*/  SHF.R.S32.HI R12, RZ, 0x1f, R12 ;  /* 0x0000001fff0c7819 */ /* 0x000fe2000001140c */
[----:B------:R-:W-:Y:S02]  /*10e0*/  IMAD.IADD R2, R5, 0x1, -R4 ;  /* 0x0000000105027824 */ /* 0x000fe400078e0a04 */
[----:B------:R-:W-:Y:S01]  /*10f0*/  IMAD R5, R9, UR6, R16 ;  /* 0x0000000609057c24 */ /* 0x000fe2000f8e0210 */
[----:B------:R-:W-:Y:S02]  /*1100*/  IADD3.X R11, R13, R12, R14, P0, P2 ;  /* 0x0000000c0d0b7210 */ /* 0x000fe400007e440e */
[----:B------:R-:W-:Y:S01]  /*1110*/  ISETP.GE.OR P1, PT, R3, R2, P1 ;  /* 0x000000020300720c */ /* 0x000fe20000f26670 */
[----:B------:R-:W-:-:S04]  /*1120*/  IMAD.WIDE.U32 R8, R8, UR6, R10 ;  /* 0x0000000608087c25 */ /* 0x000fc8000f8e000a */
[----:B------:R-:W-:-:S08]  /*1130*/  IMAD.IADD R5, R9, 0x1, R5 ;  /* 0x0000000109057824 */ /* 0x000fd000078e0205 */
[----:B------:R-:W-:Y:S05]  /*1140*/  @P1 BRA `(.L_x_73) ;  /* 0x0000000000581947 */ /* 0x000fea0003800000 */
[----:B------:R-:W1:Y:S01]  /*1150*/  LDC.64 R12, c[0x0][0x2a8] ;  /* 0x0000aa00ff0c7b82 */ /* 0x000e620000000a00 */
[----:B------:R-:W-:Y:S01]  /*1160*/  IADD3 R10, P0, P1, R7, R4, R3 ;  /* 0x00000004070a7210 */ /* 0x000fe2000791e003 */
[----:B------:R-:W-:Y:S01]  /*1170*/  ULDC.64 UR8, c[0x0][0x2b0] ;  /* 0x0000ac0000087ab9 */ /* 0x000fe20000000a00 */
[----:B------:R-:W-:Y:S02]  /*1180*/  SHF.R.S32.HI R11, RZ, 0x1f, R7 ;  /* 0x0000001fff0b7819 */ /* 0x000fe40000011407 */
[----:B------:R-:W-:Y:S02]  /*1190*/  SHF.R.S32.HI R2, RZ, 0x1f, R4 ;  /* 0x0000001fff027819 */ /* 0x000fe40000011404 */
[----:B------:R-:W-:-:S04]  /*11a0*/  SHF.R.S32.HI R7, RZ, 0x1f, R3 ;  /* 0x0000001fff077819 */ /* 0x000fc80000011403 */
[----:B------:R-:W-:Y:S02]  /*11b0*/  IADD3.X R11, R11, R2, R7, P0, P1 ;  /* 0x000000020b0b7210 */ /* 0x000fe400007e2407 */
[----:B------:R-:W-:Y:S01]  /*11c0*/  FSETP.NEU.FTZ.AND P0, PT, R42, -INF , PT ;  /* 0xff8000002a00780b */ /* 0x000fe20003f1d000 */
[C---:B-1----:R-:W-:Y:S02]  /*11d0*/  IMAD R2, R12.reuse, UR7, RZ ;  /* 0x000000070c027c24 */ /* 0x042fe4000f8e02ff */
[----:B------:R-:W-:-:S04]  /*11e0*/  IMAD.WIDE.U32 R10, R12, UR6, R10 ;  /* 0x000000060c0a7c25 */ /* 0x000fc8000f8e000a */
[----:B------:R-:W-:Y:S02]  /*11f0*/  IMAD R7, R13, UR6, R2 ;  /* 0x000000060d077c24 */ /* 0x000fe4000f8e0202 */
[----:B------:R-:W-:Y:S01]  /*1200*/  FMUL.FTZ R2, R42, 1.4426950216293334961 ;  /* 0x3fb8aa3b2a027820 */ /* 0x000fe20000410000 */
[----:B------:R-:W-:Y:S02]  /*1210*/  IMAD R13, R41, UR8, RZ ;  /* 0x00000008290d7c24 */ /* 0x000fe4000f8e02ff */
[----:B------:R-:W-:Y:S02]  /*1220*/  IMAD.IADD R11, R11, 0x1, R7 ;  /* 0x000000010b0b7824 */ /* 0x000fe400078e0207 */
[C---:B------:R-:W-:Y:S02]  /*1230*/  IMAD R7, R0.reuse, UR9, R13 ;  /* 0x0000000900077c24 */ /* 0x040fe4000f8e020d */
[----:B------:R-:W-:Y:S01]  /*1240*/  IMAD.WIDE.U32 R10, R0, UR8, R10 ;  /* 0x00000008000a7c25 */ /* 0x000fe2000f8e000a */
[----:B------:R-:W-:-:S04]  /*1250*/  ULDC.64 UR8, c[0x0][0x2a0] ;  /* 0x0000a80000087ab9 */ /* 0x000fc80000000a00 */
[----:B------:R-:W-:Y:S02]  /*1260*/  IADD3 R7, R11, R7, RZ ;  /* 0x000000070b077210 */ /* 0x000fe40007ffe0ff */
[----:B------:R-:W-:-:S04]  /*1270*/  LEA R12, P1, R10, UR8, 0x2 ;  /* 0x000000080a0c7c11 */ /* 0x000fc8000f8210ff */
[----:B------:R-:W-:Y:S02]  /*1280*/  LEA.HI.X R13, R10, UR9, R7, 0x2, P1 ;  /* 0x000000090a0d7c11 */ /* 0x000fe400088f1407 */
[----:B------:R-:W-:-:S05]  /*1290*/  FSEL R7, R2, RZ, P0 ;  /* 0x000000ff02077208 */ /* 0x000fca0000000000 */
[----:B------:R1:W-:Y:S02]  /*12a0*/  STG.E desc[UR4][R12.64], R7 ;  /* 0x000000070c007986 */ /* 0x0003e4000c101904 */
.L_x_73:
[----:B------:R-:W-:Y:S05]  /*12b0*/  BSYNC B0 ;  /* 0x0000000000007941 */ /* 0x000fea0003800000 */
.L_x_72:
[----:B------:R-:W-:Y:S01]  /*12c0*/  ULDC.64 UR10, c[0x0][0x2e8] ;  /* 0x0000ba00000a7ab9 */ /* 0x000fe20000000a00 */
[----:B------:R-:W-:Y:S01]  /*12d0*/  ULDC.64 UR8, c[0x0][0x2d8] ;  /* 0x0000b60000087ab9 */ /* 0x000fe20000000a00 */
[----:B------:R-:W-:Y:S01]  /*12e0*/  ISETP.NE.U32.AND P0, PT, RZ, UR10, PT ;  /* 0x0000000aff007c0c */ /* 0x000fe2000bf05070 */
[----:B------:R-:W-:Y:S02]  /*12f0*/  IMAD R41, R41, UR8, RZ ;  /* 0x0000000829297c24 */ /* 0x000fe4000f8e02ff */
[----:B------:R-:W-:Y:S01]  /*1300*/  IMAD.MOV.U32 R4, RZ, RZ, R8 ;  /* 0x000000ffff047224 */ /* 0x000fe200078e0008 */
[----:B------:R-:W-:Y:S01]  /*1310*/  ISETP.NE.AND.EX P0, PT, RZ, UR11, PT, P0 ;  /* 0x0000000bff007c0c */ /* 0x000fe2000bf05300 */
[C---:B------:R-:W-:Y:S02]  /*1320*/  IMAD R41, R0.reuse, UR9, R41 ;  /* 0x0000000900297c24 */ /* 0x040fe4000f8e0229 */
[----:B------:R-:W-:Y:S01]  /*1330*/  IMAD.WIDE.U32 R4, R0, UR8, R4 ;  /* 0x0000000800047c25 */ /* 0x000fe2000f8e0004 */
[----:B------:R-:W-:Y:S01]  /*1340*/  ISETP.NE.OR P0, PT, R3, RZ, !P0 ;  /* 0x000000ff0300720c */ /* 0x000fe20004705670 */
[----:B------:R-:W-:-:S02]  /*1350*/  ULDC.64 UR8, c[0x0][0x2b8] ;  /* 0x0000ae0000087ab9 */ /* 0x000fc40000000a00 */
[----:B------:R-:W-:Y:S01]  /*1360*/  IMAD.IADD R5, R5, 0x1, R41 ;  /* 0x0000000105057824 */ /* 0x000fe200078e0229 */
[----:B------:R-:W-:-:S04]  /*1370*/  LEA R8, P1, R4, UR8, 0x2 ;  /* 0x0000000804087c11 */ /* 0x000fc8000f8210ff */
[----:B------:R-:W-:-:S05]  /*1380*/  LEA.HI.X R9, R4, UR9, R5, 0x2, P1 ;  /* 0x0000000904097c11 */ /* 0x000fca00088f1405 */
[----:B------:R2:W-:Y:S04]  /*1390*/  STG.E.128 desc[UR4][R8.64], RZ ;  /* 0x000000ff08007986 */ /* 0x0005e8000c101d04 */
[----:B------:R2:W-:Y:S04]  /*13a0*/  STG.E.128 desc[UR4][R8.64+0x1000], RZ ;  /* 0x001000ff08007986 */ /* 0x0005e8000c101d04 */
[----:B------:R2:W-:Y:S04]  /*13b0*/  STG.E.128 desc[UR4][R8.64+0x2000], RZ ;  /* 0x002000ff08007986 */ /* 0x0005e8000c101d04 */
[----:B------:R2:W-:Y:S04]  /*13c0*/  STG.E.128 desc[UR4][R8.64+0x3000], RZ ;  /* 0x003000ff08007986 */ /* 0x0005e8000c101d04 */
[----:B------:R2:W-:Y:S04]  /*13d0*/  STG.E.128 desc[UR4][R8.64+0x4000], RZ ;  /* 0x004000ff08007986 */ /* 0x0005e8000c101d04 */
[----:B------:R2:W-:Y:S01]  /*13e0*/  STG.E.128 desc[UR4][R8.64+0x5000], RZ ;  /* 0x005000ff08007986 */ /* 0x0005e2000c101d04 */
[----:B------:R-:W-:Y:S05]  /*13f0*/  @P0 EXIT ;  /* 0x000000000000094d */ /* 0x000fea0003800000 */
[----:B------:R-:W3:Y:S01]  /*1400*/  LDC R5, c[0x0][0x220] ;  /* 0x00008800ff057b82 */ /* 0x000ee20000000800 */
[----:B------:R-:W-:Y:S02]  /*1410*/  ULDC UR7, c[0x0][0x2e0] ;  /* 0x0000b80000077ab9 */ /* 0x000fe40000000800 */
[----:B------:R-:W-:-:S05]  /*1420*/  IMAD R6, R6, UR7, R38 ;  /* 0x0000000706067c24 */ /* 0x000fca000f8e0226 */
[----:B------:R-:W4:Y:S01]  /*1430*/  LDC.64 R2, c[0x0][0x2e8] ;  /* 0x0000ba00ff027b82 */ /* 0x000f220000000a00 */
[----:B---3--:R-:W-:-:S04]  /*1440*/  IMAD R5, R6, R5, UR6 ;  /* 0x0000000606057e24 */ /* 0x008fc8000f8e0205 */
[----:B----4-:R-:W-:-:S05]  /*1450*/  IMAD.WIDE R2, R5, 0x4, R2 ;  /* 0x0000000405027825 */ /* 0x010fca00078e0202 */
[----:B------:R-:W-:Y:S01]  /*1460*/  STG.E desc[UR4][R2.64], RZ ;  /* 0x000000ff02007986 */ /* 0x000fe2000c101904 */
[----:B------:R-:W-:Y:S05]  /*1470*/  EXIT ;  /* 0x000000000000794d */ /* 0x000fea0003800000 */
.L_x_74:
        /* <DEDUP_REMOVED lines=16> */
.L_x_126:


//--------------------- .nv.shared._ZN7cutlass13device_kernelIN5flash19enable_sm80_to_sm89INS1_16FlashAttnBwdSm80INS1_25CollectiveMainloopBwdSm80ILi2ELi1EN4cute5tupleIJNS5_1CILi64EEENS7_ILi128EEENS7_ILi96EEEEEENS_10bfloat16_tEfNS_4arch4Sm80ELb0ELb0ELb1ELb0ELb0ELb0ELb0ELb0ELi2ELi2ELi4ELi2ELb1EEENS1_21CollectiveEpilogueBwdISB_SC_SE_Li256ELb0ELb0ELi2EEENS1_19SingleTileSchedulerILb0ELb0ELb0ELi128EEEEEEEEEvNT_6ParamsE --------------------------
	.section	.nv.shared._ZN7cutlass13device_kernelIN5flash19enable_sm80_to_sm89INS1_16FlashAttnBwdSm80INS1_25CollectiveMainloopBwdSm80ILi2ELi1EN4cute5tupleIJNS5_1CILi64EEENS7_ILi128EEENS7_ILi96EEEEEENS_10bfloat16_tEfNS_4arch4Sm80ELb0ELb0ELb1ELb0ELb0ELb0ELb0ELb0ELi2ELi2ELi4ELi2ELb1EEENS1_21CollectiveEpilogueBwdISB_SC_SE_Li256ELb0ELb0ELi2EEENS1_19SingleTileSchedulerILb0ELb0ELb0ELi128EEEEEEEEEvNT_6ParamsE,"aw",@nobits
	.sectionflags	@""
	.align	16
	.zero		1024


//--------------------- .nv.shared.reserved.0     --------------------------
	.section	.nv.shared.reserved.0,"aw",@nobits
	.weak		__nv_reservedSMEM_offset_0_alias
	.size		__nv_reservedSMEM_offset_0_alias, 0, 0
	.other		__nv_reservedSMEM_offset_0_alias,@"STO_CUDA_RESERVED_SHARED STV_DEFAULT"
__nv_reservedSMEM_offset_0_alias:
	.zero		0


//--------------------- .nv.global                --------------------------
	.section	.nv.global,"aw",@nobits
.nv.global:
	.type		_ZN73_INTERNAL_7cad860e_37_flash_bwd_hdim96_bf16_softcap_sm80_cu_744032ad_32324cute1_E,@object
	.size		_ZN73_INTERNAL_7cad860e_37_flash_bwd_hdim96_bf16_softcap_sm80_cu_744032ad_32324cute1_E,(_ZN73_INTERNAL_7cad860e_37_flash_bwd_hdim96_bf16_softcap_sm80_cu_744032ad_32324cuda3std3__45__cpo6cbeginE - _ZN73_INTERNAL_7cad860e_37_flash_bwd_hdim96_bf16_softcap_sm80_cu_744032ad_32324cute1_E)
_ZN73_INTERNAL_7cad860e_37_flash_bwd_hdim96_bf16_softcap_sm80_cu_744032ad_32324cute1_E:
	.zero		1
	.type		_ZN73_INTERNAL_7cad860e_37_flash_bwd_hdim96_bf16_softcap_sm80_cu_744032ad_32324cuda3std3__45__cpo6cbeginE,@object
	.size		_ZN73_INTERNAL_7cad860e_37_flash_bwd_hdim96_bf16_softcap_sm80_cu_744032ad_32324cuda3std3__45__cpo6cbeginE,(_ZN73_INTERNAL_7cad860e_37_flash_bwd_hdim96_bf16_softcap_sm80_cu_744032ad_32324cuda3std3__48in_placeE - _ZN73_INTERNAL_7cad860e_37_flash_bwd_hdim96_bf16_softcap_sm80_cu_744032ad_32324cuda3std3__45__cpo6cbeginE)
_ZN73_INTERNAL_7cad860e_37_flash_bwd_hdim96_bf16_softcap_sm80_cu_744032ad_32324cuda3std3__45__cpo6cbeginE:
	.zero		1
	.type		_ZN73_INTERNAL_7cad860e_37_flash_bwd_hdim96_bf16_softcap_sm80_cu_744032ad_32324cuda3std3__48in_placeE,@object
	.size		_ZN73_INTERNAL_7cad860e_37_flash_bwd_hdim96_bf16_softcap_sm80_cu_744032ad_32324cuda3std3__48in_placeE,(_ZN73_INTERNAL_7cad860e_37_flash_bwd_hdim96_bf16_softcap_sm80_cu_744032ad_32324cuda3std6ranges3__45__cpo9iter_moveE - _ZN73_INTERNAL_7cad860e_37_flash_bwd_hdim96_bf16_softcap_sm80_cu_744032ad_32324cuda3std3__48in_placeE)
_ZN73_INTERNAL_7cad860e_37_flash_bwd_hdim96_bf16_softcap_sm80_cu_744032ad_32324cuda3std3__48in_placeE:
	.zero		1
	.type		_ZN73_INTERNAL_7cad860e_37_flash_bwd_hdim96_bf16_softcap_sm80_cu_744032ad_32324cuda3std6ranges3__45__cpo9iter_moveE,@object
	.size		_ZN73_INTERNAL_7cad860e_37_flash_bwd_hdim96_bf16_softcap_sm80_cu_744032ad_32324cuda3std6ranges3__45__cpo9iter_moveE,(_ZN73_INTERNAL_7cad860e_37_flash_bwd_hdim96_bf16_softcap_sm80_cu_744032ad_32324cuda3std3__45__cpo5beginE - _ZN73_INTERNAL_7cad860e_37_flash_bwd_hdim96_bf16_softcap_sm80_cu_744032ad_32324cuda3std6ranges3__45__cpo9iter_moveE)
_ZN73_INTERNAL_7cad860e_37_flash_bwd_hdim96_bf16_softcap_sm80_cu_744032ad_32324cuda3std6ranges3__45__cpo9iter_moveE:
	.zero		1
	.type		_ZN73_INTERNAL_7cad860e_37_flash_bwd_hdim96_bf16_softcap_sm80_cu_744032ad_32324cuda3std3__45__cpo5beginE,@object
	.size		_ZN73_INTERNAL_7cad860e_37_flash_bwd_hdim96_bf16_softcap_sm80_cu_744032ad_32324cuda3std3__45__cpo5beginE,(_ZN73_INTERNAL_7cad860e_37_flash_bwd_hdim96_bf16_softcap_sm80_cu_744032ad_32324cuda3std3__475_GLOBAL__N__7cad860e_37_flash_bwd_hdim96_bf16_softcap_sm80_cu_744032ad_32326ignoreE - _ZN73_INTERNAL_7cad860e_37_flash_bwd_hdim96_bf16_softcap_sm80_cu_744032ad_32324cuda3std3__45__cpo5beginE)
_ZN73_INTERNAL_7cad860e_37_flash_bwd_hdim96_bf16_softcap_sm80_cu_744032ad_32324cuda3std3__45__cpo5beginE:
	.zero		1
	.type		_ZN73_INTERNAL_7cad860e_37_flash_bwd_hdim96_bf16_softcap_sm80_cu_744032ad_32324cuda3std3__475_GLOBAL__N__7cad860e_37_flash_bwd_hdim96_bf16_softcap_sm80_cu_744032ad_32326ignoreE,@object
	.size		_ZN73_INTERNAL_7cad860e_37_flash_bwd_hdim96_bf16_softcap_sm80_cu_744032ad_32324cuda3std3__475_GLOBAL__N__7cad860e_37_flash_bwd_hdim96_bf16_softcap_sm80_cu_744032ad_32326ignoreE,(_ZN73_INTERNAL_7cad860e_37_flash_bwd_hdim96_bf16_softcap_sm80_cu_744032ad_32324cute7productE - _ZN73_INTERNAL_7cad860e_37_flash_bwd_hdim96_bf16_softcap_sm80_cu_744032ad_32324cuda3std3__475_GLOBAL__N__7cad860e_37_flash_bwd_hdim96_bf16_softcap_sm80_cu_744032ad_32326ignoreE)
_ZN73_INTERNAL_7cad860e_37_flash_bwd_hdim96_bf16_softcap_sm80_cu_744032ad_32324cuda3std3__475_GLOBAL__N__7cad860e_37_flash_bwd_hdim96_bf16_softcap_sm80_cu_744032ad_32326ignoreE:
	.zero		1
	.type		_ZN73_INTERNAL_7cad860e_37_flash_bwd_hdim96_bf16_softcap_sm80_cu_744032ad_32324cute7productE,@object
	.size		_ZN73_INTERNAL_7cad860e_37_flash_bwd_hdim96_bf16_softcap_sm80_cu_744032ad_32324cute7productE,(_ZN73_INTERNAL_7cad860e_37_flash_bwd_hdim96_bf16_softcap_sm80_cu_744032ad_32324cuda3std3__45__cpo3endE - _ZN73_INTERNAL_7cad860e_37_flash_bwd_hdim96_bf16_softcap_sm80_cu_744032ad_32324cute7productE)
_ZN73_INTERNAL_7cad860e_37_flash_bwd_hdim96_bf16_softcap_sm80_cu_744032ad_32324cute7productE:
	.zero		1
	.type		_ZN73_INTERNAL_7cad860e_37_flash_bwd_hdim96_bf16_softcap_sm80_cu_744032ad_32324cuda3std3__45__cpo3endE,@object
	.size		_ZN73_INTERNAL_7cad860e_37_flash_bwd_hdim96_bf16_softcap_sm80_cu_744032ad_32324cuda3std3__45__cpo3endE,(_ZN73_INTERNAL_7cad860e_37_flash_bwd_hdim96_bf16_softcap_sm80_cu_744032ad_32324cuda3std3__419piecewise_constructE - _ZN73_INTERNAL_7cad860e_37_flash_bwd_hdim96_bf16_softcap_sm80_cu_744032ad_32324cuda3std3__45__cpo3endE)
_ZN73_INTERNAL_7cad860e_37_flash_bwd_hdim96_bf16_softcap_sm80_cu_744032ad_32324cuda3std3__45__cpo3endE:
	.zero		1
	.type		_ZN73_INTERNAL_7cad860e_37_flash_bwd_hdim96_bf16_softcap_sm80_cu_744032ad_32324cuda3std3__419piecewise_constructE,@object
	.size		_ZN73_INTERNAL_7cad860e_37_flash_bwd_hdim96_bf16_softcap_sm80_cu_744032ad_32324cuda3std3__419piecewise_constructE,(_ZN73_INTERNAL_7cad860e_37_flash_bwd_hdim96_bf16_softcap_sm80_cu_744032ad_32324cuda3std3__45__cpo4cendE - _ZN73_INTERNAL_7cad860e_37_flash_bwd_hdim96_bf16_softcap_sm80_cu_744032ad_32324cuda3std3__419piecewise_constructE)
_ZN73_INTERNAL_7cad860e_37_flash_bwd_hdim96_bf16_softcap_sm80_cu_744032ad_32324cuda3std3__419piecewise_constructE:
	.zero		1
	.type		_ZN73_INTERNAL_7cad860e_37_flash_bwd_hdim96_bf16_softcap_sm80_cu_744032ad_32324cuda3std3__45__cpo4cendE,@object
	.size		_ZN73_INTERNAL_7cad860e_37_flash_bwd_hdim96_bf16_softcap_sm80_cu_744032ad_32324cuda3std3__45__cpo4cendE,(_ZN73_INTERNAL_7cad860e_37_flash_bwd_hdim96_bf16_softcap_sm80_cu_744032ad_32324cuda3std6ranges3__45__cpo4swapE - _ZN73_INTERNAL_7cad860e_37_flash_bwd_hdim96_bf16_softcap_sm80_cu_744032ad_32324cuda3std3__45__cpo4cendE)
_ZN73_INTERNAL_7cad860e_37_flash_bwd_hdim96_bf16_softcap_sm80_cu_744032ad_32324cuda3std3__45__cpo4cendE:
	.zero		1
	.type		_ZN73_INTERNAL_7cad860e_37_flash_bwd_hdim96_bf16_softcap_sm80_cu_744032ad_32324cuda3std6ranges3__45__cpo4swapE,@object
	.size		_ZN73_INTERNAL_7cad860e_37_flash_bwd_hdim96_bf16_softcap_sm80_cu_744032ad_32324cuda3std6ranges3__45__cpo4swapE,(.L_7 - _ZN73_INTERNAL_7cad860e_37_flash_bwd_hdim96_bf16_softcap_sm80_cu_744032ad_32324cuda3std6ranges3__45__cpo4swapE)
_ZN73_INTERNAL_7cad860e_37_flash_bwd_hdim96_bf16_softcap_sm80_cu_744032ad_32324cuda3std6ranges3__45__cpo4swapE:
	.zero		1
.L_7:


//--------------------- .nv.shared._ZN7cutlass13device_kernelIN5flash19enable_sm80_to_sm89INS1_16FlashAttnBwdSm80INS1_25CollectiveMainloopBwdSm80ILi2ELi1EN4cute5tupleIJNS5_1CILi64EEENS7_ILi128EEENS7_ILi96EEEEEENS_10bfloat16_tEfNS_4arch4Sm80ELb0ELb0ELb1ELb0ELb1ELb0ELb0ELb0ELi2ELi2ELi4ELi2ELb1EEENS1_21CollectiveEpilogueBwdISB_SC_SE_Li256ELb0ELb0ELi2EEENS1_19SingleTileSchedulerILb0ELb0ELb0ELi128EEEEEEEEEvNT_6ParamsE --------------------------
	.section	.nv.shared._ZN7cutlass13device_kernelIN5flash19enable_sm80_to_sm89INS1_16FlashAttnBwdSm80INS1_25CollectiveMainloopBwdSm80ILi2ELi1EN4cute5tupleIJNS5_1CILi64EEENS7_ILi128EEENS7_ILi96EEEEEENS_10bfloat16_tEfNS_4arch4Sm80ELb0ELb0ELb1ELb0ELb1ELb0ELb0ELb0ELi2ELi2ELi4ELi2ELb1EEENS1_21CollectiveEpilogueBwdISB_SC_SE_Li256ELb0ELb0ELi2EEENS1_19SingleTileSchedulerILb0ELb0ELb0ELi128EEEEEEEEEvNT_6ParamsE,"aw",@nobits
	.sectionflags	@""
	.align	16
	.zero		1024


//--------------------- .nv.shared._ZN7cutlass13device_kernelIN5flash19enable_sm80_to_sm89INS1_16FlashAttnBwdSm80INS1_25CollectiveMainloopBwdSm80ILi2ELi1EN4cute5tupleIJNS5_1CILi64EEENS7_ILi128EEENS7_ILi96EEEEEENS_10bfloat16_tEfNS_4arch4Sm80ELb0ELb0ELb1ELb0ELb0ELb0ELb0ELb0ELi2ELi2ELi4ELi2ELb1EEENS1_24CollectiveEpilogueBwdGQAISB_fSE_Li256ELb0ELb0EEENS1_19SingleTileSchedulerILb0ELb0ELb0ELi128EEEEEEEEEvNT_6ParamsE --------------------------
	.section	.nv.shared._ZN7cutlass13device_kernelIN5flash19enable_sm80_to_sm89INS1_16FlashAttnBwdSm80INS1_25CollectiveMainloopBwdSm80ILi2ELi1EN4cute5tupleIJNS5_1CILi64EEENS7_ILi128EEENS7_ILi96EEEEEENS_10bfloat16_tEfNS_4arch4Sm80ELb0ELb0ELb1ELb0ELb0ELb0ELb0ELb0ELi2ELi2ELi4ELi2ELb1EEENS1_24CollectiveEpilogueBwdGQAISB_fSE_Li256ELb0ELb0EEENS1_19SingleTileSchedulerILb0ELb0ELb0ELi128EEEEEEEEEvNT_6ParamsE,"aw",@nobits
	.sectionflags	@""
	.align	16
	.zero		1024


//--------------------- .nv.shared._ZN7cutlass13device_kernelIN5flash19enable_sm80_to_sm89INS1_16FlashAttnBwdSm80INS1_25CollectiveMainloopBwdSm80ILi2ELi1EN4cute5tupleIJNS5_1CILi64EEENS7_ILi128EEENS7_ILi96EEEEEENS_10bfloat16_tEfNS_4arch4Sm80ELb0ELb0ELb1ELb0ELb1ELb0ELb0ELb0ELi2ELi2ELi4ELi2ELb1EEENS1_24CollectiveEpilogueBwdGQAISB_fSE_Li256ELb0ELb1EEENS1_19SingleTileSchedulerILb0ELb0ELb0ELi128EEEEEEEEEvNT_6ParamsE --------------------------
	.section	.nv.shared._ZN7cutlass13device_kernelIN5flash19enable_sm80_to_sm89INS1_16FlashAttnBwdSm80INS1_25CollectiveMainloopBwdSm80ILi2ELi1EN4cute5tupleIJNS5_1CILi64EEENS7_ILi128EEENS7_ILi96EEEEEENS_10bfloat16_tEfNS_4arch4Sm80ELb0ELb0ELb1ELb0ELb1ELb0ELb0ELb0ELi2ELi2ELi4ELi2ELb1EEENS1_24CollectiveEpilogueBwdGQAISB_fSE_Li256ELb0ELb1EEENS1_19SingleTileSchedulerILb0ELb0ELb0ELi128EEEEEEEEEvNT_6ParamsE,"aw",@nobits
	.sectionflags	@""
	.align	16
	.zero		1024


//--------------------- .nv.shared._ZN7cutlass13device_kernelIN5flash19enable_sm80_to_sm89INS1_16FlashAttnBwdSm80INS1_25CollectiveMainloopBwdSm80ILi2ELi1EN4cute5tupleIJNS5_1CILi64EEENS7_ILi128EEENS7_ILi96EEEEEENS_10bfloat16_tEfNS_4arch4Sm80ELb0ELb0ELb1ELb1ELb0ELb0ELb0ELb0ELi2ELi2ELi4ELi2ELb1EEENS1_21CollectiveEpilogueBwdISB_SC_SE_Li256ELb1ELb0ELi2EEENS1_19SingleTileSchedulerILb1ELb0ELb0ELi128EEEEEEEEEvNT_6ParamsE --------------------------
	.section	.nv.shared._ZN7cutlass13device_kernelIN5flash19enable_sm80_to_sm89INS1_16FlashAttnBwdSm80INS1_25CollectiveMainloopBwdSm80ILi2ELi1EN4cute5tupleIJNS5_1CILi64EEENS7_ILi128EEENS7_ILi96EEEEEENS_10bfloat16_tEfNS_4arch4Sm80ELb0ELb0ELb1ELb1ELb0ELb0ELb0ELb0ELi2ELi2ELi4ELi2ELb1EEENS1_21CollectiveEpilogueBwdISB_SC_SE_Li256ELb1ELb0ELi2EEENS1_19SingleTileSchedulerILb1ELb0ELb0ELi128EEEEEEEEEvNT_6ParamsE,"aw",@nobits
	.sectionflags	@""
	.align	16
	.zero		1024


//--------------------- .nv.shared._ZN7cutlass13device_kernelIN5flash19enable_sm80_to_sm89INS1_16FlashAttnBwdSm80INS1_25CollectiveMainloopBwdSm80ILi2ELi1EN4cute5tupleIJNS5_1CILi64EEENS7_ILi128EEENS7_ILi96EEEEEENS_10bfloat16_tEfNS_4arch4Sm80ELb0ELb0ELb1ELb1ELb1ELb0ELb0ELb0ELi2ELi2ELi4ELi2ELb1EEENS1_21CollectiveEpilogueBwdISB_SC_SE_Li256ELb1ELb0ELi2EEENS1_19SingleTileSchedulerILb1ELb0ELb0ELi128EEEEEEEEEvNT_6ParamsE --------------------------
	.section	.nv.shared._ZN7cutlass13device_kernelIN5flash19enable_sm80_to_sm89INS1_16FlashAttnBwdSm80INS1_25CollectiveMainloopBwdSm80ILi2ELi1EN4cute5tupleIJNS5_1CILi64EEENS7_ILi128EEENS7_ILi96EEEEEENS_10bfloat16_tEfNS_4arch4Sm80ELb0ELb0ELb1ELb1ELb1ELb0ELb0ELb0ELi2ELi2ELi4ELi2ELb1EEENS1_21CollectiveEpilogueBwdISB_SC_SE_Li256ELb1ELb0ELi2EEENS1_19SingleTileSchedulerILb1ELb0ELb0ELi128EEEEEEEEEvNT_6ParamsE,"aw",@nobits
	.sectionflags	@""
	.align	16
	.zero		1024


//--------------------- .nv.shared._ZN7cutlass13device_kernelIN5flash19enable_sm80_to_sm89INS1_16FlashAttnBwdSm80INS1_25CollectiveMainloopBwdSm80ILi2ELi1EN4cute5tupleIJNS5_1CILi64EEENS7_ILi128EEENS7_ILi96EEEEEENS_10bfloat16_tEfNS_4arch4Sm80ELb0ELb0ELb1ELb1ELb0ELb0ELb0ELb0ELi2ELi2ELi4ELi2ELb1EEENS1_24CollectiveEpilogueBwdGQAISB_fSE_Li256ELb1ELb0EEENS1_19SingleTileSchedulerILb1ELb0ELb0ELi128EEEEEEEEEvNT_6ParamsE --------------------------
	.section	.nv.shared._ZN7cutlass13device_kernelIN5flash19enable_sm80_to_sm89INS1_16FlashAttnBwdSm80INS1_25CollectiveMainloopBwdSm80ILi2ELi1EN4cute5tupleIJNS5_1CILi64EEENS7_ILi128EEENS7_ILi96EEEEEENS_10bfloat16_tEfNS_4arch4Sm80ELb0ELb0ELb1ELb1ELb0ELb0ELb0ELb0ELi2ELi2ELi4ELi2ELb1EEENS1_24CollectiveEpilogueBwdGQAISB_fSE_Li256ELb1ELb0EEENS1_19SingleTileSchedulerILb1ELb0ELb0ELi128EEEEEEEEEvNT_6ParamsE,"aw",@nobits
	.sectionflags	@""
	.align	16
	.zero		1024


//--------------------- .nv.shared._ZN7cutlass13device_kernelIN5flash19enable_sm80_to_sm89INS1_16FlashAttnBwdSm80INS1_25CollectiveMainloopBwdSm80ILi2ELi1EN4cute5tupleIJNS5_1CILi64EEENS7_ILi128EEENS7_ILi96EEEEEENS_10bfloat16_tEfNS_4arch4Sm80ELb0ELb0ELb1ELb1ELb1ELb0ELb0ELb0ELi2ELi2ELi4ELi2ELb1EEENS1_24CollectiveEpilogueBwdGQAISB_fSE_Li256ELb1ELb1EEENS1_19SingleTileSchedulerILb1ELb0ELb0ELi128EEEEEEEEEvNT_6ParamsE --------------------------
	.section	.nv.shared._ZN7cutlass13device_kernelIN5flash19enable_sm80_to_sm89INS1_16FlashAttnBwdSm80INS1_25CollectiveMainloopBwdSm80ILi2ELi1EN4cute5tupleIJNS5_1CILi64EEENS7_ILi128EEENS7_ILi96EEEEEENS_10bfloat16_tEfNS_4arch4Sm80ELb0ELb0ELb1ELb1ELb1ELb0ELb0ELb0ELi2ELi2ELi4ELi2ELb1EEENS1_24CollectiveEpilogueBwdGQAISB_fSE_Li256ELb1ELb1EEENS1_19SingleTileSchedulerILb1ELb0ELb0ELi128EEEEEEEEEvNT_6ParamsE,"aw",@nobits
	.sectionflags	@""
	.align	16
	.zero		1024


//--------------------- .nv.shared._ZN7cutlass13device_kernelIN5flash19enable_sm80_to_sm89INS1_16FlashAttnBwdSm80INS1_25CollectiveMainloopBwdSm80ILi2ELi1EN4cute5tupleIJNS5_1CILi64EEENS7_ILi128EEENS7_ILi96EEEEEENS_10bfloat16_tEfNS_4arch4Sm80ELb0ELb1ELb1ELb0ELb0ELb0ELb0ELb0ELi2ELi2ELi4ELi2ELb1EEENS1_21CollectiveEpilogueBwdISB_SC_SE_Li256ELb0ELb0ELi2EEENS1_19SingleTileSchedulerILb0ELb0ELb0ELi128EEEEEEEEEvNT_6ParamsE --------------------------
	.section	.nv.shared._ZN7cutlass13device_kernelIN5flash19enable_sm80_to_sm89INS1_16FlashAttnBwdSm80INS1_25CollectiveMainloopBwdSm80ILi2ELi1EN4cute5tupleIJNS5_1CILi64EEENS7_ILi128EEENS7_ILi96EEEEEENS_10bfloat16_tEfNS_4arch4Sm80ELb0ELb1ELb1ELb0ELb0ELb0ELb0ELb0ELi2ELi2ELi4ELi2ELb1EEENS1_21CollectiveEpilogueBwdISB_SC_SE_Li256ELb0ELb0ELi2EEENS1_19SingleTileSchedulerILb0ELb0ELb0ELi128EEEEEEEEEvNT_6ParamsE,"aw",@nobits
	.sectionflags	@""
	.align	16
	.zero		1024


//--------------------- .nv.shared._ZN7cutlass13device_kernelIN5flash19enable_sm80_to_sm89INS1_16FlashAttnBwdSm80INS1_25CollectiveMainloopBwdSm80ILi2ELi1EN4cute5tupleIJNS5_1CILi64EEENS7_ILi128EEENS7_ILi96EEEEEENS_10bfloat16_tEfNS_4arch4Sm80ELb0ELb1ELb1ELb0ELb1ELb0ELb0ELb0ELi2ELi2ELi4ELi2ELb1EEENS1_21CollectiveEpilogueBwdISB_SC_SE_Li256ELb0ELb0ELi2EEENS1_19SingleTileSchedulerILb0ELb0ELb0ELi128EEEEEEEEEvNT_6ParamsE --------------------------
	.section	.nv.shared._ZN7cutlass13device_kernelIN5flash19enable_sm80_to_sm89INS1_16FlashAttnBwdSm80INS1_25CollectiveMainloopBwdSm80ILi2ELi1EN4cute5tupleIJNS5_1CILi64EEENS7_ILi128EEENS7_ILi96EEEEEENS_10bfloat16_tEfNS_4arch4Sm80ELb0ELb1ELb1ELb0ELb1ELb0ELb0ELb0ELi2ELi2ELi4ELi2ELb1EEENS1_21CollectiveEpilogueBwdISB_SC_SE_Li256ELb0ELb0ELi2EEENS1_19SingleTileSchedulerILb0ELb0ELb0ELi128EEEEEEEEEvNT_6ParamsE,"aw",@nobits
	.sectionflags	@""
	.align	16
	.zero		1024


//--------------------- .nv.shared._ZN7cutlass13device_kernelIN5flash19enable_sm80_to_sm89INS1_16FlashAttnBwdSm80INS1_25CollectiveMainloopBwdSm80ILi2ELi1EN4cute5tupleIJNS5_1CILi64EEENS7_ILi128EEENS7_ILi96EEEEEENS_10bfloat16_tEfNS_4arch4Sm80ELb0ELb1ELb1ELb0ELb0ELb0ELb0ELb0ELi2ELi2ELi4ELi2ELb1EEENS1_24CollectiveEpilogueBwdGQAISB_fSE_Li256ELb0ELb0EEENS1_19SingleTileSchedulerILb0ELb0ELb0ELi128EEEEEEEEEvNT_6ParamsE --------------------------
	.section	.nv.shared._ZN7cutlass13device_kernelIN5flash19enable_sm80_to_sm89INS1_16FlashAttnBwdSm80INS1_25CollectiveMainloopBwdSm80ILi2ELi1EN4cute5tupleIJNS5_1CILi64EEENS7_ILi128EEENS7_ILi96EEEEEENS_10bfloat16_tEfNS_4arch4Sm80ELb0ELb1ELb1ELb0ELb0ELb0ELb0ELb0ELi2ELi2ELi4ELi2ELb1EEENS1_24CollectiveEpilogueBwdGQAISB_fSE_Li256ELb0ELb0EEENS1_19SingleTileSchedulerILb0ELb0ELb0ELi128EEEEEEEEEvNT_6ParamsE,"aw",@nobits
	.sectionflags	@""
	.align	16
	.zero		1024


//--------------------- .nv.shared._ZN7cutlass13device_kernelIN5flash19enable_sm80_to_sm89INS1_16FlashAttnBwdSm80INS1_25CollectiveMainloopBwdSm80ILi2ELi1EN4cute5tupleIJNS5_1CILi64EEENS7_ILi128EEENS7_ILi96EEEEEENS_10bfloat16_tEfNS_4arch4Sm80ELb0ELb1ELb1ELb0ELb1ELb0ELb0ELb0ELi2ELi2ELi4ELi2ELb1EEENS1_24CollectiveEpilogueBwdGQAISB_fSE_Li256ELb0ELb1EEENS1_19SingleTileSchedulerILb0ELb0ELb0ELi128EEEEEEEEEvNT_6ParamsE --------------------------
	.section	.nv.shared._ZN7cutlass13device_kernelIN5flash19enable_sm80_to_sm89INS1_16FlashAttnBwdSm80INS1_25CollectiveMainloopBwdSm80ILi2ELi1EN4cute5tupleIJNS5_1CILi64EEENS7_ILi128EEENS7_ILi96EEEEEENS_10bfloat16_tEfNS_4arch4Sm80ELb0ELb1ELb1ELb0ELb1ELb0ELb0ELb0ELi2ELi2ELi4ELi2ELb1EEENS1_24CollectiveEpilogueBwdGQAISB_fSE_Li256ELb0ELb1EEENS1_19SingleTileSchedulerILb0ELb0ELb0ELi128EEEEEEEEEvNT_6ParamsE,"aw",@nobits
	.sectionflags	@""
	.align	16
	.zero		1024


//--------------------- .nv.shared._ZN7cutlass13device_kernelIN5flash19enable_sm80_to_sm89INS1_16FlashAttnBwdSm80INS1_25CollectiveMainloopBwdSm80ILi2ELi1EN4cute5tupleIJNS5_1CILi64EEENS7_ILi128EEENS7_ILi96EEEEEENS_10bfloat16_tEfNS_4arch4Sm80ELb0ELb1ELb1ELb1ELb0ELb0ELb0ELb0ELi2ELi2ELi4ELi2ELb1EEENS1_21CollectiveEpilogueBwdISB_SC_SE_Li256ELb1ELb0ELi2EEENS1_19SingleTileSchedulerILb1ELb0ELb0ELi128EEEEEEEEEvNT_6ParamsE --------------------------
	.section	.nv.shared._ZN7cutlass13device_kernelIN5flash19enable_sm80_to_sm89INS1_16FlashAttnBwdSm80INS1_25CollectiveMainloopBwdSm80ILi2ELi1EN4cute5tupleIJNS5_1CILi64EEENS7_ILi128EEENS7_ILi96EEEEEENS_10bfloat16_tEfNS_4arch4Sm80ELb0ELb1ELb1ELb1ELb0ELb0ELb0ELb0ELi2ELi2ELi4ELi2ELb1EEENS1_21CollectiveEpilogueBwdISB_SC_SE_Li256ELb1ELb0ELi2EEENS1_19SingleTileSchedulerILb1ELb0ELb0ELi128EEEEEEEEEvNT_6ParamsE,"aw",@nobits
	.sectionflags	@""
	.align	16
	.zero		1024


//--------------------- .nv.shared._ZN7cutlass13device_kernelIN5flash19enable_sm80_to_sm89INS1_16FlashAttnBwdSm80INS1_25CollectiveMainloopBwdSm80ILi2ELi1EN4cute5tupleIJNS5_1CILi64EEENS7_ILi128EEENS7_ILi96EEEEEENS_10bfloat16_tEfNS_4arch4Sm80ELb0ELb1ELb1ELb1ELb1ELb0ELb0ELb0ELi2ELi2ELi4ELi2ELb1EEENS1_21CollectiveEpilogueBwdISB_SC_SE_Li256ELb1ELb0ELi2EEENS1_19SingleTileSchedulerILb1ELb0ELb0ELi128EEEEEEEEEvNT_6ParamsE --------------------------
	.section	.nv.shared._ZN7cutlass13device_kernelIN5flash19enable_sm80_to_sm89INS1_16FlashAttnBwdSm80INS1_25CollectiveMainloopBwdSm80ILi2ELi1EN4cute5tupleIJNS5_1CILi64EEENS7_ILi128EEENS7_ILi96EEEEEENS_10bfloat16_tEfNS_4arch4Sm80ELb0ELb1ELb1ELb1ELb1ELb0ELb0ELb0ELi2ELi2ELi4ELi2ELb1EEENS1_21CollectiveEpilogueBwdISB_SC_SE_Li256ELb1ELb0ELi2EEENS1_19SingleTileSchedulerILb1ELb0ELb0ELi128EEEEEEEEEvNT_6ParamsE,"aw",@nobits
	.sectionflags	@""
	.align	16
	.zero		1024


//--------------------- .nv.shared._ZN7cutlass13device_kernelIN5flash19enable_sm80_to_sm89INS1_16FlashAttnBwdSm80INS1_25CollectiveMainloopBwdSm80ILi2ELi1EN4cute5tupleIJNS5_1CILi64EEENS7_ILi128EEENS7_ILi96EEEEEENS_10bfloat16_tEfNS_4arch4Sm80ELb0ELb1ELb1ELb1ELb0ELb0ELb0ELb0ELi2ELi2ELi4ELi2ELb1EEENS1_24CollectiveEpilogueBwdGQAISB_fSE_Li256ELb1ELb0EEENS1_19SingleTileSchedulerILb1ELb0ELb0ELi128EEEEEEEEEvNT_6ParamsE --------------------------
	.section	.nv.shared._ZN7cutlass13device_kernelIN5flash19enable_sm80_to_sm89INS1_16FlashAttnBwdSm80INS1_25CollectiveMainloopBwdSm80ILi2ELi1EN4cute5tupleIJNS5_1CILi64EEENS7_ILi128EEENS7_ILi96EEEEEENS_10bfloat16_tEfNS_4arch4Sm80ELb0ELb1ELb1ELb1ELb0ELb0ELb0ELb0ELi2ELi2ELi4ELi2ELb1EEENS1_24CollectiveEpilogueBwdGQAISB_fSE_Li256ELb1ELb0EEENS1_19SingleTileSchedulerILb1ELb0ELb0ELi128EEEEEEEEEvNT_6ParamsE,"aw",@nobits
	.sectionflags	@""
	.align	16
	.zero		1024


//--------------------- .nv.shared._ZN7cutlass13device_kernelIN5flash19enable_sm80_to_sm89INS1_16FlashAttnBwdSm80INS1_25CollectiveMainloopBwdSm80ILi2ELi1EN4cute5tupleIJNS5_1CILi64EEENS7_ILi128EEENS7_ILi96EEEEEENS_10bfloat16_tEfNS_4arch4Sm80ELb0ELb1ELb1ELb1ELb1ELb0ELb0ELb0ELi2ELi2ELi4ELi2ELb1EEENS1_24CollectiveEpilogueBwdGQAISB_fSE_Li256ELb1ELb1EEENS1_19SingleTileSchedulerILb1ELb0ELb0ELi128EEEEEEEEEvNT_6ParamsE --------------------------
	.section	.nv.shared._ZN7cutlass13device_kernelIN5flash19enable_sm80_to_sm89INS1_16FlashAttnBwdSm80INS1_25CollectiveMainloopBwdSm80ILi2ELi1EN4cute5tupleIJNS5_1CILi64EEENS7_ILi128EEENS7_ILi96EEEEEENS_10bfloat16_tEfNS_4arch4Sm80ELb0ELb1ELb1ELb1ELb1ELb0ELb0ELb0ELi2ELi2ELi4ELi2ELb1EEENS1_24CollectiveEpilogueBwdGQAISB_fSE_Li256ELb1ELb1EEENS1_19SingleTileSchedulerILb1ELb0ELb0ELi128EEEEEEEEEvNT_6ParamsE,"aw",@nobits
	.sectionflags	@""
	.align	16
	.zero		1024


//--------------------- .nv.shared._ZN7cutlass13device_kernelIN5flash19enable_sm80_to_sm89INS1_16FlashAttnBwdSm80INS1_25CollectiveMainloopBwdSm80ILi2ELi1EN4cute5tupleIJNS5_1CILi64EEENS7_ILi128EEENS7_ILi96EEEEEENS_10bfloat16_tEfNS_4arch4Sm80ELb1ELb0ELb1ELb0ELb0ELb0ELb0ELb0ELi2ELi2ELi4ELi2ELb1EEENS1_21CollectiveEpilogueBwdISB_SC_SE_Li256ELb0ELb0ELi2EEENS1_25SingleTileBwdLPTSchedulerILb0ELi128ELb0EEEEEEEEEvNT_6ParamsE --------------------------
	.section	.nv.shared._ZN7cutlass13device_kernelIN5flash19enable_sm80_to_sm89INS1_16FlashAttnBwdSm80INS1_25CollectiveMainloopBwdSm80ILi2ELi1EN4cute5tupleIJNS5_1CILi64EEENS7_ILi128EEENS7_ILi96EEEEEENS_10bfloat16_tEfNS_4arch4Sm80ELb1ELb0ELb1ELb0ELb0ELb0ELb0ELb0ELi2ELi2ELi4ELi2ELb1EEENS1_21CollectiveEpilogueBwdISB_SC_SE_Li256ELb0ELb0ELi2EEENS1_25SingleTileBwdLPTSchedulerILb0ELi128ELb0EEEEEEEEEvNT_6ParamsE,"aw",@nobits
	.sectionflags	@""
	.align	16
	.zero		1024


//--------------------- .nv.shared._ZN7cutlass13device_kernelIN5flash19enable_sm80_to_sm89INS1_16FlashAttnBwdSm80INS1_25CollectiveMainloopBwdSm80ILi2ELi1EN4cute5tupleIJNS5_1CILi64EEENS7_ILi128EEENS7_ILi96EEEEEENS_10bfloat16_tEfNS_4arch4Sm80ELb1ELb0ELb1ELb0ELb1ELb0ELb0ELb0ELi2ELi2ELi4ELi2ELb1EEENS1_21CollectiveEpilogueBwdISB_SC_SE_Li256ELb0ELb0ELi2EEENS1_25SingleTileBwdLPTSchedulerILb0ELi128ELb1EEEEEEEEEvNT_6ParamsE --------------------------
	.section	.nv.shared._ZN7cutlass13device_kernelIN5flash19enable_sm80_to_sm89INS1_16FlashAttnBwdSm80INS1_25CollectiveMainloopBwdSm80ILi2ELi1EN4cute5tupleIJNS5_1CILi64EEENS7_ILi128EEENS7_ILi96EEEEEENS_10bfloat16_tEfNS_4arch4Sm80ELb1ELb0ELb1ELb0ELb1ELb0ELb0ELb0ELi2ELi2ELi4ELi2ELb1EEENS1_21CollectiveEpilogueBwdISB_SC_SE_Li256ELb0ELb0ELi2EEENS1_25SingleTileBwdLPTSchedulerILb0ELi128ELb1EEEEEEEEEvNT_6ParamsE,"aw",@nobits
	.sectionflags	@""
	.align	16
	.zero		1024


//--------------------- .nv.shared._ZN7cutlass13device_kernelIN5flash19enable_sm80_to_sm89INS1_16FlashAttnBwdSm80INS1_25CollectiveMainloopBwdSm80ILi2ELi1EN4cute5tupleIJNS5_1CILi64EEENS7_ILi128EEENS7_ILi96EEEEEENS_10bfloat16_tEfNS_4arch4Sm80ELb1ELb0ELb1ELb0ELb0ELb0ELb0ELb0ELi2ELi2ELi4ELi2ELb1EEENS1_24CollectiveEpilogueBwdGQAISB_fSE_Li256ELb0ELb0EEENS1_25SingleTileBwdLPTSchedulerILb0ELi128ELb0EEEEEEEEEvNT_6ParamsE --------------------------
	.section	.nv.shared._ZN7cutlass13device_kernelIN5flash19enable_sm80_to_sm89INS1_16FlashAttnBwdSm80INS1_25CollectiveMainloopBwdSm80ILi2ELi1EN4cute5tupleIJNS5_1CILi64EEENS7_ILi128EEENS7_ILi96EEEEEENS_10bfloat16_tEfNS_4arch4Sm80ELb1ELb0ELb1ELb0ELb0ELb0ELb0ELb0ELi2ELi2ELi4ELi2ELb1EEENS1_24CollectiveEpilogueBwdGQAISB_fSE_Li256ELb0ELb0EEENS1_25SingleTileBwdLPTSchedulerILb0ELi128ELb0EEEEEEEEEvNT_6ParamsE,"aw",@nobits
	.sectionflags	@""
	.align	16
	.zero		1024


//--------------------- .nv.shared._ZN7cutlass13device_kernelIN5flash19enable_sm80_to_sm89INS1_16FlashAttnBwdSm80INS1_25CollectiveMainloopBwdSm80ILi2ELi1EN4cute5tupleIJNS5_1CILi64EEENS7_ILi128EEENS7_ILi96EEEEEENS_10bfloat16_tEfNS_4arch4Sm80ELb1ELb0ELb1ELb0ELb1ELb0ELb0ELb0ELi2ELi2ELi4ELi2ELb1EEENS1_24CollectiveEpilogueBwdGQAISB_fSE_Li256ELb0ELb1EEENS1_25SingleTileBwdLPTSchedulerILb0ELi128ELb1EEEEEEEEEvNT_6ParamsE --------------------------
	.section	.nv.shared._ZN7cutlass13device_kernelIN5flash19enable_sm80_to_sm89INS1_16FlashAttnBwdSm80INS1_25CollectiveMainloopBwdSm80ILi2ELi1EN4cute5tupleIJNS5_1CILi64EEENS7_ILi128EEENS7_ILi96EEEEEENS_10bfloat16_tEfNS_4arch4Sm80ELb1ELb0ELb1ELb0ELb1ELb0ELb0ELb0ELi2ELi2ELi4ELi2ELb1EEENS1_24CollectiveEpilogueBwdGQAISB_fSE_Li256ELb0ELb1EEENS1_25SingleTileBwdLPTSchedulerILb0ELi128ELb1EEEEEEEEEvNT_6ParamsE,"aw",@nobits
	.sectionflags	@""
	.align	16
	.zero		1024


//--------------------- .nv.shared._ZN7cutlass13device_kernelIN5flash19enable_sm80_to_sm89INS1_16FlashAttnBwdSm80INS1_25CollectiveMainloopBwdSm80ILi2ELi1EN4cute5tupleIJNS5_1CILi64EEENS7_ILi128EEENS7_ILi96EEEEEENS_10bfloat16_tEfNS_4arch4Sm80ELb1ELb0ELb1ELb1ELb0ELb0ELb0ELb0ELi2ELi2ELi4ELi2ELb1EEENS1_21CollectiveEpilogueBwdISB_SC_SE_Li256ELb1ELb0ELi2EEENS1_25SingleTileBwdLPTSchedulerILb1ELi128ELb0EEEEEEEEEvNT_6ParamsE --------------------------
	.section	.nv.shared._ZN7cutlass13device_kernelIN5flash19enable_sm80_to_sm89INS1_16FlashAttnBwdSm80INS1_25CollectiveMainloopBwdSm80ILi2ELi1EN4cute5tupleIJNS5_1CILi64EEENS7_ILi128EEENS7_ILi96EEEEEENS_10bfloat16_tEfNS_4arch4Sm80ELb1ELb0ELb1ELb1ELb0ELb0ELb0ELb0ELi2ELi2ELi4ELi2ELb1EEENS1_21CollectiveEpilogueBwdISB_SC_SE_Li256ELb1ELb0ELi2EEENS1_25SingleTileBwdLPTSchedulerILb1ELi128ELb0EEEEEEEEEvNT_6ParamsE,"aw",@nobits
	.sectionflags	@""
	.align	16
	.zero		1024


//--------------------- .nv.shared._ZN7cutlass13device_kernelIN5flash19enable_sm80_to_sm89INS1_16FlashAttnBwdSm80INS1_25CollectiveMainloopBwdSm80ILi2ELi1EN4cute5tupleIJNS5_1CILi64EEENS7_ILi128EEENS7_ILi96EEEEEENS_10bfloat16_tEfNS_4arch4Sm80ELb1ELb0ELb1ELb1ELb1ELb0ELb0ELb0ELi2ELi2ELi4ELi2ELb1EEENS1_21CollectiveEpilogueBwdISB_SC_SE_Li256ELb1ELb0ELi2EEENS1_25SingleTileBwdLPTSchedulerILb1ELi128ELb1EEEEEEEEEvNT_6ParamsE --------------------------
	.section	.nv.shared._ZN7cutlass13device_kernelIN5flash19enable_sm80_to_sm89INS1_16FlashAttnBwdSm80INS1_25CollectiveMainloopBwdSm80ILi2ELi1EN4cute5tupleIJNS5_1CILi64EEENS7_ILi128EEENS7_ILi96EEEEEENS_10bfloat16_tEfNS_4arch4Sm80ELb1ELb0ELb1ELb1ELb1ELb0ELb0ELb0ELi2ELi2ELi4ELi2ELb1EEENS1_21CollectiveEpilogueBwdISB_SC_SE_Li256ELb1ELb0ELi2EEENS1_25SingleTileBwdLPTSchedulerILb1ELi128ELb1EEEEEEEEEvNT_6ParamsE,"aw",@nobits
	.sectionflags	@""
	.align	16
	.zero		1024


//--------------------- .nv.shared._ZN7cutlass13device_kernelIN5flash19enable_sm80_to_sm89INS1_16FlashAttnBwdSm80INS1_25CollectiveMainloopBwdSm80ILi2ELi1EN4cute5tupleIJNS5_1CILi64EEENS7_ILi128EEENS7_ILi96EEEEEENS_10bfloat16_tEfNS_4arch4Sm80ELb1ELb0ELb1ELb1ELb0ELb0ELb0ELb0ELi2ELi2ELi4ELi2ELb1EEENS1_24CollectiveEpilogueBwdGQAISB_fSE_Li256ELb1ELb0EEENS1_25SingleTileBwdLPTSchedulerILb1ELi128ELb0EEEEEEEEEvNT_6ParamsE --------------------------
	.section	.nv.shared._ZN7cutlass13device_kernelIN5flash19enable_sm80_to_sm89INS1_16FlashAttnBwdSm80INS1_25CollectiveMainloopBwdSm80ILi2ELi1EN4cute5tupleIJNS5_1CILi64EEENS7_ILi128EEENS7_ILi96EEEEEENS_10bfloat16_tEfNS_4arch4Sm80ELb1ELb0ELb1ELb1ELb0ELb0ELb0ELb0ELi2ELi2ELi4ELi2ELb1EEENS1_24CollectiveEpilogueBwdGQAISB_fSE_Li256ELb1ELb0EEENS1_25SingleTileBwdLPTSchedulerILb1ELi128ELb0EEEEEEEEEvNT_6ParamsE,"aw",@nobits
	.sectionflags	@""
	.align	16
	.zero		1024


//--------------------- .nv.shared._ZN7cutlass13device_kernelIN5flash19enable_sm80_to_sm89INS1_16FlashAttnBwdSm80INS1_25CollectiveMainloopBwdSm80ILi2ELi1EN4cute5tupleIJNS5_1CILi64EEENS7_ILi128EEENS7_ILi96EEEEEENS_10bfloat16_tEfNS_4arch4Sm80ELb1ELb0ELb1ELb1ELb1ELb0ELb0ELb0ELi2ELi2ELi4ELi2ELb1EEENS1_24CollectiveEpilogueBwdGQAISB_fSE_Li256ELb1ELb1EEENS1_25SingleTileBwdLPTSchedulerILb1ELi128ELb1EEEEEEEEEvNT_6ParamsE --------------------------
	.section	.nv.shared._ZN7cutlass13device_kernelIN5flash19enable_sm80_to_sm89INS1_16FlashAttnBwdSm80INS1_25CollectiveMainloopBwdSm80ILi2ELi1EN4cute5tupleIJNS5_1CILi64EEENS7_ILi128EEENS7_ILi96EEEEEENS_10bfloat16_tEfNS_4arch4Sm80ELb1ELb0ELb1ELb1ELb1ELb0ELb0ELb0ELi2ELi2ELi4ELi2ELb1EEENS1_24CollectiveEpilogueBwdGQAISB_fSE_Li256ELb1ELb1EEENS1_25SingleTileBwdLPTSchedulerILb1ELi128ELb1EEEEEEEEEvNT_6ParamsE,"aw",@nobits
	.sectionflags	@""
	.align	16
	.zero		1024


//--------------------- .nv.shared._ZN7cutlass13device_kernelIN5flash19enable_sm80_to_sm89INS1_16FlashAttnBwdSm80INS1_25CollectiveMainloopBwdSm80ILi2ELi2EN4cute5tupleIJNS5_1CILi64EEENS7_ILi128EEENS7_ILi96EEEEEENS_10bfloat16_tEfNS_4arch4Sm80ELb0ELb0ELb1ELb0ELb0ELb0ELb0ELb0ELi2ELi2ELi4ELi2ELb0EEENS1_21CollectiveEpilogueBwdISB_SC_SE_Li256ELb0ELb0ELi2EEENS1_19SingleTileSchedulerILb0ELb0ELb0ELi128EEEEEEEEEvNT_6ParamsE --------------------------
	.section	.nv.shared._ZN7cutlass13device_kernelIN5flash19enable_sm80_to_sm89INS1_16FlashAttnBwdSm80INS1_25CollectiveMainloopBwdSm80ILi2ELi2EN4cute5tupleIJNS5_1CILi64EEENS7_ILi128EEENS7_ILi96EEEEEENS_10bfloat16_tEfNS_4arch4Sm80ELb0ELb0ELb1ELb0ELb0ELb0ELb0ELb0ELi2ELi2ELi4ELi2ELb0EEENS1_21CollectiveEpilogueBwdISB_SC_SE_Li256ELb0ELb0ELi2EEENS1_19SingleTileSchedulerILb0ELb0ELb0ELi128EEEEEEEEEvNT_6ParamsE,"aw",@nobits
	.sectionflags	@""
	.align	16
	.zero		1024


//--------------------- .nv.shared._ZN7cutlass13device_kernelIN5flash19enable_sm80_to_sm89INS1_16FlashAttnBwdSm80INS1_25CollectiveMainloopBwdSm80ILi2ELi2EN4cute5tupleIJNS5_1CILi64EEENS7_ILi128EEENS7_ILi96EEEEEENS_10bfloat16_tEfNS_4arch4Sm80ELb0ELb0ELb1ELb0ELb1ELb0ELb0ELb0ELi2ELi2ELi4ELi2ELb0EEENS1_21CollectiveEpilogueBwdISB_SC_SE_Li256ELb0ELb0ELi2EEENS1_19SingleTileSchedulerILb0ELb0ELb0ELi128EEEEEEEEEvNT_6ParamsE --------------------------
	.section	.nv.shared._ZN7cutlass13device_kernelIN5flash19enable_sm80_to_sm89INS1_16FlashAttnBwdSm80INS1_25CollectiveMainloopBwdSm80ILi2ELi2EN4cute5tupleIJNS5_1CILi64EEENS7_ILi128EEENS7_ILi96EEEEEENS_10bfloat16_tEfNS_4arch4Sm80ELb0ELb0ELb1ELb0ELb1ELb0ELb0ELb0ELi2ELi2ELi4ELi2ELb0EEENS1_21CollectiveEpilogueBwdISB_SC_SE_Li256ELb0ELb0ELi2EEENS1_19SingleTileSchedulerILb0ELb0ELb0ELi128EEEEEEEEEvNT_6ParamsE,"aw",@nobits
	.sectionflags	@""
	.align	16
	.zero		1024


//--------------------- .nv.shared._ZN7cutlass13device_kernelIN5flash19enable_sm80_to_sm89INS1_16FlashAttnBwdSm80INS1_25CollectiveMainloopBwdSm80ILi2ELi2EN4cute5tupleIJNS5_1CILi64EEENS7_ILi128EEENS7_ILi96EEEEEENS_10bfloat16_tEfNS_4arch4Sm80ELb0ELb0ELb1ELb0ELb0ELb0ELb0ELb0ELi2ELi2ELi4ELi2ELb0EEENS1_24CollectiveEpilogueBwdGQAISB_fSE_Li256ELb0ELb0EEENS1_19SingleTileSchedulerILb0ELb0ELb0ELi128EEEEEEEEEvNT_6ParamsE --------------------------
	.section	.nv.shared._ZN7cutlass13device_kernelIN5flash19enable_sm80_to_sm89INS1_16FlashAttnBwdSm80INS1_25CollectiveMainloopBwdSm80ILi2ELi2EN4cute5tupleIJNS5_1CILi64EEENS7_ILi128EEENS7_ILi96EEEEEENS_10bfloat16_tEfNS_4arch4Sm80ELb0ELb0ELb1ELb0ELb0ELb0ELb0ELb0ELi2ELi2ELi4ELi2ELb0EEENS1_24CollectiveEpilogueBwdGQAISB_fSE_Li256ELb0ELb0EEENS1_19SingleTileSchedulerILb0ELb0ELb0ELi128EEEEEEEEEvNT_6ParamsE,"aw",@nobits
	.sectionflags	@""
	.align	16
	.zero		1024


//--------------------- .nv.shared._ZN7cutlass13device_kernelIN5flash19enable_sm80_to_sm89INS1_16FlashAttnBwdSm80INS1_25CollectiveMainloopBwdSm80ILi2ELi2EN4cute5tupleIJNS5_1CILi64EEENS7_ILi128EEENS7_ILi96EEEEEENS_10bfloat16_tEfNS_4arch4Sm80ELb0ELb0ELb1ELb0ELb1ELb0ELb0ELb0ELi2ELi2ELi4ELi2ELb0EEENS1_24CollectiveEpilogueBwdGQAISB_fSE_Li256ELb0ELb1EEENS1_19SingleTileSchedulerILb0ELb0ELb0ELi128EEEEEEEEEvNT_6ParamsE --------------------------
	.section	.nv.shared._ZN7cutlass13device_kernelIN5flash19enable_sm80_to_sm89INS1_16FlashAttnBwdSm80INS1_25CollectiveMainloopBwdSm80ILi2ELi2EN4cute5tupleIJNS5_1CILi64EEENS7_ILi128EEENS7_ILi96EEEEEENS_10bfloat16_tEfNS_4arch4Sm80ELb0ELb0ELb1ELb0ELb1ELb0ELb0ELb0ELi2ELi2ELi4ELi2ELb0EEENS1_24CollectiveEpilogueBwdGQAISB_fSE_Li256ELb0ELb1EEENS1_19SingleTileSchedulerILb0ELb0ELb0ELi128EEEEEEEEEvNT_6ParamsE,"aw",@nobits
	.sectionflags	@""
	.align	16
	.zero		1024


//--------------------- .nv.shared._ZN7cutlass13device_kernelIN5flash19enable_sm80_to_sm89INS1_16FlashAttnBwdSm80INS1_25CollectiveMainloopBwdSm80ILi2ELi2EN4cute5tupleIJNS5_1CILi64EEENS7_ILi128EEENS7_ILi96EEEEEENS_10bfloat16_tEfNS_4arch4Sm80ELb0ELb0ELb1ELb1ELb0ELb0ELb0ELb0ELi2ELi2ELi4ELi2ELb0EEENS1_21CollectiveEpilogueBwdISB_SC_SE_Li256ELb1ELb0ELi2EEENS1_19SingleTileSchedulerILb1ELb0ELb0ELi128EEEEEEEEEvNT_6ParamsE --------------------------
	.section	.nv.shared._ZN7cutlass13device_kernelIN5flash19enable_sm80_to_sm89INS1_16FlashAttnBwdSm80INS1_25CollectiveMainloopBwdSm80ILi2ELi2EN4cute5tupleIJNS5_1CILi64EEENS7_ILi128EEENS7_ILi96EEEEEENS_10bfloat16_tEfNS_4arch4Sm80ELb0ELb0ELb1ELb1ELb0ELb0ELb0ELb0ELi2ELi2ELi4ELi2ELb0EEENS1_21CollectiveEpilogueBwdISB_SC_SE_Li256ELb1ELb0ELi2EEENS1_19SingleTileSchedulerILb1ELb0ELb0ELi128EEEEEEEEEvNT_6ParamsE,"aw",@nobits
	.sectionflags	@""
	.align	16
	.zero		1024


//--------------------- .nv.shared._ZN7cutlass13device_kernelIN5flash19enable_sm80_to_sm89INS1_16FlashAttnBwdSm80INS1_25CollectiveMainloopBwdSm80ILi2ELi2EN4cute5tupleIJNS5_1CILi64EEENS7_ILi128EEENS7_ILi96EEEEEENS_10bfloat16_tEfNS_4arch4Sm80ELb0ELb0ELb1ELb1ELb1ELb0ELb0ELb0ELi2ELi2ELi4ELi2ELb0EEENS1_21CollectiveEpilogueBwdISB_SC_SE_Li256ELb1ELb0ELi2EEENS1_19SingleTileSchedulerILb1ELb0ELb0ELi128EEEEEEEEEvNT_6ParamsE --------------------------
	.section	.nv.shared._ZN7cutlass13device_kernelIN5flash19enable_sm80_to_sm89INS1_16FlashAttnBwdSm80INS1_25CollectiveMainloopBwdSm80ILi2ELi2EN4cute5tupleIJNS5_1CILi64EEENS7_ILi128EEENS7_ILi96EEEEEENS_10bfloat16_tEfNS_4arch4Sm80ELb0ELb0ELb1ELb1ELb1ELb0ELb0ELb0ELi2ELi2ELi4ELi2ELb0EEENS1_21CollectiveEpilogueBwdISB_SC_SE_Li256ELb1ELb0ELi2EEENS1_19SingleTileSchedulerILb1ELb0ELb0ELi128EEEEEEEEEvNT_6ParamsE,"aw",@nobits
	.sectionflags	@""
	.align	16
	.zero		1024


//--------------------- .nv.shared._ZN7cutlass13device_kernelIN5flash19enable_sm80_to_sm89INS1_16FlashAttnBwdSm80INS1_25CollectiveMainloopBwdSm80ILi2ELi2EN4cute5tupleIJNS5_1CILi64EEENS7_ILi128EEENS7_ILi96EEEEEENS_10bfloat16_tEfNS_4arch4Sm80ELb0ELb0ELb1ELb1ELb0ELb0ELb0ELb0ELi2ELi2ELi4ELi2ELb0EEENS1_24CollectiveEpilogueBwdGQAISB_fSE_Li256ELb1ELb0EEENS1_19SingleTileSchedulerILb1ELb0ELb0ELi128EEEEEEEEEvNT_6ParamsE --------------------------
	.section	.nv.shared._ZN7cutlass13device_kernelIN5flash19enable_sm80_to_sm89INS1_16FlashAttnBwdSm80INS1_25CollectiveMainloopBwdSm80ILi2ELi2EN4cute5tupleIJNS5_1CILi64EEENS7_ILi128EEENS7_ILi96EEEEEENS_10bfloat16_tEfNS_4arch4Sm80ELb0ELb0ELb1ELb1ELb0ELb0ELb0ELb0ELi2ELi2ELi4ELi2ELb0EEENS1_24CollectiveEpilogueBwdGQAISB_fSE_Li256ELb1ELb0EEENS1_19SingleTileSchedulerILb1ELb0ELb0ELi128EEEEEEEEEvNT_6ParamsE,"aw",@nobits
	.sectionflags	@""
	.align	16
	.zero		1024


//--------------------- .nv.shared._ZN7cutlass13device_kernelIN5flash19enable_sm80_to_sm89INS1_16FlashAttnBwdSm80INS1_25CollectiveMainloopBwdSm80ILi2ELi2EN4cute5tupleIJNS5_1CILi64EEENS7_ILi128EEENS7_ILi96EEEEEENS_10bfloat16_tEfNS_4arch4Sm80ELb0ELb0ELb1ELb1ELb1ELb0ELb0ELb0ELi2ELi2ELi4ELi2ELb0EEENS1_24CollectiveEpilogueBwdGQAISB_fSE_Li256ELb1ELb1EEENS1_19SingleTileSchedulerILb1ELb0ELb0ELi128EEEEEEEEEvNT_6ParamsE --------------------------
	.section	.nv.shared._ZN7cutlass13device_kernelIN5flash19enable_sm80_to_sm89INS1_16FlashAttnBwdSm80INS1_25CollectiveMainloopBwdSm80ILi2ELi2EN4cute5tupleIJNS5_1CILi64EEENS7_ILi128EEENS7_ILi96EEEEEENS_10bfloat16_tEfNS_4arch4Sm80ELb0ELb0ELb1ELb1ELb1ELb0ELb0ELb0ELi2ELi2ELi4ELi2ELb0EEENS1_24CollectiveEpilogueBwdGQAISB_fSE_Li256ELb1ELb1EEENS1_19SingleTileSchedulerILb1ELb0ELb0ELi128EEEEEEEEEvNT_6ParamsE,"aw",@nobits
	.sectionflags	@""
	.align	16
	.zero		1024


//--------------------- .nv.shared._ZN7cutlass13device_kernelIN5flash19enable_sm80_to_sm89INS1_16FlashAttnBwdSm80INS1_25CollectiveMainloopBwdSm80ILi2ELi2EN4cute5tupleIJNS5_1CILi64EEENS7_ILi128EEENS7_ILi96EEEEEENS_10bfloat16_tEfNS_4arch4Sm80ELb0ELb1ELb1ELb0ELb0ELb0ELb0ELb0ELi2ELi2ELi4ELi2ELb0EEENS1_21CollectiveEpilogueBwdISB_SC_SE_Li256ELb0ELb0ELi2EEENS1_19SingleTileSchedulerILb0ELb0ELb0ELi128EEEEEEEEEvNT_6ParamsE --------------------------
	.section	.nv.shared._ZN7cutlass13device_kernelIN5flash19enable_sm80_to_sm89INS1_16FlashAttnBwdSm80INS1_25CollectiveMainloopBwdSm80ILi2ELi2EN4cute5tupleIJNS5_1CILi64EEENS7_ILi128EEENS7_ILi96EEEEEENS_10bfloat16_tEfNS_4arch4Sm80ELb0ELb1ELb1ELb0ELb0ELb0ELb0ELb0ELi2ELi2ELi4ELi2ELb0EEENS1_21CollectiveEpilogueBwdISB_SC_SE_Li256ELb0ELb0ELi2EEENS1_19SingleTileSchedulerILb0ELb0ELb0ELi128EEEEEEEEEvNT_6ParamsE,"aw",@nobits
	.sectionflags	@""
	.align	16
	.zero		1024


//--------------------- .nv.shared._ZN7cutlass13device_kernelIN5flash19enable_sm80_to_sm89INS1_16FlashAttnBwdSm80INS1_25CollectiveMainloopBwdSm80ILi2ELi2EN4cute5tupleIJNS5_1CILi64EEENS7_ILi128EEENS7_ILi96EEEEEENS_10bfloat16_tEfNS_4arch4Sm80ELb0ELb1ELb1ELb0ELb1ELb0ELb0ELb0ELi2ELi2ELi4ELi2ELb0EEENS1_21CollectiveEpilogueBwdISB_SC_SE_Li256ELb0ELb0ELi2EEENS1_19SingleTileSchedulerILb0ELb0ELb0ELi128EEEEEEEEEvNT_6ParamsE --------------------------
	.section	.nv.shared._ZN7cutlass13device_kernelIN5flash19enable_sm80_to_sm89INS1_16FlashAttnBwdSm80INS1_25CollectiveMainloopBwdSm80ILi2ELi2EN4cute5tupleIJNS5_1CILi64EEENS7_ILi128EEENS7_ILi96EEEEEENS_10bfloat16_tEfNS_4arch4Sm80ELb0ELb1ELb1ELb0ELb1ELb0ELb0ELb0ELi2ELi2ELi4ELi2ELb0EEENS1_21CollectiveEpilogueBwdISB_SC_SE_Li256ELb0ELb0ELi2EEENS1_19SingleTileSchedulerILb0ELb0ELb0ELi128EEEEEEEEEvNT_6ParamsE,"aw",@nobits
	.sectionflags	@""
	.align	16
	.zero		1024


//--------------------- .nv.shared._ZN7cutlass13device_kernelIN5flash19enable_sm80_to_sm89INS1_16FlashAttnBwdSm80INS1_25CollectiveMainloopBwdSm80ILi2ELi2EN4cute5tupleIJNS5_1CILi64EEENS7_ILi128EEENS7_ILi96EEEEEENS_10bfloat16_tEfNS_4arch4Sm80ELb0ELb1ELb1ELb0ELb0ELb0ELb0ELb0ELi2ELi2ELi4ELi2ELb0EEENS1_24CollectiveEpilogueBwdGQAISB_fSE_Li256ELb0ELb0EEENS1_19SingleTileSchedulerILb0ELb0ELb0ELi128EEEEEEEEEvNT_6ParamsE --------------------------
	.section	.nv.shared._ZN7cutlass13device_kernelIN5flash19enable_sm80_to_sm89INS1_16FlashAttnBwdSm80INS1_25CollectiveMainloopBwdSm80ILi2ELi2EN4cute5tupleIJNS5_1CILi64EEENS7_ILi128EEENS7_ILi96EEEEEENS_10bfloat16_tEfNS_4arch4Sm80ELb0ELb1ELb1ELb0ELb0ELb0ELb0ELb0ELi2ELi2ELi4ELi2ELb0EEENS1_24CollectiveEpilogueBwdGQAISB_fSE_Li256ELb0ELb0EEENS1_19SingleTileSchedulerILb0ELb0ELb0ELi128EEEEEEEEEvNT_6ParamsE,"aw",@nobits
	.sectionflags	@""
	.align	16
	.zero		1024


//--------------------- .nv.shared._ZN7cutlass13device_kernelIN5flash19enable_sm80_to_sm89INS1_16FlashAttnBwdSm80INS1_25CollectiveMainloopBwdSm80ILi2ELi2EN4cute5tupleIJNS5_1CILi64EEENS7_ILi128EEENS7_ILi96EEEEEENS_10bfloat16_tEfNS_4arch4Sm80ELb0ELb1ELb1ELb0ELb1ELb0ELb0ELb0ELi2ELi2ELi4ELi2ELb0EEENS1_24CollectiveEpilogueBwdGQAISB_fSE_Li256ELb0ELb1EEENS1_19SingleTileSchedulerILb0ELb0ELb0ELi128EEEEEEEEEvNT_6ParamsE --------------------------
	.section	.nv.shared._ZN7cutlass13device_kernelIN5flash19enable_sm80_to_sm89INS1_16FlashAttnBwdSm80INS1_25CollectiveMainloopBwdSm80ILi2ELi2EN4cute5tupleIJNS5_1CILi64EEENS7_ILi128EEENS7_ILi96EEEEEENS_10bfloat16_tEfNS_4arch4Sm80ELb0ELb1ELb1ELb0ELb1ELb0ELb0ELb0ELi2ELi2ELi4ELi2ELb0EEENS1_24CollectiveEpilogueBwdGQAISB_fSE_Li256ELb0ELb1EEENS1_19SingleTileSchedulerILb0ELb0ELb0ELi128EEEEEEEEEvNT_6ParamsE,"aw",@nobits
	.sectionflags	@""
	.align	16
	.zero		1024


//--------------------- .nv.shared._ZN7cutlass13device_kernelIN5flash19enable_sm80_to_sm89INS1_16FlashAttnBwdSm80INS1_25CollectiveMainloopBwdSm80ILi2ELi2EN4cute5tupleIJNS5_1CILi64EEENS7_ILi128EEENS7_ILi96EEEEEENS_10bfloat16_tEfNS_4arch4Sm80ELb0ELb1ELb1ELb1ELb0ELb0ELb0ELb0ELi2ELi2ELi4ELi2ELb0EEENS1_21CollectiveEpilogueBwdISB_SC_SE_Li256ELb1ELb0ELi2EEENS1_19SingleTileSchedulerILb1ELb0ELb0ELi128EEEEEEEEEvNT_6ParamsE --------------------------
	.section	.nv.shared._ZN7cutlass13device_kernelIN5flash19enable_sm80_to_sm89INS1_16FlashAttnBwdSm80INS1_25CollectiveMainloopBwdSm80ILi2ELi2EN4cute5tupleIJNS5_1CILi64EEENS7_ILi128EEENS7_ILi96EEEEEENS_10bfloat16_tEfNS_4arch4Sm80ELb0ELb1ELb1ELb1ELb0ELb0ELb0ELb0ELi2ELi2ELi4ELi2ELb0EEENS1_21CollectiveEpilogueBwdISB_SC_SE_Li256ELb1ELb0ELi2EEENS1_19SingleTileSchedulerILb1ELb0ELb0ELi128EEEEEEEEEvNT_6ParamsE,"aw",@nobits
	.sectionflags	@""
	.align	16
	.zero		1024


//--------------------- .nv.shared._ZN7cutlass13device_kernelIN5flash19enable_sm80_to_sm89INS1_16FlashAttnBwdSm80INS1_25CollectiveMainloopBwdSm80ILi2ELi2EN4cute5tupleIJNS5_1CILi64EEENS7_ILi128EEENS7_ILi96EEEEEENS_10bfloat16_tEfNS_4arch4Sm80ELb0ELb1ELb1ELb1ELb1ELb0ELb0ELb0ELi2ELi2ELi4ELi2ELb0EEENS1_21CollectiveEpilogueBwdISB_SC_SE_Li256ELb1ELb0ELi2EEENS1_19SingleTileSchedulerILb1ELb0ELb0ELi128EEEEEEEEEvNT_6ParamsE --------------------------
	.section	.nv.shared._ZN7cutlass13device_kernelIN5flash19enable_sm80_to_sm89INS1_16FlashAttnBwdSm80INS1_25CollectiveMainloopBwdSm80ILi2ELi2EN4cute5tupleIJNS5_1CILi64EEENS7_ILi128EEENS7_ILi96EEEEEENS_10bfloat16_tEfNS_4arch4Sm80ELb0ELb1ELb1ELb1ELb1ELb0ELb0ELb0ELi2ELi2ELi4ELi2ELb0EEENS1_21CollectiveEpilogueBwdISB_SC_SE_Li256ELb1ELb0ELi2EEENS1_19SingleTileSchedulerILb1ELb0ELb0ELi128EEEEEEEEEvNT_6ParamsE,"aw",@nobits
	.sectionflags	@""
	.align	16
	.zero		1024


//--------------------- .nv.shared._ZN7cutlass13device_kernelIN5flash19enable_sm80_to_sm89INS1_16FlashAttnBwdSm80INS1_25CollectiveMainloopBwdSm80ILi2ELi2EN4cute5tupleIJNS5_1CILi64EEENS7_ILi128EEENS7_ILi96EEEEEENS_10bfloat16_tEfNS_4arch4Sm80ELb0ELb1ELb1ELb1ELb0ELb0ELb0ELb0ELi2ELi2ELi4ELi2ELb0EEENS1_24CollectiveEpilogueBwdGQAISB_fSE_Li256ELb1ELb0EEENS1_19SingleTileSchedulerILb1ELb0ELb0ELi128EEEEEEEEEvNT_6ParamsE --------------------------
	.section	.nv.shared._ZN7cutlass13device_kernelIN5flash19enable_sm80_to_sm89INS1_16FlashAttnBwdSm80INS1_25CollectiveMainloopBwdSm80ILi2ELi2EN4cute5tupleIJNS5_1CILi64EEENS7_ILi128EEENS7_ILi96EEEEEENS_10bfloat16_tEfNS_4arch4Sm80ELb0ELb1ELb1ELb1ELb0ELb0ELb0ELb0ELi2ELi2ELi4ELi2ELb0EEENS1_24CollectiveEpilogueBwdGQAISB_fSE_Li256ELb1ELb0EEENS1_19SingleTileSchedulerILb1ELb0ELb0ELi128EEEEEEEEEvNT_6ParamsE,"aw",@nobits
	.sectionflags	@""
	.align	16
	.zero		1024


//--------------------- .nv.shared._ZN7cutlass13device_kernelIN5flash19enable_sm80_to_sm89INS1_16FlashAttnBwdSm80INS1_25CollectiveMainloopBwdSm80ILi2ELi2EN4cute5tupleIJNS5_1CILi64EEENS7_ILi128EEENS7_ILi96EEEEEENS_10bfloat16_tEfNS_4arch4Sm80ELb0ELb1ELb1ELb1ELb1ELb0ELb0ELb0ELi2ELi2ELi4ELi2ELb0EEENS1_24CollectiveEpilogueBwdGQAISB_fSE_Li256ELb1ELb1EEENS1_19SingleTileSchedulerILb1ELb0ELb0ELi128EEEEEEEEEvNT_6ParamsE --------------------------
	.section	.nv.shared._ZN7cutlass13device_kernelIN5flash19enable_sm80_to_sm89INS1_16FlashAttnBwdSm80INS1_25CollectiveMainloopBwdSm80ILi2ELi2EN4cute5tupleIJNS5_1CILi64EEENS7_ILi128EEENS7_ILi96EEEEEENS_10bfloat16_tEfNS_4arch4Sm80ELb0ELb1ELb1ELb1ELb1ELb0ELb0ELb0ELi2ELi2ELi4ELi2ELb0EEENS1_24CollectiveEpilogueBwdGQAISB_fSE_Li256ELb1ELb1EEENS1_19SingleTileSchedulerILb1ELb0ELb0ELi128EEEEEEEEEvNT_6ParamsE,"aw",@nobits
	.sectionflags	@""
	.align	16
	.zero		1024


//--------------------- .nv.shared._ZN7cutlass13device_kernelIN5flash19enable_sm80_to_sm89INS1_16FlashAttnBwdSm80INS1_25CollectiveMainloopBwdSm80ILi2ELi2EN4cute5tupleIJNS5_1CILi64EEENS7_ILi128EEENS7_ILi96EEEEEENS_10bfloat16_tEfNS_4arch4Sm80ELb1ELb0ELb1ELb0ELb0ELb0ELb0ELb0ELi2ELi2ELi4ELi2ELb0EEENS1_21CollectiveEpilogueBwdISB_SC_SE_Li256ELb0ELb0ELi2EEENS1_25SingleTileBwdLPTSchedulerILb0ELi128ELb0EEEEEEEEEvNT_6ParamsE --------------------------
	.section	.nv.shared._ZN7cutlass13device_kernelIN5flash19enable_sm80_to_sm89INS1_16FlashAttnBwdSm80INS1_25CollectiveMainloopBwdSm80ILi2ELi2EN4cute5tupleIJNS5_1CILi64EEENS7_ILi128EEENS7_ILi96EEEEEENS_10bfloat16_tEfNS_4arch4Sm80ELb1ELb0ELb1ELb0ELb0ELb0ELb0ELb0ELi2ELi2ELi4ELi2ELb0EEENS1_21CollectiveEpilogueBwdISB_SC_SE_Li256ELb0ELb0ELi2EEENS1_25SingleTileBwdLPTSchedulerILb0ELi128ELb0EEEEEEEEEvNT_6ParamsE,"aw",@nobits
	.sectionflags	@""
	.align	16
	.zero		1024


//--------------------- .nv.shared._ZN7cutlass13device_kernelIN5flash19enable_sm80_to_sm89INS1_16FlashAttnBwdSm80INS1_25CollectiveMainloopBwdSm80ILi2ELi2EN4cute5tupleIJNS5_1CILi64EEENS7_ILi128EEENS7_ILi96EEEEEENS_10bfloat16_tEfNS_4arch4Sm80ELb1ELb0ELb1ELb0ELb1ELb0ELb0ELb0ELi2ELi2ELi4ELi2ELb0EEENS1_21CollectiveEpilogueBwdISB_SC_SE_Li256ELb0ELb0ELi2EEENS1_25SingleTileBwdLPTSchedulerILb0ELi128ELb1EEEEEEEEEvNT_6ParamsE --------------------------
	.section	.nv.shared._ZN7cutlass13device_kernelIN5flash19enable_sm80_to_sm89INS1_16FlashAttnBwdSm80INS1_25CollectiveMainloopBwdSm80ILi2ELi2EN4cute5tupleIJNS5_1CILi64EEENS7_ILi128EEENS7_ILi96EEEEEENS_10bfloat16_tEfNS_4arch4Sm80ELb1ELb0ELb1ELb0ELb1ELb0ELb0ELb0ELi2ELi2ELi4ELi2ELb0EEENS1_21CollectiveEpilogueBwdISB_SC_SE_Li256ELb0ELb0ELi2EEENS1_25SingleTileBwdLPTSchedulerILb0ELi128ELb1EEEEEEEEEvNT_6ParamsE,"aw",@nobits
	.sectionflags	@""
	.align	16
	.zero		1024


//--------------------- .nv.shared._ZN7cutlass13device_kernelIN5flash19enable_sm80_to_sm89INS1_16FlashAttnBwdSm80INS1_25CollectiveMainloopBwdSm80ILi2ELi2EN4cute5tupleIJNS5_1CILi64EEENS7_ILi128EEENS7_ILi96EEEEEENS_10bfloat16_tEfNS_4arch4Sm80ELb1ELb0ELb1ELb0ELb0ELb0ELb0ELb0ELi2ELi2ELi4ELi2ELb0EEENS1_24CollectiveEpilogueBwdGQAISB_fSE_Li256ELb0ELb0EEENS1_25SingleTileBwdLPTSchedulerILb0ELi128ELb0EEEEEEEEEvNT_6ParamsE --------------------------
	.section	.nv.shared._ZN7cutlass13device_kernelIN5flash19enable_sm80_to_sm89INS1_16FlashAttnBwdSm80INS1_25CollectiveMainloopBwdSm80ILi2ELi2EN4cute5tupleIJNS5_1CILi64EEENS7_ILi128EEENS7_ILi96EEEEEENS_10bfloat16_tEfNS_4arch4Sm80ELb1ELb0ELb1ELb0ELb0ELb0ELb0ELb0ELi2ELi2ELi4ELi2ELb0EEENS1_24CollectiveEpilogueBwdGQAISB_fSE_Li256ELb0ELb0EEENS1_25SingleTileBwdLPTSchedulerILb0ELi128ELb0EEEEEEEEEvNT_6ParamsE,"aw",@nobits
	.sectionflags	@""
	.align	16
	.zero		1024


//--------------------- .nv.shared._ZN7cutlass13device_kernelIN5flash19enable_sm80_to_sm89INS1_16FlashAttnBwdSm80INS1_25CollectiveMainloopBwdSm80ILi2ELi2EN4cute5tupleIJNS5_1CILi64EEENS7_ILi128EEENS7_ILi96EEEEEENS_10bfloat16_tEfNS_4arch4Sm80ELb1ELb0ELb1ELb0ELb1ELb0ELb0ELb0ELi2ELi2ELi4ELi2ELb0EEENS1_24CollectiveEpilogueBwdGQAISB_fSE_Li256ELb0ELb1EEENS1_25SingleTileBwdLPTSchedulerILb0ELi128ELb1EEEEEEEEEvNT_6ParamsE --------------------------
	.section	.nv.shared._ZN7cutlass13device_kernelIN5flash19enable_sm80_to_sm89INS1_16FlashAttnBwdSm80INS1_25CollectiveMainloopBwdSm80ILi2ELi2EN4cute5tupleIJNS5_1CILi64EEENS7_ILi128EEENS7_ILi96EEEEEENS_10bfloat16_tEfNS_4arch4Sm80ELb1ELb0ELb1ELb0ELb1ELb0ELb0ELb0ELi2ELi2ELi4ELi2ELb0EEENS1_24CollectiveEpilogueBwdGQAISB_fSE_Li256ELb0ELb1EEENS1_25SingleTileBwdLPTSchedulerILb0ELi128ELb1EEEEEEEEEvNT_6ParamsE,"aw",@nobits
	.sectionflags	@""
	.align	16
	.zero		1024


//--------------------- .nv.shared._ZN7cutlass13device_kernelIN5flash22FlashAttnBwdPreprocessIN4cute5tupleIJNS3_1CILi64EEENS5_ILi96EEEEEENS_10bfloat16_tEfNS_4arch4Sm80ELb1ELb0EEEEEvNT_6ParamsE --------------------------
	.section	.nv.shared._ZN7cutlass13device_kernelIN5flash22FlashAttnBwdPreprocessIN4cute5tupleIJNS3_1CILi64EEENS5_ILi96EEEEEENS_10bfloat16_tEfNS_4arch4Sm80ELb1ELb0EEEEEvNT_6ParamsE,"aw",@nobits
	.sectionflags	@""
	.align	16
	.zero		1024


//--------------------- .nv.shared._ZN7cutlass13device_kernelIN5flash19enable_sm80_to_sm89INS1_16FlashAttnBwdSm80INS1_25CollectiveMainloopBwdSm80ILi2ELi2EN4cute5tupleIJNS5_1CILi64EEENS7_ILi128EEENS7_ILi96EEEEEENS_10bfloat16_tEfNS_4arch4Sm80ELb1ELb0ELb1ELb1ELb0ELb0ELb0ELb0ELi2ELi2ELi4ELi2ELb0EEENS1_21CollectiveEpilogueBwdISB_SC_SE_Li256ELb1ELb0ELi2EEENS1_25SingleTileBwdLPTSchedulerILb1ELi128ELb0EEEEEEEEEvNT_6ParamsE --------------------------
	.section	.nv.shared._ZN7cutlass13device_kernelIN5flash19enable_sm80_to_sm89INS1_16FlashAttnBwdSm80INS1_25CollectiveMainloopBwdSm80ILi2ELi2EN4cute5tupleIJNS5_1CILi64EEENS7_ILi128EEENS7_ILi96EEEEEENS_10bfloat16_tEfNS_4arch4Sm80ELb1ELb0ELb1ELb1ELb0ELb0ELb0ELb0ELi2ELi2ELi4ELi2ELb0EEENS1_21CollectiveEpilogueBwdISB_SC_SE_Li256ELb1ELb0ELi2EEENS1_25SingleTileBwdLPTSchedulerILb1ELi128ELb0EEEEEEEEEvNT_6ParamsE,"aw",@nobits
	.sectionflags	@""
	.align	16
	.zero		1024


//--------------------- .nv.shared._ZN7cutlass13device_kernelIN5flash19enable_sm80_to_sm89INS1_16FlashAttnBwdSm80INS1_25CollectiveMainloopBwdSm80ILi2ELi2EN4cute5tupleIJNS5_1CILi64EEENS7_ILi128EEENS7_ILi96EEEEEENS_10bfloat16_tEfNS_4arch4Sm80ELb1ELb0ELb1ELb1ELb1ELb0ELb0ELb0ELi2ELi2ELi4ELi2ELb0EEENS1_21CollectiveEpilogueBwdISB_SC_SE_Li256ELb1ELb0ELi2EEENS1_25SingleTileBwdLPTSchedulerILb1ELi128ELb1EEEEEEEEEvNT_6ParamsE --------------------------
	.section	.nv.shared._ZN7cutlass13device_kernelIN5flash19enable_sm80_to_sm89INS1_16FlashAttnBwdSm80INS1_25CollectiveMainloopBwdSm80ILi2ELi2EN4cute5tupleIJNS5_1CILi64EEENS7_ILi128EEENS7_ILi96EEEEEENS_10bfloat16_tEfNS_4arch4Sm80ELb1ELb0ELb1ELb1ELb1ELb0ELb0ELb0ELi2ELi2ELi4ELi2ELb0EEENS1_21CollectiveEpilogueBwdISB_SC_SE_Li256ELb1ELb0ELi2EEENS1_25SingleTileBwdLPTSchedulerILb1ELi128ELb1EEEEEEEEEvNT_6ParamsE,"aw",@nobits
	.sectionflags	@""
	.align	16
	.zero		1024


//--------------------- .nv.shared._ZN7cutlass13device_kernelIN5flash19enable_sm80_to_sm89INS1_16FlashAttnBwdSm80INS1_25CollectiveMainloopBwdSm80ILi2ELi2EN4cute5tupleIJNS5_1CILi64EEENS7_ILi128EEENS7_ILi96EEEEEENS_10bfloat16_tEfNS_4arch4Sm80ELb1ELb0ELb1ELb1ELb0ELb0ELb0ELb0ELi2ELi2ELi4ELi2ELb0EEENS1_24CollectiveEpilogueBwdGQAISB_fSE_Li256ELb1ELb0EEENS1_25SingleTileBwdLPTSchedulerILb1ELi128ELb0EEEEEEEEEvNT_6ParamsE --------------------------
	.section	.nv.shared._ZN7cutlass13device_kernelIN5flash19enable_sm80_to_sm89INS1_16FlashAttnBwdSm80INS1_25CollectiveMainloopBwdSm80ILi2ELi2EN4cute5tupleIJNS5_1CILi64EEENS7_ILi128EEENS7_ILi96EEEEEENS_10bfloat16_tEfNS_4arch4Sm80ELb1ELb0ELb1ELb1ELb0ELb0ELb0ELb0ELi2ELi2ELi4ELi2ELb0EEENS1_24CollectiveEpilogueBwdGQAISB_fSE_Li256ELb1ELb0EEENS1_25SingleTileBwdLPTSchedulerILb1ELi128ELb0EEEEEEEEEvNT_6ParamsE,"aw",@nobits
	.sectionflags	@""
	.align	16
	.zero		1024


//--------------------- .nv.shared._ZN7cutlass13device_kernelIN5flash32FlashAttnBwdPostprocessConvertdQIN4cute5tupleIJNS3_1CILi128EEENS5_ILi96EEEEEENS_10bfloat16_tEfNS_4arch4Sm80ELi256ENS3_8TiledMMAINS3_8MMA_AtomIJNS3_30SM80_16x8x16_F32BF16BF16F32_TNEEEENS3_6LayoutINS4_IJNS5_ILi4EEENS5_ILi2EEENS5_ILi1EEEEEENS4_IJSJ_SH_NS5_ILi0EEEEEEEENS4_IJNS5_ILi64EEENS5_ILi32EEENS5_ILi16EEEEEEEELb0EEEEEvNT_6ParamsE --------------------------
	.section	.nv.shared._ZN7cutlass13device_kernelIN5flash32FlashAttnBwdPostprocessConvertdQIN4cute5tupleIJNS3_1CILi128EEENS5_ILi96EEEEEENS_10bfloat16_tEfNS_4arch4Sm80ELi256ENS3_8TiledMMAINS3_8MMA_AtomIJNS3_30SM80_16x8x16_F32BF16BF16F32_TNEEEENS3_6LayoutINS4_IJNS5_ILi4EEENS5_ILi2EEENS5_ILi1EEEEEENS4_IJSJ_SH_NS5_ILi0EEEEEEEENS4_IJNS5_ILi64EEENS5_ILi32EEENS5_ILi16EEEEEEEELb0EEEEEvNT_6ParamsE,"aw",@nobits
	.sectionflags	@""
	.align	16
	.zero		1024


//--------------------- .nv.shared._ZN7cutlass13device_kernelIN5flash32FlashAttnBwdPostprocessConvertdQIN4cute5tupleIJNS3_1CILi64EEENS5_ILi96EEEEEENS_10bfloat16_tEfNS_4arch4Sm80ELi256ENS3_8TiledMMAINS3_8MMA_AtomIJNS3_30SM80_16x8x16_F32BF16BF16F32_TNEEEENS3_6LayoutINS4_IJNS5_ILi2EEENS5_ILi4EEENS5_ILi1EEEEEENS4_IJSJ_SH_NS5_ILi0EEEEEEEENS4_IJNS5_ILi32EEESO_NS5_ILi16EEEEEEEELb0EEEEEvNT_6ParamsE --------------------------
	.section	.nv.shared._ZN7cutlass13device_kernelIN5flash32FlashAttnBwdPostprocessConvertdQIN4cute5tupleIJNS3_1CILi64EEENS5_ILi96EEEEEENS_10bfloat16_tEfNS_4arch4Sm80ELi256ENS3_8TiledMMAINS3_8MMA_AtomIJNS3_30SM80_16x8x16_F32BF16BF16F32_TNEEEENS3_6LayoutINS4_IJNS5_ILi2EEENS5_ILi4EEENS5_ILi1EEEEEENS4_IJSJ_SH_NS5_ILi0EEEEEEEENS4_IJNS5_ILi32EEESO_NS5_ILi16EEEEEEEELb0EEEEEvNT_6ParamsE,"aw",@nobits
	.sectionflags	@""
	.align	16
	.zero		1024


//--------------------- .nv.shared._ZN7cutlass13device_kernelIN5flash19enable_sm80_to_sm89INS1_16FlashAttnBwdSm80INS1_25CollectiveMainloopBwdSm80ILi2ELi2EN4cute5tupleIJNS5_1CILi64EEENS7_ILi128EEENS7_ILi96EEEEEENS_10bfloat16_tEfNS_4arch4Sm80ELb1ELb0ELb1ELb1ELb1ELb0ELb0ELb0ELi2ELi2ELi4ELi2ELb0EEENS1_24CollectiveEpilogueBwdGQAISB_fSE_Li256ELb1ELb1EEENS1_25SingleTileBwdLPTSchedulerILb1ELi128ELb1EEEEEEEEEvNT_6ParamsE --------------------------
	.section	.nv.shared._ZN7cutlass13device_kernelIN5flash19enable_sm80_to_sm89INS1_16FlashAttnBwdSm80INS1_25CollectiveMainloopBwdSm80ILi2ELi2EN4cute5tupleIJNS5_1CILi64EEENS7_ILi128EEENS7_ILi96EEEEEENS_10bfloat16_tEfNS_4arch4Sm80ELb1ELb0ELb1ELb1ELb1ELb0ELb0ELb0ELi2ELi2ELi4ELi2ELb0EEENS1_24CollectiveEpilogueBwdGQAISB_fSE_Li256ELb1ELb1EEENS1_25SingleTileBwdLPTSchedulerILb1ELi128ELb1EEEEEEEEEvNT_6ParamsE,"aw",@nobits
	.sectionflags	@""
	.align	16
	.zero		1024


//--------------------- .nv.shared._ZN7cutlass13device_kernelIN5flash22FlashAttnBwdPreprocessIN4cute5tupleIJNS3_1CILi64EEENS5_ILi96EEEEEENS_10bfloat16_tEfNS_4arch4Sm80ELb1ELb1EEEEEvNT_6ParamsE --------------------------
	.section	.nv.shared._ZN7cutlass13device_kernelIN5flash22FlashAttnBwdPreprocessIN4cute5tupleIJNS3_1CILi64EEENS5_ILi96EEEEEENS_10bfloat16_tEfNS_4arch4Sm80ELb1ELb1EEEEEvNT_6ParamsE,"aw",@nobits
	.sectionflags	@""
	.align	16
	.zero		1024


//--------------------- .nv.constant0._ZN7cutlass13device_kernelIN5flash19enable_sm80_to_sm89INS1_16FlashAttnBwdSm80INS1_25CollectiveMainloopBwdSm80ILi2ELi1EN4cute5tupleIJNS5_1CILi64EEENS7_ILi128EEENS7_ILi96EEEEEENS_10bfloat16_tEfNS_4arch4Sm80ELb0ELb0ELb1ELb0ELb0ELb0ELb0ELb0ELi2ELi2ELi4ELi2ELb1EEENS1_21CollectiveEpilogueBwdISB_SC_SE_Li256ELb0ELb0ELi2EEENS1_19SingleTileSchedulerILb0ELb0ELb0ELi128EEEEEEEEEvNT_6ParamsE --------------------------
	.section	.nv.constant0._ZN7cutlass13device_kernelIN5flash19enable_sm80_to_sm89INS1_16FlashAttnBwdSm80INS1_25CollectiveMainloopBwdSm80ILi2ELi1EN4cute5tupleIJNS5_1CILi64EEENS7_ILi128EEENS7_ILi96EEEEEENS_10bfloat16_tEfNS_4arch4Sm80ELb0ELb0ELb1ELb0ELb0ELb0ELb0ELb0ELi2ELi2ELi4ELi2ELb1EEENS1_21CollectiveEpilogueBwdISB_SC_SE_Li256ELb0ELb0ELi2EEENS1_19SingleTileSchedulerILb0ELb0ELb0ELi128EEEEEEEEEvNT_6ParamsE,"a",@progbits
	.sectionflags	@""
	.align	4
.nv.constant0._ZN7cutlass13device_kernelIN5flash19enable_sm80_to_sm89INS1_16FlashAttnBwdSm80INS1_25CollectiveMainloopBwdSm80ILi2ELi1EN4cute5tupleIJNS5_1CILi64EEENS7_ILi128EEENS7_ILi96EEEEEENS_10bfloat16_tEfNS_4arch4Sm80ELb0ELb0ELb1ELb0ELb0ELb0ELb0ELb0ELi2ELi2ELi4ELi2ELb1EEENS1_21CollectiveEpilogueBwdISB_SC_SE_Li256ELb0ELb0ELi2EEENS1_19SingleTileSchedulerILb0ELb0ELb0ELi128EEEEEEEEEvNT_6ParamsE:
	.zero		1152


//--------------------- .nv.constant0._ZN7cutlass13device_kernelIN5flash19enable_sm80_to_sm89INS1_16FlashAttnBwdSm80INS1_25CollectiveMainloopBwdSm80ILi2ELi1EN4cute5tupleIJNS5_1CILi64EEENS7_ILi128EEENS7_ILi96EEEEEENS_10bfloat16_tEfNS_4arch4Sm80ELb0ELb0ELb1ELb0ELb1ELb0ELb0ELb0ELi2ELi2ELi4ELi2ELb1EEENS1_21CollectiveEpilogueBwdISB_SC_SE_Li256ELb0ELb0ELi2EEENS1_19SingleTileSchedulerILb0ELb0ELb0ELi128EEEEEEEEEvNT_6ParamsE --------------------------
	.section	.nv.constant0._ZN7cutlass13device_kernelIN5flash19enable_sm80_to_sm89INS1_16FlashAttnBwdSm80INS1_25CollectiveMainloopBwdSm80ILi2ELi1EN4cute5tupleIJNS5_1CILi64EEENS7_ILi128EEENS7_ILi96EEEEEENS_10bfloat16_tEfNS_4arch4Sm80ELb0ELb0ELb1ELb0ELb1ELb0ELb0ELb0ELi2ELi2ELi4ELi2ELb1EEENS1_21CollectiveEpilogueBwdISB_SC_SE_Li256ELb0ELb0ELi2EEENS1_19SingleTileSchedulerILb0ELb0ELb0ELi128EEEEEEEEEvNT_6ParamsE,"a",@progbits
	.sectionflags	@""
	.align	4
.nv.constant0._ZN7cutlass13device_kernelIN5flash19enable_sm80_to_sm89INS1_16FlashAttnBwdSm80INS1_25CollectiveMainloopBwdSm80ILi2ELi1EN4cute5tupleIJNS5_1CILi64EEENS7_ILi128EEENS7_ILi96EEEEEENS_10bfloat16_tEfNS_4arch4Sm80ELb0ELb0ELb1ELb0ELb1ELb0ELb0ELb0ELi2ELi2ELi4ELi2ELb1EEENS1_21CollectiveEpilogueBwdISB_SC_SE_Li256ELb0ELb0ELi2EEENS1_19SingleTileSchedulerILb0ELb0ELb0ELi128EEEEEEEEEvNT_6ParamsE:
	.zero		1152


//--------------------- .nv.constant0._ZN7cutlass13device_kernelIN5flash19enable_sm80_to_sm89INS1_16FlashAttnBwdSm80INS1_25CollectiveMainloopBwdSm80ILi2ELi1EN4cute5tupleIJNS5_1CILi64EEENS7_ILi128EEENS7_ILi96EEEEEENS_10bfloat16_tEfNS_4arch4Sm80ELb0ELb0ELb1ELb0ELb0ELb0ELb0ELb0ELi2ELi2ELi4ELi2ELb1EEENS1_24CollectiveEpilogueBwdGQAISB_fSE_Li256ELb0ELb0EEENS1_19SingleTileSchedulerILb0ELb0ELb0ELi128EEEEEEEEEvNT_6ParamsE --------------------------
	.section	.nv.constant0._ZN7cutlass13device_kernelIN5flash19enable_sm80_to_sm89INS1_16FlashAttnBwdSm80INS1_25CollectiveMainloopBwdSm80ILi2ELi1EN4cute5tupleIJNS5_1CILi64EEENS7_ILi128EEENS7_ILi96EEEEEENS_10bfloat16_tEfNS_4arch4Sm80ELb0ELb0ELb1ELb0ELb0ELb0ELb0ELb0ELi2ELi2ELi4ELi2ELb1EEENS1_24CollectiveEpilogueBwdGQAISB_fSE_Li256ELb0ELb0EEENS1_19SingleTileSchedulerILb0ELb0ELb0ELi128EEEEEEEEEvNT_6ParamsE,"a",@progbits
	.sectionflags	@""
	.align	4
.nv.constant0._ZN7cutlass13device_kernelIN5flash19enable_sm80_to_sm89INS1_16FlashAttnBwdSm80INS1_25CollectiveMainloopBwdSm80ILi2ELi1EN4cute5tupleIJNS5_1CILi64EEENS7_ILi128EEENS7_ILi96EEEEEENS_10bfloat16_tEfNS_4arch4Sm80ELb0ELb0ELb1ELb0ELb0ELb0ELb0ELb0ELi2ELi2ELi4ELi2ELb1EEENS1_24CollectiveEpilogueBwdGQAISB_fSE_Li256ELb0ELb0EEENS1_19SingleTileSchedulerILb0ELb0ELb0ELi128EEEEEEEEEvNT_6ParamsE:
	.zero		1160


//--------------------- .nv.constant0._ZN7cutlass13device_kernelIN5flash19enable_sm80_to_sm89INS1_16FlashAttnBwdSm80INS1_25CollectiveMainloopBwdSm80ILi2ELi1EN4cute5tupleIJNS5_1CILi64EEENS7_ILi128EEENS7_ILi96EEEEEENS_10bfloat16_tEfNS_4arch4Sm80ELb0ELb0ELb1ELb0ELb1ELb0ELb0ELb0ELi2ELi2ELi4ELi2ELb1EEENS1_24CollectiveEpilogueBwdGQAISB_fSE_Li256ELb0ELb1EEENS1_19SingleTileSchedulerILb0ELb0ELb0ELi128EEEEEEEEEvNT_6ParamsE --------------------------
	.section	.nv.constant0._ZN7cutlass13device_kernelIN5flash19enable_sm80_to_sm89INS1_16FlashAttnBwdSm80INS1_25CollectiveMainloopBwdSm80ILi2ELi1EN4cute5tupleIJNS5_1CILi64EEENS7_ILi128EEENS7_ILi96EEEEEENS_10bfloat16_tEfNS_4arch4Sm80ELb0ELb0ELb1ELb0ELb1ELb0ELb0ELb0ELi2ELi2ELi4ELi2ELb1EEENS1_24CollectiveEpilogueBwdGQAISB_fSE_Li256ELb0ELb1EEENS1_19SingleTileSchedulerILb0ELb0ELb0ELi128EEEEEEEEEvNT_6ParamsE,"a",@progbits
	.sectionflags	@""
	.align	4
.nv.constant0._ZN7cutlass13device_kernelIN5flash19enable_sm80_to_sm89INS1_16FlashAttnBwdSm80INS1_25CollectiveMainloopBwdSm80ILi2ELi1EN4cute5tupleIJNS5_1CILi64EEENS7_ILi128EEENS7_ILi96EEEEEENS_10bfloat16_tEfNS_4arch4Sm80ELb0ELb0ELb1ELb0ELb1ELb0ELb0ELb0ELi2ELi2ELi4ELi2ELb1EEENS1_24CollectiveEpilogueBwdGQAISB_fSE_Li256ELb0ELb1EEENS1_19SingleTileSchedulerILb0ELb0ELb0ELi128EEEEEEEEEvNT_6ParamsE:
	.zero		1160


//--------------------- .nv.constant0._ZN7cutlass13device_kernelIN5flash19enable_sm80_to_sm89INS1_16FlashAttnBwdSm80INS1_25CollectiveMainloopBwdSm80ILi2ELi1EN4cute5tupleIJNS5_1CILi64EEENS7_ILi128EEENS7_ILi96EEEEEENS_10bfloat16_tEfNS_4arch4Sm80ELb0ELb0ELb1ELb1ELb0ELb0ELb0ELb0ELi2ELi2ELi4ELi2ELb1EEENS1_21CollectiveEpilogueBwdISB_SC_SE_Li256ELb1ELb0ELi2EEENS1_19SingleTileSchedulerILb1ELb0ELb0ELi128EEEEEEEEEvNT_6ParamsE --------------------------
	.section	.nv.constant0._ZN7cutlass13device_kernelIN5flash19enable_sm80_to_sm89INS1_16FlashAttnBwdSm80INS1_25CollectiveMainloopBwdSm80ILi2ELi1EN4cute5tupleIJNS5_1CILi64EEENS7_ILi128EEENS7_ILi96EEEEEENS_10bfloat16_tEfNS_4arch4Sm80ELb0ELb0ELb1ELb1ELb0ELb0ELb0ELb0ELi2ELi2ELi4ELi2ELb1EEENS1_21CollectiveEpilogueBwdISB_SC_SE_Li256ELb1ELb0ELi2EEENS1_19SingleTileSchedulerILb1ELb0ELb0ELi128EEEEEEEEEvNT_6ParamsE,"a",@progbits
	.sectionflags	@""
	.align	4
.nv.constant0._ZN7cutlass13device_kernelIN5flash19enable_sm80_to_sm89INS1_16FlashAttnBwdSm80INS1_25CollectiveMainloopBwdSm80ILi2ELi1EN4cute5tupleIJNS5_1CILi64EEENS7_ILi128EEENS7_ILi96EEEEEENS_10bfloat16_tEfNS_4arch4Sm80ELb0ELb0ELb1ELb1ELb0ELb0ELb0ELb0ELi2ELi2ELi4ELi2ELb1EEENS1_21CollectiveEpilogueBwdISB_SC_SE_Li256ELb1ELb0ELi2EEENS1_19SingleTileSchedulerILb1ELb0ELb0ELi128EEEEEEEEEvNT_6ParamsE:
	.zero		1152


//--------------------- .nv.constant0._ZN7cutlass13device_kernelIN5flash19enable_sm80_to_sm89INS1_16FlashAttnBwdSm80INS1_25CollectiveMainloopBwdSm80ILi2ELi1EN4cute5tupleIJNS5_1CILi64EEENS7_ILi128EEENS7_ILi96EEEEEENS_10bfloat16_tEfNS_4arch4Sm80ELb0ELb0ELb1ELb1ELb1ELb0ELb0ELb0ELi2ELi2ELi4ELi2ELb1EEENS1_21CollectiveEpilogueBwdISB_SC_SE_Li256ELb1ELb0ELi2EEENS1_19SingleTileSchedulerILb1ELb0ELb0ELi128EEEEEEEEEvNT_6ParamsE --------------------------
	.section	.nv.constant0._ZN7cutlass13device_kernelIN5flash19enable_sm80_to_sm89INS1_16FlashAttnBwdSm80INS1_25CollectiveMainloopBwdSm80ILi2ELi1EN4cute5tupleIJNS5_1CILi64EEENS7_ILi128EEENS7_ILi96EEEEEENS_10bfloat16_tEfNS_4arch4Sm80ELb0ELb0ELb1ELb1ELb1ELb0ELb0ELb0ELi2ELi2ELi4ELi2ELb1EEENS1_21CollectiveEpilogueBwdISB_SC_SE_Li256ELb1ELb0ELi2EEENS1_19SingleTileSchedulerILb1ELb0ELb0ELi128EEEEEEEEEvNT_6ParamsE,"a",@progbits
	.sectionflags	@""
	.align	4
.nv.constant0._ZN7cutlass13device_kernelIN5flash19enable_sm80_to_sm89INS1_16FlashAttnBwdSm80INS1_25CollectiveMainloopBwdSm80ILi2ELi1EN4cute5tupleIJNS5_1CILi64EEENS7_ILi128EEENS7_ILi96EEEEEENS_10bfloat16_tEfNS_4arch4Sm80ELb0ELb0ELb1ELb1ELb1ELb0ELb0ELb0ELi2ELi2ELi4ELi2ELb1EEENS1_21CollectiveEpilogueBwdISB_SC_SE_Li256ELb1ELb0ELi2EEENS1_19SingleTileSchedulerILb1ELb0ELb0ELi128EEEEEEEEEvNT_6ParamsE:
	.zero		1152


//--------------------- .nv.constant0._ZN7cutlass13device_kernelIN5flash19enable_sm80_to_sm89INS1_16FlashAttnBwdSm80INS1_25CollectiveMainloopBwdSm80ILi2ELi1EN4cute5tupleIJNS5_1CILi64EEENS7_ILi128EEENS7_ILi96EEEEEENS_10bfloat16_tEfNS_4arch4Sm80ELb0ELb0ELb1ELb1ELb0ELb0ELb0ELb0ELi2ELi2ELi4ELi2ELb1EEENS1_24CollectiveEpilogueBwdGQAISB_fSE_Li256ELb1ELb0EEENS1_19SingleTileSchedulerILb1ELb0ELb0ELi128EEEEEEEEEvNT_6ParamsE --------------------------
	.section	.nv.constant0._ZN7cutlass13device_kernelIN5flash19enable_sm80_to_sm89INS1_16FlashAttnBwdSm80INS1_25CollectiveMainloopBwdSm80ILi2ELi1EN4cute5tupleIJNS5_1CILi64EEENS7_ILi128EEENS7_ILi96EEEEEENS_10bfloat16_tEfNS_4arch4Sm80ELb0ELb0ELb1ELb1ELb0ELb0ELb0ELb0ELi2ELi2ELi4ELi2ELb1EEENS1_24CollectiveEpilogueBwdGQAISB_fSE_Li256ELb1ELb0EEENS1_19SingleTileSchedulerILb1ELb0ELb0ELi128EEEEEEEEEvNT_6ParamsE,"a",@progbits
	.sectionflags	@""
	.align	4
.nv.constant0._ZN7cutlass13device_kernelIN5flash19enable_sm80_to_sm89INS1_16FlashAttnBwdSm80INS1_25CollectiveMainloopBwdSm80ILi2ELi1EN4cute5tupleIJNS5_1CILi64EEENS7_ILi128EEENS7_ILi96EEEEEENS_10bfloat16_tEfNS_4arch4Sm80ELb0ELb0ELb1ELb1ELb0ELb0ELb0ELb0ELi2ELi2ELi4ELi2ELb1EEENS1_24CollectiveEpilogueBwdGQAISB_fSE_Li256ELb1ELb0EEENS1_19SingleTileSchedulerILb1ELb0ELb0ELi128EEEEEEEEEvNT_6ParamsE:
	.zero		1160


//--------------------- .nv.constant0._ZN7cutlass13device_kernelIN5flash19enable_sm80_to_sm89INS1_16FlashAttnBwdSm80INS1_25CollectiveMainloopBwdSm80ILi2ELi1EN4cute5tupleIJNS5_1CILi64EEENS7_ILi128EEENS7_ILi96EEEEEENS_10bfloat16_tEfNS_4arch4Sm80ELb0ELb0ELb1ELb1ELb1ELb0ELb0ELb0ELi2ELi2ELi4ELi2ELb1EEENS1_24CollectiveEpilogueBwdGQAISB_fSE_Li256ELb1ELb1EEENS1_19SingleTileSchedulerILb1ELb0ELb0ELi128EEEEEEEEEvNT_6ParamsE --------------------------
	.section	.nv.constant0._ZN7cutlass13device_kernelIN5flash19enable_sm80_to_sm89INS1_16FlashAttnBwdSm80INS1_25CollectiveMainloopBwdSm80ILi2ELi1EN4cute5tupleIJNS5_1CILi64EEENS7_ILi128EEENS7_ILi96EEEEEENS_10bfloat16_tEfNS_4arch4Sm80ELb0ELb0ELb1ELb1ELb1ELb0ELb0ELb0ELi2ELi2ELi4ELi2ELb1EEENS1_24CollectiveEpilogueBwdGQAISB_fSE_Li256ELb1ELb1EEENS1_19SingleTileSchedulerILb1ELb0ELb0ELi128EEEEEEEEEvNT_6ParamsE,"a",@progbits
	.sectionflags	@""
	.align	4
.nv.constant0._ZN7cutlass13device_kernelIN5flash19enable_sm80_to_sm89INS1_16FlashAttnBwdSm80INS1_25CollectiveMainloopBwdSm80ILi2ELi1EN4cute5tupleIJNS5_1CILi64EEENS7_ILi128EEENS7_ILi96EEEEEENS_10bfloat16_tEfNS_4arch4Sm80ELb0ELb0ELb1ELb1ELb1ELb0ELb0ELb0ELi2ELi2ELi4ELi2ELb1EEENS1_24CollectiveEpilogueBwdGQAISB_fSE_Li256ELb1ELb1EEENS1_19SingleTileSchedulerILb1ELb0ELb0ELi128EEEEEEEEEvNT_6ParamsE:
	.zero		1160


//--------------------- .nv.constant0._ZN7cutlass13device_kernelIN5flash19enable_sm80_to_sm89INS1_16FlashAttnBwdSm80INS1_25CollectiveMainloopBwdSm80ILi2ELi1EN4cute5tupleIJNS5_1CILi64EEENS7_ILi128EEENS7_ILi96EEEEEENS_10bfloat16_tEfNS_4arch4Sm80ELb0ELb1ELb1ELb0ELb0ELb0ELb0ELb0ELi2ELi2ELi4ELi2ELb1EEENS1_21CollectiveEpilogueBwdISB_SC_SE_Li256ELb0ELb0ELi2EEENS1_19SingleTileSchedulerILb0ELb0ELb0ELi128EEEEEEEEEvNT_6ParamsE --------------------------
	.section	.nv.constant0._ZN7cutlass13device_kernelIN5flash19enable_sm80_to_sm89INS1_16FlashAttnBwdSm80INS1_25CollectiveMainloopBwdSm80ILi2ELi1EN4cute5tupleIJNS5_1CILi64EEENS7_ILi128EEENS7_ILi96EEEEEENS_10bfloat16_tEfNS_4arch4Sm80ELb0ELb1ELb1ELb0ELb0ELb0ELb0ELb0ELi2ELi2ELi4ELi2ELb1EEENS1_21CollectiveEpilogueBwdISB_SC_SE_Li256ELb0ELb0ELi2EEENS1_19SingleTileSchedulerILb0ELb0ELb0ELi128EEEEEEEEEvNT_6ParamsE,"a",@progbits
	.sectionflags	@""
	.align	4
.nv.constant0._ZN7cutlass13device_kernelIN5flash19enable_sm80_to_sm89INS1_16FlashAttnBwdSm80INS1_25CollectiveMainloopBwdSm80ILi2ELi1EN4cute5tupleIJNS5_1CILi64EEENS7_ILi128EEENS7_ILi96EEEEEENS_10bfloat16_tEfNS_4arch4Sm80ELb0ELb1ELb1ELb0ELb0ELb0ELb0ELb0ELi2ELi2ELi4ELi2ELb1EEENS1_21CollectiveEpilogueBwdISB_SC_SE_Li256ELb0ELb0ELi2EEENS1_19SingleTileSchedulerILb0ELb0ELb0ELi128EEEEEEEEEvNT_6ParamsE:
	.zero		1152


//--------------------- .nv.constant0._ZN7cutlass13device_kernelIN5flash19enable_sm80_to_sm89INS1_16FlashAttnBwdSm80INS1_25CollectiveMainloopBwdSm80ILi2ELi1EN4cute5tupleIJNS5_1CILi64EEENS7_ILi128EEENS7_ILi96EEEEEENS_10bfloat16_tEfNS_4arch4Sm80ELb0ELb1ELb1ELb0ELb1ELb0ELb0ELb0ELi2ELi2ELi4ELi2ELb1EEENS1_21CollectiveEpilogueBwdISB_SC_SE_Li256ELb0ELb0ELi2EEENS1_19SingleTileSchedulerILb0ELb0ELb0ELi128EEEEEEEEEvNT_6ParamsE --------------------------
	.section	.nv.constant0._ZN7cutlass13device_kernelIN5flash19enable_sm80_to_sm89INS1_16FlashAttnBwdSm80INS1_25CollectiveMainloopBwdSm80ILi2ELi1EN4cute5tupleIJNS5_1CILi64EEENS7_ILi128EEENS7_ILi96EEEEEENS_10bfloat16_tEfNS_4arch4Sm80ELb0ELb1ELb1ELb0ELb1ELb0ELb0ELb0ELi2ELi2ELi4ELi2ELb1EEENS1_21CollectiveEpilogueBwdISB_SC_SE_Li256ELb0ELb0ELi2EEENS1_19SingleTileSchedulerILb0ELb0ELb0ELi128EEEEEEEEEvNT_6ParamsE,"a",@progbits
	.sectionflags	@""
	.align	4
.nv.constant0._ZN7cutlass13device_kernelIN5flash19enable_sm80_to_sm89INS1_16FlashAttnBwdSm80INS1_25CollectiveMainloopBwdSm80ILi2ELi1EN4cute5tupleIJNS5_1CILi64EEENS7_ILi128EEENS7_ILi96EEEEEENS_10bfloat16_tEfNS_4arch4Sm80ELb0ELb1ELb1ELb0ELb1ELb0ELb0ELb0ELi2ELi2ELi4ELi2ELb1EEENS1_21CollectiveEpilogueBwdISB_SC_SE_Li256ELb0ELb0ELi2EEENS1_19SingleTileSchedulerILb0ELb0ELb0ELi128EEEEEEEEEvNT_6ParamsE:
	.zero		1152


//--------------------- .nv.constant0._ZN7cutlass13device_kernelIN5flash19enable_sm80_to_sm89INS1_16FlashAttnBwdSm80INS1_25CollectiveMainloopBwdSm80ILi2ELi1EN4cute5tupleIJNS5_1CILi64EEENS7_ILi128EEENS7_ILi96EEEEEENS_10bfloat16_tEfNS_4arch4Sm80ELb0ELb1ELb1ELb0ELb0ELb0ELb0ELb0ELi2ELi2ELi4ELi2ELb1EEENS1_24CollectiveEpilogueBwdGQAISB_fSE_Li256ELb0ELb0EEENS1_19SingleTileSchedulerILb0ELb0ELb0ELi128EEEEEEEEEvNT_6ParamsE --------------------------
	.section	.nv.constant0._ZN7cutlass13device_kernelIN5flash19enable_sm80_to_sm89INS1_16FlashAttnBwdSm80INS1_25CollectiveMainloopBwdSm80ILi2ELi1EN4cute5tupleIJNS5_1CILi64EEENS7_ILi128EEENS7_ILi96EEEEEENS_10bfloat16_tEfNS_4arch4Sm80ELb0ELb1ELb1ELb0ELb0ELb0ELb0ELb0ELi2ELi2ELi4ELi2ELb1EEENS1_24CollectiveEpilogueBwdGQAISB_fSE_Li256ELb0ELb0EEENS1_19SingleTileSchedulerILb0ELb0ELb0ELi128EEEEEEEEEvNT_6ParamsE,"a",@progbits
	.sectionflags	@""
	.align	4
.nv.constant0._ZN7cutlass13device_kernelIN5flash19enable_sm80_to_sm89INS1_16FlashAttnBwdSm80INS1_25CollectiveMainloopBwdSm80ILi2ELi1EN4cute5tupleIJNS5_1CILi64EEENS7_ILi128EEENS7_ILi96EEEEEENS_10bfloat16_tEfNS_4arch4Sm80ELb0ELb1ELb1ELb0ELb0ELb0ELb0ELb0ELi2ELi2ELi4ELi2ELb1EEENS1_24CollectiveEpilogueBwdGQAISB_fSE_Li256ELb0ELb0EEENS1_19SingleTileSchedulerILb0ELb0ELb0ELi128EEEEEEEEEvNT_6ParamsE:
	.zero		1160


//--------------------- .nv.constant0._ZN7cutlass13device_kernelIN5flash19enable_sm80_to_sm89INS1_16FlashAttnBwdSm80INS1_25CollectiveMainloopBwdSm80ILi2ELi1EN4cute5tupleIJNS5_1CILi64EEENS7_ILi128EEENS7_ILi96EEEEEENS_10bfloat16_tEfNS_4arch4Sm80ELb0ELb1ELb1ELb0ELb1ELb0ELb0ELb0ELi2ELi2ELi4ELi2ELb1EEENS1_24CollectiveEpilogueBwdGQAISB_fSE_Li256ELb0ELb1EEENS1_19SingleTileSchedulerILb0ELb0ELb0ELi128EEEEEEEEEvNT_6ParamsE --------------------------
	.section	.nv.constant0._ZN7cutlass13device_kernelIN5flash19enable_sm80_to_sm89INS1_16FlashAttnBwdSm80INS1_25CollectiveMainloopBwdSm80ILi2ELi1EN4cute5tupleIJNS5_1CILi64EEENS7_ILi128EEENS7_ILi96EEEEEENS_10bfloat16_tEfNS_4arch4Sm80ELb0ELb1ELb1ELb0ELb1ELb0ELb0ELb0ELi2ELi2ELi4ELi2ELb1EEENS1_24CollectiveEpilogueBwdGQAISB_fSE_Li256ELb0ELb1EEENS1_19SingleTileSchedulerILb0ELb0ELb0ELi128EEEEEEEEEvNT_6ParamsE,"a",@progbits
	.sectionflags	@""
	.align	4
.nv.constant0._ZN7cutlass13device_kernelIN5flash19enable_sm80_to_sm89INS1_16FlashAttnBwdSm80INS1_25CollectiveMainloopBwdSm80ILi2ELi1EN4cute5tupleIJNS5_1CILi64EEENS7_ILi128EEENS7_ILi96EEEEEENS_10bfloat16_tEfNS_4arch4Sm80ELb0ELb1ELb1ELb0ELb1ELb0ELb0ELb0ELi2ELi2ELi4ELi2ELb1EEENS1_24CollectiveEpilogueBwdGQAISB_fSE_Li256ELb0ELb1EEENS1_19SingleTileSchedulerILb0ELb0ELb0ELi128EEEEEEEEEvNT_6ParamsE:
	.zero		1160


//--------------------- .nv.constant0._ZN7cutlass13device_kernelIN5flash19enable_sm80_to_sm89INS1_16FlashAttnBwdSm80INS1_25CollectiveMainloopBwdSm80ILi2ELi1EN4cute5tupleIJNS5_1CILi64EEENS7_ILi128EEENS7_ILi96EEEEEENS_10bfloat16_tEfNS_4arch4Sm80ELb0ELb1ELb1ELb1ELb0ELb0ELb0ELb0ELi2ELi2ELi4ELi2ELb1EEENS1_21CollectiveEpilogueBwdISB_SC_SE_Li256ELb1ELb0ELi2EEENS1_19SingleTileSchedulerILb1ELb0ELb0ELi128EEEEEEEEEvNT_6ParamsE --------------------------
	.section	.nv.constant0._ZN7cutlass13device_kernelIN5flash19enable_sm80_to_sm89INS1_16FlashAttnBwdSm80INS1_25CollectiveMainloopBwdSm80ILi2ELi1EN4cute5tupleIJNS5_1CILi64EEENS7_ILi128EEENS7_ILi96EEEEEENS_10bfloat16_tEfNS_4arch4Sm80ELb0ELb1ELb1ELb1ELb0ELb0ELb0ELb0ELi2ELi2ELi4ELi2ELb1EEENS1_21CollectiveEpilogueBwdISB_SC_SE_Li256ELb1ELb0ELi2EEENS1_19SingleTileSchedulerILb1ELb0ELb0ELi128EEEEEEEEEvNT_6ParamsE,"a",@progbits
	.sectionflags	@""
	.align	4
.nv.constant0._ZN7cutlass13device_kernelIN5flash19enable_sm80_to_sm89INS1_16FlashAttnBwdSm80INS1_25CollectiveMainloopBwdSm80ILi2ELi1EN4cute5tupleIJNS5_1CILi64EEENS7_ILi128EEENS7_ILi96EEEEEENS_10bfloat16_tEfNS_4arch4Sm80ELb0ELb1ELb1ELb1ELb0ELb0ELb0ELb0ELi2ELi2ELi4ELi2ELb1EEENS1_21CollectiveEpilogueBwdISB_SC_SE_Li256ELb1ELb0ELi2EEENS1_19SingleTileSchedulerILb1ELb0ELb0ELi128EEEEEEEEEvNT_6ParamsE:
	.zero		1152


//--------------------- .nv.constant0._ZN7cutlass13device_kernelIN5flash19enable_sm80_to_sm89INS1_16FlashAttnBwdSm80INS1_25CollectiveMainloopBwdSm80ILi2ELi1EN4cute5tupleIJNS5_1CILi64EEENS7_ILi128EEENS7_ILi96EEEEEENS_10bfloat16_tEfNS_4arch4Sm80ELb0ELb1ELb1ELb1ELb1ELb0ELb0ELb0ELi2ELi2ELi4ELi2ELb1EEENS1_21CollectiveEpilogueBwdISB_SC_SE_Li256ELb1ELb0ELi2EEENS1_19SingleTileSchedulerILb1ELb0ELb0ELi128EEEEEEEEEvNT_6ParamsE --------------------------
	.section	.nv.constant0._ZN7cutlass13device_kernelIN5flash19enable_sm80_to_sm89INS1_16FlashAttnBwdSm80INS1_25CollectiveMainloopBwdSm80ILi2ELi1EN4cute5tupleIJNS5_1CILi64EEENS7_ILi128EEENS7_ILi96EEEEEENS_10bfloat16_tEfNS_4arch4Sm80ELb0ELb1ELb1ELb1ELb1ELb0ELb0ELb0ELi2ELi2ELi4ELi2ELb1EEENS1_21CollectiveEpilogueBwdISB_SC_SE_Li256ELb1ELb0ELi2EEENS1_19SingleTileSchedulerILb1ELb0ELb0ELi128EEEEEEEEEvNT_6ParamsE,"a",@progbits
	.sectionflags	@""
	.align	4
.nv.constant0._ZN7cutlass13device_kernelIN5flash19enable_sm80_to_sm89INS1_16FlashAttnBwdSm80INS1_25CollectiveMainloopBwdSm80ILi2ELi1EN4cute5tupleIJNS5_1CILi64EEENS7_ILi128EEENS7_ILi96EEEEEENS_10bfloat16_tEfNS_4arch4Sm80ELb0ELb1ELb1ELb1ELb1ELb0ELb0ELb0ELi2ELi2ELi4ELi2ELb1EEENS1_21CollectiveEpilogueBwdISB_SC_SE_Li256ELb1ELb0ELi2EEENS1_19SingleTileSchedulerILb1ELb0ELb0ELi128EEEEEEEEEvNT_6ParamsE:
	.zero		1152


//--------------------- .nv.constant0._ZN7cutlass13device_kernelIN5flash19enable_sm80_to_sm89INS1_16FlashAttnBwdSm80INS1_25CollectiveMainloopBwdSm80ILi2ELi1EN4cute5tupleIJNS5_1CILi64EEENS7_ILi128EEENS7_ILi96EEEEEENS_10bfloat16_tEfNS_4arch4Sm80ELb0ELb1ELb1ELb1ELb0ELb0ELb0ELb0ELi2ELi2ELi4ELi2ELb1EEENS1_24CollectiveEpilogueBwdGQAISB_fSE_Li256ELb1ELb0EEENS1_19SingleTileSchedulerILb1ELb0ELb0ELi128EEEEEEEEEvNT_6ParamsE --------------------------
	.section	.nv.constant0._ZN7cutlass13device_kernelIN5flash19enable_sm80_to_sm89INS1_16FlashAttnBwdSm80INS1_25CollectiveMainloopBwdSm80ILi2ELi1EN4cute5tupleIJNS5_1CILi64EEENS7_ILi128EEENS7_ILi96EEEEEENS_10bfloat16_tEfNS_4arch4Sm80ELb0ELb1ELb1ELb1ELb0ELb0ELb0ELb0ELi2ELi2ELi4ELi2ELb1EEENS1_24CollectiveEpilogueBwdGQAISB_fSE_Li256ELb1ELb0EEENS1_19SingleTileSchedulerILb1ELb0ELb0ELi128EEEEEEEEEvNT_6ParamsE,"a",@progbits
	.sectionflags	@""
	.align	4
.nv.constant0._ZN7cutlass13device_kernelIN5flash19enable_sm80_to_sm89INS1_16FlashAttnBwdSm80INS1_25CollectiveMainloopBwdSm80ILi2ELi1EN4cute5tupleIJNS5_1CILi64EEENS7_ILi128EEENS7_ILi96EEEEEENS_10bfloat16_tEfNS_4arch4Sm80ELb0ELb1ELb1ELb1ELb0ELb0ELb0ELb0ELi2ELi2ELi4ELi2ELb1EEENS1_24CollectiveEpilogueBwdGQAISB_fSE_Li256ELb1ELb0EEENS1_19SingleTileSchedulerILb1ELb0ELb0ELi128EEEEEEEEEvNT_6ParamsE:
	.zero		1160


//--------------------- .nv.constant0._ZN7cutlass13device_kernelIN5flash19enable_sm80_to_sm89INS1_16FlashAttnBwdSm80INS1_25CollectiveMainloopBwdSm80ILi2ELi1EN4cute5tupleIJNS5_1CILi64EEENS7_ILi128EEENS7_ILi96EEEEEENS_10bfloat16_tEfNS_4arch4Sm80ELb0ELb1ELb1ELb1ELb1ELb0ELb0ELb0ELi2ELi2ELi4ELi2ELb1EEENS1_24CollectiveEpilogueBwdGQAISB_fSE_Li256ELb1ELb1EEENS1_19SingleTileSchedulerILb1ELb0ELb0ELi128EEEEEEEEEvNT_6ParamsE --------------------------
	.section	.nv.constant0._ZN7cutlass13device_kernelIN5flash19enable_sm80_to_sm89INS1_16FlashAttnBwdSm80INS1_25CollectiveMainloopBwdSm80ILi2ELi1EN4cute5tupleIJNS5_1CILi64EEENS7_ILi128EEENS7_ILi96EEEEEENS_10bfloat16_tEfNS_4arch4Sm80ELb0ELb1ELb1ELb1ELb1ELb0ELb0ELb0ELi2ELi2ELi4ELi2ELb1EEENS1_24CollectiveEpilogueBwdGQAISB_fSE_Li256ELb1ELb1EEENS1_19SingleTileSchedulerILb1ELb0ELb0ELi128EEEEEEEEEvNT_6ParamsE,"a",@progbits
	.sectionflags	@""
	.align	4
.nv.constant0._ZN7cutlass13device_kernelIN5flash19enable_sm80_to_sm89INS1_16FlashAttnBwdSm80INS1_25CollectiveMainloopBwdSm80ILi2ELi1EN4cute5tupleIJNS5_1CILi64EEENS7_ILi128EEENS7_ILi96EEEEEENS_10bfloat16_tEfNS_4arch4Sm80ELb0ELb1ELb1ELb1ELb1ELb0ELb0ELb0ELi2ELi2ELi4ELi2ELb1EEENS1_24CollectiveEpilogueBwdGQAISB_fSE_Li256ELb1ELb1EEENS1_19SingleTileSchedulerILb1ELb0ELb0ELi128EEEEEEEEEvNT_6ParamsE:
	.zero		1160


//--------------------- .nv.constant0._ZN7cutlass13device_kernelIN5flash19enable_sm80_to_sm89INS1_16FlashAttnBwdSm80INS1_25CollectiveMainloopBwdSm80ILi2ELi1EN4cute5tupleIJNS5_1CILi64EEENS7_ILi128EEENS7_ILi96EEEEEENS_10bfloat16_tEfNS_4arch4Sm80ELb1ELb0ELb1ELb0ELb0ELb0ELb0ELb0ELi2ELi2ELi4ELi2ELb1EEENS1_21CollectiveEpilogueBwdISB_SC_SE_Li256ELb0ELb0ELi2EEENS1_25SingleTileBwdLPTSchedulerILb0ELi128ELb0EEEEEEEEEvNT_6ParamsE --------------------------
	.section	.nv.constant0._ZN7cutlass13device_kernelIN5flash19enable_sm80_to_sm89INS1_16FlashAttnBwdSm80INS1_25CollectiveMainloopBwdSm80ILi2ELi1EN4cute5tupleIJNS5_1CILi64EEENS7_ILi128EEENS7_ILi96EEEEEENS_10bfloat16_tEfNS_4arch4Sm80ELb1ELb0ELb1ELb0ELb0ELb0ELb0ELb0ELi2ELi2ELi4ELi2ELb1EEENS1_21CollectiveEpilogueBwdISB_SC_SE_Li256ELb0ELb0ELi2EEENS1_25SingleTileBwdLPTSchedulerILb0ELi128ELb0EEEEEEEEEvNT_6ParamsE,"a",@progbits
	.sectionflags	@""
	.align	4
.nv.constant0._ZN7cutlass13device_kernelIN5flash19enable_sm80_to_sm89INS1_16FlashAttnBwdSm80INS1_25CollectiveMainloopBwdSm80ILi2ELi1EN4cute5tupleIJNS5_1CILi64EEENS7_ILi128EEENS7_ILi96EEEEEENS_10bfloat16_tEfNS_4arch4Sm80ELb1ELb0ELb1ELb0ELb0ELb0ELb0ELb0ELi2ELi2ELi4ELi2ELb1EEENS1_21CollectiveEpilogueBwdISB_SC_SE_Li256ELb0ELb0ELi2EEENS1_25SingleTileBwdLPTSchedulerILb0ELi128ELb0EEEEEEEEEvNT_6ParamsE:
	.zero		1176


//--------------------- .nv.constant0._ZN7cutlass13device_kernelIN5flash19enable_sm80_to_sm89INS1_16FlashAttnBwdSm80INS1_25CollectiveMainloopBwdSm80ILi2ELi1EN4cute5tupleIJNS5_1CILi64EEENS7_ILi128EEENS7_ILi96EEEEEENS_10bfloat16_tEfNS_4arch4Sm80ELb1ELb0ELb1ELb0ELb1ELb0ELb0ELb0ELi2ELi2ELi4ELi2ELb1EEENS1_21CollectiveEpilogueBwdISB_SC_SE_Li256ELb0ELb0ELi2EEENS1_25SingleTileBwdLPTSchedulerILb0ELi128ELb1EEEEEEEEEvNT_6ParamsE --------------------------
	.section	.nv.constant0._ZN7cutlass13device_kernelIN5flash19enable_sm80_to_sm89INS1_16FlashAttnBwdSm80INS1_25CollectiveMainloopBwdSm80ILi2ELi1EN4cute5tupleIJNS5_1CILi64EEENS7_ILi128EEENS7_ILi96EEEEEENS_10bfloat16_tEfNS_4arch4Sm80ELb1ELb0ELb1ELb0ELb1ELb0ELb0ELb0ELi2ELi2ELi4ELi2ELb1EEENS1_21CollectiveEpilogueBwdISB_SC_SE_Li256ELb0ELb0ELi2EEENS1_25SingleTileBwdLPTSchedulerILb0ELi128ELb1EEEEEEEEEvNT_6ParamsE,"a",@progbits
	.sectionflags	@""
	.align	4
.nv.constant0._ZN7cutlass13device_kernelIN5flash19enable_sm80_to_sm89INS1_16FlashAttnBwdSm80INS1_25CollectiveMainloopBwdSm80ILi2ELi1EN4cute5tupleIJNS5_1CILi64EEENS7_ILi128EEENS7_ILi96EEEEEENS_10bfloat16_tEfNS_4arch4Sm80ELb1ELb0ELb1ELb0ELb1ELb0ELb0ELb0ELi2ELi2ELi4ELi2ELb1EEENS1_21CollectiveEpilogueBwdISB_SC_SE_Li256ELb0ELb0ELi2EEENS1_25SingleTileBwdLPTSchedulerILb0ELi128ELb1EEEEEEEEEvNT_6ParamsE:
	.zero		1176


//--------------------- .nv.constant0._ZN7cutlass13device_kernelIN5flash19enable_sm80_to_sm89INS1_16FlashAttnBwdSm80INS1_25CollectiveMainloopBwdSm80ILi2ELi1EN4cute5tupleIJNS5_1CILi64EEENS7_ILi128EEENS7_ILi96EEEEEENS_10bfloat16_tEfNS_4arch4Sm80ELb1ELb0ELb1ELb0ELb0ELb0ELb0ELb0ELi2ELi2ELi4ELi2ELb1EEENS1_24CollectiveEpilogueBwdGQAISB_fSE_Li256ELb0ELb0EEENS1_25SingleTileBwdLPTSchedulerILb0ELi128ELb0EEEEEEEEEvNT_6ParamsE --------------------------
	.section	.nv.constant0._ZN7cutlass13device_kernelIN5flash19enable_sm80_to_sm89INS1_16FlashAttnBwdSm80INS1_25CollectiveMainloopBwdSm80ILi2ELi1EN4cute5tupleIJNS5_1CILi64EEENS7_ILi128EEENS7_ILi96EEEEEENS_10bfloat16_tEfNS_4arch4Sm80ELb1ELb0ELb1ELb0ELb0ELb0ELb0ELb0ELi2ELi2ELi4ELi2ELb1EEENS1_24CollectiveEpilogueBwdGQAISB_fSE_Li256ELb0ELb0EEENS1_25SingleTileBwdLPTSchedulerILb0ELi128ELb0EEEEEEEEEvNT_6ParamsE,"a",@progbits
	.sectionflags	@""
	.align	4
.nv.constant0._ZN7cutlass13device_kernelIN5flash19enable_sm80_to_sm89INS1_16FlashAttnBwdSm80INS1_25CollectiveMainloopBwdSm80ILi2ELi1EN4cute5tupleIJNS5_1CILi64EEENS7_ILi128EEENS7_ILi96EEEEEENS_10bfloat16_tEfNS_4arch4Sm80ELb1ELb0ELb1ELb0ELb0ELb0ELb0ELb0ELi2ELi2ELi4ELi2ELb1EEENS1_24CollectiveEpilogueBwdGQAISB_fSE_Li256ELb0ELb0EEENS1_25SingleTileBwdLPTSchedulerILb0ELi128ELb0EEEEEEEEEvNT_6ParamsE:
	.zero		1184


//--------------------- .nv.constant0._ZN7cutlass13device_kernelIN5flash19enable_sm80_to_sm89INS1_16FlashAttnBwdSm80INS1_25CollectiveMainloopBwdSm80ILi2ELi1EN4cute5tupleIJNS5_1CILi64EEENS7_ILi128EEENS7_ILi96EEEEEENS_10bfloat16_tEfNS_4arch4Sm80ELb1ELb0ELb1ELb0ELb1ELb0ELb0ELb0ELi2ELi2ELi4ELi2ELb1EEENS1_24CollectiveEpilogueBwdGQAISB_fSE_Li256ELb0ELb1EEENS1_25SingleTileBwdLPTSchedulerILb0ELi128ELb1EEEEEEEEEvNT_6ParamsE --------------------------
	.section	.nv.constant0._ZN7cutlass13device_kernelIN5flash19enable_sm80_to_sm89INS1_16FlashAttnBwdSm80INS1_25CollectiveMainloopBwdSm80ILi2ELi1EN4cute5tupleIJNS5_1CILi64EEENS7_ILi128EEENS7_ILi96EEEEEENS_10bfloat16_tEfNS_4arch4Sm80ELb1ELb0ELb1ELb0ELb1ELb0ELb0ELb0ELi2ELi2ELi4ELi2ELb1EEENS1_24CollectiveEpilogueBwdGQAISB_fSE_Li256ELb0ELb1EEENS1_25SingleTileBwdLPTSchedulerILb0ELi128ELb1EEEEEEEEEvNT_6ParamsE,"a",@progbits
	.sectionflags	@""
	.align	4
.nv.constant0._ZN7cutlass13device_kernelIN5flash19enable_sm80_to_sm89INS1_16FlashAttnBwdSm80INS1_25CollectiveMainloopBwdSm80ILi2ELi1EN4cute5tupleIJNS5_1CILi64EEENS7_ILi128EEENS7_ILi96EEEEEENS_10bfloat16_tEfNS_4arch4Sm80ELb1ELb0ELb1ELb0ELb1ELb0ELb0ELb0ELi2ELi2ELi4ELi2ELb1EEENS1_24CollectiveEpilogueBwdGQAISB_fSE_Li256ELb0ELb1EEENS1_25SingleTileBwdLPTSchedulerILb0ELi128ELb1EEEEEEEEEvNT_6ParamsE:
	.zero		1184


//--------------------- .nv.constant0._ZN7cutlass13device_kernelIN5flash19enable_sm80_to_sm89INS1_16FlashAttnBwdSm80INS1_25CollectiveMainloopBwdSm80ILi2ELi1EN4cute5tupleIJNS5_1CILi64EEENS7_ILi128EEENS7_ILi96EEEEEENS_10bfloat16_tEfNS_4arch4Sm80ELb1ELb0ELb1ELb1ELb0ELb0ELb0ELb0ELi2ELi2ELi4ELi2ELb1EEENS1_21CollectiveEpilogueBwdISB_SC_SE_Li256ELb1ELb0ELi2EEENS1_25SingleTileBwdLPTSchedulerILb1ELi128ELb0EEEEEEEEEvNT_6ParamsE --------------------------
	.section	.nv.constant0._ZN7cutlass13device_kernelIN5flash19enable_sm80_to_sm89INS1_16FlashAttnBwdSm80INS1_25CollectiveMainloopBwdSm80ILi2ELi1EN4cute5tupleIJNS5_1CILi64EEENS7_ILi128EEENS7_ILi96EEEEEENS_10bfloat16_tEfNS_4arch4Sm80ELb1ELb0ELb1ELb1ELb0ELb0ELb0ELb0ELi2ELi2ELi4ELi2ELb1EEENS1_21CollectiveEpilogueBwdISB_SC_SE_Li256ELb1ELb0ELi2EEENS1_25SingleTileBwdLPTSchedulerILb1ELi128ELb0EEEEEEEEEvNT_6ParamsE,"a",@progbits
	.sectionflags	@""
	.align	4
.nv.constant0._ZN7cutlass13device_kernelIN5flash19enable_sm80_to_sm89INS1_16FlashAttnBwdSm80INS1_25CollectiveMainloopBwdSm80ILi2ELi1EN4cute5tupleIJNS5_1CILi64EEENS7_ILi128EEENS7_ILi96EEEEEENS_10bfloat16_tEfNS_4arch4Sm80ELb1ELb0ELb1ELb1ELb0ELb0ELb0ELb0ELi2ELi2ELi4ELi2ELb1EEENS1_21CollectiveEpilogueBwdISB_SC_SE_Li256ELb1ELb0ELi2EEENS1_25SingleTileBwdLPTSchedulerILb1ELi128ELb0EEEEEEEEEvNT_6ParamsE:
	.zero		1176


//--------------------- .nv.constant0._ZN7cutlass13device_kernelIN5flash19enable_sm80_to_sm89INS1_16FlashAttnBwdSm80INS1_25CollectiveMainloopBwdSm80ILi2ELi1EN4cute5tupleIJNS5_1CILi64EEENS7_ILi128EEENS7_ILi96EEEEEENS_10bfloat16_tEfNS_4arch4Sm80ELb1ELb0ELb1ELb1ELb1ELb0ELb0ELb0ELi2ELi2ELi4ELi2ELb1EEENS1_21CollectiveEpilogueBwdISB_SC_SE_Li256ELb1ELb0ELi2EEENS1_25SingleTileBwdLPTSchedulerILb1ELi128ELb1EEEEEEEEEvNT_6ParamsE --------------------------
	.section	.nv.constant0._ZN7cutlass13device_kernelIN5flash19enable_sm80_to_sm89INS1_16FlashAttnBwdSm80INS1_25CollectiveMainloopBwdSm80ILi2ELi1EN4cute5tupleIJNS5_1CILi64EEENS7_ILi128EEENS7_ILi96EEEEEENS_10bfloat16_tEfNS_4arch4Sm80ELb1ELb0ELb1ELb1ELb1ELb0ELb0ELb0ELi2ELi2ELi4ELi2ELb1EEENS1_21CollectiveEpilogueBwdISB_SC_SE_Li256ELb1ELb0ELi2EEENS1_25SingleTileBwdLPTSchedulerILb1ELi128ELb1EEEEEEEEEvNT_6ParamsE,"a",@progbits
	.sectionflags	@""
	.align	4
.nv.constant0._ZN7cutlass13device_kernelIN5flash19enable_sm80_to_sm89INS1_16FlashAttnBwdSm80INS1_25CollectiveMainloopBwdSm80ILi2ELi1EN4cute5tupleIJNS5_1CILi64EEENS7_ILi128EEENS7_ILi96EEEEEENS_10bfloat16_tEfNS_4arch4Sm80ELb1ELb0ELb1ELb1ELb1ELb0ELb0ELb0ELi2ELi2ELi4ELi2ELb1EEENS1_21CollectiveEpilogueBwdISB_SC_SE_Li256ELb1ELb0ELi2EEENS1_25SingleTileBwdLPTSchedulerILb1ELi128ELb1EEEEEEEEEvNT_6ParamsE:
	.zero		1176


//--------------------- .nv.constant0._ZN7cutlass13device_kernelIN5flash19enable_sm80_to_sm89INS1_16FlashAttnBwdSm80INS1_25CollectiveMainloopBwdSm80ILi2ELi1EN4cute5tupleIJNS5_1CILi64EEENS7_ILi128EEENS7_ILi96EEEEEENS_10bfloat16_tEfNS_4arch4Sm80ELb1ELb0ELb1ELb1ELb0ELb0ELb0ELb0ELi2ELi2ELi4ELi2ELb1EEENS1_24CollectiveEpilogueBwdGQAISB_fSE_Li256ELb1ELb0EEENS1_25SingleTileBwdLPTSchedulerILb1ELi128ELb0EEEEEEEEEvNT_6ParamsE --------------------------
	.section	.nv.constant0._ZN7cutlass13device_kernelIN5flash19enable_sm80_to_sm89INS1_16FlashAttnBwdSm80INS1_25CollectiveMainloopBwdSm80ILi2ELi1EN4cute5tupleIJNS5_1CILi64EEENS7_ILi128EEENS7_ILi96EEEEEENS_10bfloat16_tEfNS_4arch4Sm80ELb1ELb0ELb1ELb1ELb0ELb0ELb0ELb0ELi2ELi2ELi4ELi2ELb1EEENS1_24CollectiveEpilogueBwdGQAISB_fSE_Li256ELb1ELb0EEENS1_25SingleTileBwdLPTSchedulerILb1ELi128ELb0EEEEEEEEEvNT_6ParamsE,"a",@progbits
	.sectionflags	@""
	.align	4
.nv.constant0._ZN7cutlass13device_kernelIN5flash19enable_sm80_to_sm89INS1_16FlashAttnBwdSm80INS1_25CollectiveMainloopBwdSm80ILi2ELi1EN4cute5tupleIJNS5_1CILi64EEENS7_ILi128EEENS7_ILi96EEEEEENS_10bfloat16_tEfNS_4arch4Sm80ELb1ELb0ELb1ELb1ELb0ELb0ELb0ELb0ELi2ELi2ELi4ELi2ELb1EEENS1_24CollectiveEpilogueBwdGQAISB_fSE_Li256ELb1ELb0EEENS1_25SingleTileBwdLPTSchedulerILb1ELi128ELb0EEEEEEEEEvNT_6ParamsE:
	.zero		1184


//--------------------- .nv.constant0._ZN7cutlass13device_kernelIN5flash19enable_sm80_to_sm89INS1_16FlashAttnBwdSm80INS1_25CollectiveMainloopBwdSm80ILi2ELi1EN4cute5tupleIJNS5_1CILi64EEENS7_ILi128EEENS7_ILi96EEEEEENS_10bfloat16_tEfNS_4arch4Sm80ELb1ELb0ELb1ELb1ELb1ELb0ELb0ELb0ELi2ELi2ELi4ELi2ELb1EEENS1_24CollectiveEpilogueBwdGQAISB_fSE_Li256ELb1ELb1EEENS1_25SingleTileBwdLPTSchedulerILb1ELi128ELb1EEEEEEEEEvNT_6ParamsE --------------------------
	.section	.nv.constant0._ZN7cutlass13device_kernelIN5flash19enable_sm80_to_sm89INS1_16FlashAttnBwdSm80INS1_25CollectiveMainloopBwdSm80ILi2ELi1EN4cute5tupleIJNS5_1CILi64EEENS7_ILi128EEENS7_ILi96EEEEEENS_10bfloat16_tEfNS_4arch4Sm80ELb1ELb0ELb1ELb1ELb1ELb0ELb0ELb0ELi2ELi2ELi4ELi2ELb1EEENS1_24CollectiveEpilogueBwdGQAISB_fSE_Li256ELb1ELb1EEENS1_25SingleTileBwdLPTSchedulerILb1ELi128ELb1EEEEEEEEEvNT_6ParamsE,"a",@progbits
	.sectionflags	@""
	.align	4
.nv.constant0._ZN7cutlass13device_kernelIN5flash19enable_sm80_to_sm89INS1_16FlashAttnBwdSm80INS1_25CollectiveMainloopBwdSm80ILi2ELi1EN4cute5tupleIJNS5_1CILi64EEENS7_ILi128EEENS7_ILi96EEEEEENS_10bfloat16_tEfNS_4arch4Sm80ELb1ELb0ELb1ELb1ELb1ELb0ELb0ELb0ELi2ELi2ELi4ELi2ELb1EEENS1_24CollectiveEpilogueBwdGQAISB_fSE_Li256ELb1ELb1EEENS1_25SingleTileBwdLPTSchedulerILb1ELi128ELb1EEEEEEEEEvNT_6ParamsE:
	.zero		1184


//--------------------- .nv.constant0._ZN7cutlass13device_kernelIN5flash19enable_sm80_to_sm89INS1_16FlashAttnBwdSm80INS1_25CollectiveMainloopBwdSm80ILi2ELi2EN4cute5tupleIJNS5_1CILi64EEENS7_ILi128EEENS7_ILi96EEEEEENS_10bfloat16_tEfNS_4arch4Sm80ELb0ELb0ELb1ELb0ELb0ELb0ELb0ELb0ELi2ELi2ELi4ELi2ELb0EEENS1_21CollectiveEpilogueBwdISB_SC_SE_Li256ELb0ELb0ELi2EEENS1_19SingleTileSchedulerILb0ELb0ELb0ELi128EEEEEEEEEvNT_6ParamsE --------------------------
	.section	.nv.constant0._ZN7cutlass13device_kernelIN5flash19enable_sm80_to_sm89INS1_16FlashAttnBwdSm80INS1_25CollectiveMainloopBwdSm80ILi2ELi2EN4cute5tupleIJNS5_1CILi64EEENS7_ILi128EEENS7_ILi96EEEEEENS_10bfloat16_tEfNS_4arch4Sm80ELb0ELb0ELb1ELb0ELb0ELb0ELb0ELb0ELi2ELi2ELi4ELi2ELb0EEENS1_21CollectiveEpilogueBwdISB_SC_SE_Li256ELb0ELb0ELi2EEENS1_19SingleTileSchedulerILb0ELb0ELb0ELi128EEEEEEEEEvNT_6ParamsE,"a",@progbits
	.sectionflags	@""
	.align	4
.nv.constant0._ZN7cutlass13device_kernelIN5flash19enable_sm80_to_sm89INS1_16FlashAttnBwdSm80INS1_25CollectiveMainloopBwdSm80ILi2ELi2EN4cute5tupleIJNS5_1CILi64EEENS7_ILi128EEENS7_ILi96EEEEEENS_10bfloat16_tEfNS_4arch4Sm80ELb0ELb0ELb1ELb0ELb0ELb0ELb0ELb0ELi2ELi2ELi4ELi2ELb0EEENS1_21CollectiveEpilogueBwdISB_SC_SE_Li256ELb0ELb0ELi2EEENS1_19SingleTileSchedulerILb0ELb0ELb0ELi128EEEEEEEEEvNT_6ParamsE:
	.zero		1152


//--------------------- .nv.constant0._ZN7cutlass13device_kernelIN5flash19enable_sm80_to_sm89INS1_16FlashAttnBwdSm80INS1_25CollectiveMainloopBwdSm80ILi2ELi2EN4cute5tupleIJNS5_1CILi64EEENS7_ILi128EEENS7_ILi96EEEEEENS_10bfloat16_tEfNS_4arch4Sm80ELb0ELb0ELb1ELb0ELb1ELb0ELb0ELb0ELi2ELi2ELi4ELi2ELb0EEENS1_21CollectiveEpilogueBwdISB_SC_SE_Li256ELb0ELb0ELi2EEENS1_19SingleTileSchedulerILb0ELb0ELb0ELi128EEEEEEEEEvNT_6ParamsE --------------------------
	.section	.nv.constant0._ZN7cutlass13device_kernelIN5flash19enable_sm80_to_sm89INS1_16FlashAttnBwdSm80INS1_25CollectiveMainloopBwdSm80ILi2ELi2EN4cute5tupleIJNS5_1CILi64EEENS7_ILi128EEENS7_ILi96EEEEEENS_10bfloat16_tEfNS_4arch4Sm80ELb0ELb0ELb1ELb0ELb1ELb0ELb0ELb0ELi2ELi2ELi4ELi2ELb0EEENS1_21CollectiveEpilogueBwdISB_SC_SE_Li256ELb0ELb0ELi2EEENS1_19SingleTileSchedulerILb0ELb0ELb0ELi128EEEEEEEEEvNT_6ParamsE,"a",@progbits
	.sectionflags	@""
	.align	4
.nv.constant0._ZN7cutlass13device_kernelIN5flash19enable_sm80_to_sm89INS1_16FlashAttnBwdSm80INS1_25CollectiveMainloopBwdSm80ILi2ELi2EN4cute5tupleIJNS5_1CILi64EEENS7_ILi128EEENS7_ILi96EEEEEENS_10bfloat16_tEfNS_4arch4Sm80ELb0ELb0ELb1ELb0ELb1ELb0ELb0ELb0ELi2ELi2ELi4ELi2ELb0EEENS1_21CollectiveEpilogueBwdISB_SC_SE_Li256ELb0ELb0ELi2EEENS1_19SingleTileSchedulerILb0ELb0ELb0ELi128EEEEEEEEEvNT_6ParamsE:
	.zero		1152


//--------------------- .nv.constant0._ZN7cutlass13device_kernelIN5flash19enable_sm80_to_sm89INS1_16FlashAttnBwdSm80INS1_25CollectiveMainloopBwdSm80ILi2ELi2EN4cute5tupleIJNS5_1CILi64EEENS7_ILi128EEENS7_ILi96EEEEEENS_10bfloat16_tEfNS_4arch4Sm80ELb0ELb0ELb1ELb0ELb0ELb0ELb0ELb0ELi2ELi2ELi4ELi2ELb0EEENS1_24CollectiveEpilogueBwdGQAISB_fSE_Li256ELb0ELb0EEENS1_19SingleTileSchedulerILb0ELb0ELb0ELi128EEEEEEEEEvNT_6ParamsE --------------------------
	.section	.nv.constant0._ZN7cutlass13device_kernelIN5flash19enable_sm80_to_sm89INS1_16FlashAttnBwdSm80INS1_25CollectiveMainloopBwdSm80ILi2ELi2EN4cute5tupleIJNS5_1CILi64EEENS7_ILi128EEENS7_ILi96EEEEEENS_10bfloat16_tEfNS_4arch4Sm80ELb0ELb0ELb1ELb0ELb0ELb0ELb0ELb0ELi2ELi2ELi4ELi2ELb0EEENS1_24CollectiveEpilogueBwdGQAISB_fSE_Li256ELb0ELb0EEENS1_19SingleTileSchedulerILb0ELb0ELb0ELi128EEEEEEEEEvNT_6ParamsE,"a",@progbits
	.sectionflags	@""
	.align	4
.nv.constant0._ZN7cutlass13device_kernelIN5flash19enable_sm80_to_sm89INS1_16FlashAttnBwdSm80INS1_25CollectiveMainloopBwdSm80ILi2ELi2EN4cute5tupleIJNS5_1CILi64EEENS7_ILi128EEENS7_ILi96EEEEEENS_10bfloat16_tEfNS_4arch4Sm80ELb0ELb0ELb1ELb0ELb0ELb0ELb0ELb0ELi2ELi2ELi4ELi2ELb0EEENS1_24CollectiveEpilogueBwdGQAISB_fSE_Li256ELb0ELb0EEENS1_19SingleTileSchedulerILb0ELb0ELb0ELi128EEEEEEEEEvNT_6ParamsE:
	.zero		1160


//--------------------- .nv.constant0._ZN7cutlass13device_kernelIN5flash19enable_sm80_to_sm89INS1_16FlashAttnBwdSm80INS1_25CollectiveMainloopBwdSm80ILi2ELi2EN4cute5tupleIJNS5_1CILi64EEENS7_ILi128EEENS7_ILi96EEEEEENS_10bfloat16_tEfNS_4arch4Sm80ELb0ELb0ELb1ELb0ELb1ELb0ELb0ELb0ELi2ELi2ELi4ELi2ELb0EEENS1_24CollectiveEpilogueBwdGQAISB_fSE_Li256ELb0ELb1EEENS1_19SingleTileSchedulerILb0ELb0ELb0ELi128EEEEEEEEEvNT_6ParamsE --------------------------
	.section	.nv.constant0._ZN7cutlass13device_kernelIN5flash19enable_sm80_to_sm89INS1_16FlashAttnBwdSm80INS1_25CollectiveMainloopBwdSm80ILi2ELi2EN4cute5tupleIJNS5_1CILi64EEENS7_ILi128EEENS7_ILi96EEEEEENS_10bfloat16_tEfNS_4arch4Sm80ELb0ELb0ELb1ELb0ELb1ELb0ELb0ELb0ELi2ELi2ELi4ELi2ELb0EEENS1_24CollectiveEpilogueBwdGQAISB_fSE_Li256ELb0ELb1EEENS1_19SingleTileSchedulerILb0ELb0ELb0ELi128EEEEEEEEEvNT_6ParamsE,"a",@progbits
	.sectionflags	@""
	.align	4
.nv.constant0._ZN7cutlass13device_kernelIN5flash19enable_sm80_to_sm89INS1_16FlashAttnBwdSm80INS1_25CollectiveMainloopBwdSm80ILi2ELi2EN4cute5tupleIJNS5_1CILi64EEENS7_ILi128EEENS7_ILi96EEEEEENS_10bfloat16_tEfNS_4arch4Sm80ELb0ELb0ELb1ELb0ELb1ELb0ELb0ELb0ELi2ELi2ELi4ELi2ELb0EEENS1_24CollectiveEpilogueBwdGQAISB_fSE_Li256ELb0ELb1EEENS1_19SingleTileSchedulerILb0ELb0ELb0ELi128EEEEEEEEEvNT_6ParamsE:
	.zero		1160


//--------------------- .nv.constant0._ZN7cutlass13device_kernelIN5flash19enable_sm80_to_sm89INS1_16FlashAttnBwdSm80INS1_25CollectiveMainloopBwdSm80ILi2ELi2EN4cute5tupleIJNS5_1CILi64EEENS7_ILi128EEENS7_ILi96EEEEEENS_10bfloat16_tEfNS_4arch4Sm80ELb0ELb0ELb1ELb1ELb0ELb0ELb0ELb0ELi2ELi2ELi4ELi2ELb0EEENS1_21CollectiveEpilogueBwdISB_SC_SE_Li256ELb1ELb0ELi2EEENS1_19SingleTileSchedulerILb1ELb0ELb0ELi128EEEEEEEEEvNT_6ParamsE --------------------------
	.section	.nv.constant0._ZN7cutlass13device_kernelIN5flash19enable_sm80_to_sm89INS1_16FlashAttnBwdSm80INS1_25CollectiveMainloopBwdSm80ILi2ELi2EN4cute5tupleIJNS5_1CILi64EEENS7_ILi128EEENS7_ILi96EEEEEENS_10bfloat16_tEfNS_4arch4Sm80ELb0ELb0ELb1ELb1ELb0ELb0ELb0ELb0ELi2ELi2ELi4ELi2ELb0EEENS1_21CollectiveEpilogueBwdISB_SC_SE_Li256ELb1ELb0ELi2EEENS1_19SingleTileSchedulerILb1ELb0ELb0ELi128EEEEEEEEEvNT_6ParamsE,"a",@progbits
	.sectionflags	@""
	.align	4
.nv.constant0._ZN7cutlass13device_kernelIN5flash19enable_sm80_to_sm89INS1_16FlashAttnBwdSm80INS1_25CollectiveMainloopBwdSm80ILi2ELi2EN4cute5tupleIJNS5_1CILi64EEENS7_ILi128EEENS7_ILi96EEEEEENS_10bfloat16_tEfNS_4arch4Sm80ELb0ELb0ELb1ELb1ELb0ELb0ELb0ELb0ELi2ELi2ELi4ELi2ELb0EEENS1_21CollectiveEpilogueBwdISB_SC_SE_Li256ELb1ELb0ELi2EEENS1_19SingleTileSchedulerILb1ELb0ELb0ELi128EEEEEEEEEvNT_6ParamsE:
	.zero		1152


//--------------------- .nv.constant0._ZN7cutlass13device_kernelIN5flash19enable_sm80_to_sm89INS1_16FlashAttnBwdSm80INS1_25CollectiveMainloopBwdSm80ILi2ELi2EN4cute5tupleIJNS5_1CILi64EEENS7_ILi128EEENS7_ILi96EEEEEENS_10bfloat16_tEfNS_4arch4Sm80ELb0ELb0ELb1ELb1ELb1ELb0ELb0ELb0ELi2ELi2ELi4ELi2ELb0EEENS1_21CollectiveEpilogueBwdISB_SC_SE_Li256ELb1ELb0ELi2EEENS1_19SingleTileSchedulerILb1ELb0ELb0ELi128EEEEEEEEEvNT_6ParamsE --------------------------
	.section	.nv.constant0._ZN7cutlass13device_kernelIN5flash19enable_sm80_to_sm89INS1_16FlashAttnBwdSm80INS1_25CollectiveMainloopBwdSm80ILi2ELi2EN4cute5tupleIJNS5_1CILi64EEENS7_ILi128EEENS7_ILi96EEEEEENS_10bfloat16_tEfNS_4arch4Sm80ELb0ELb0ELb1ELb1ELb1ELb0ELb0ELb0ELi2ELi2ELi4ELi2ELb0EEENS1_21CollectiveEpilogueBwdISB_SC_SE_Li256ELb1ELb0ELi2EEENS1_19SingleTileSchedulerILb1ELb0ELb0ELi128EEEEEEEEEvNT_6ParamsE,"a",@progbits
	.sectionflags	@""
	.align	4
.nv.constant0._ZN7cutlass13device_kernelIN5flash19enable_sm80_to_sm89INS1_16FlashAttnBwdSm80INS1_25CollectiveMainloopBwdSm80ILi2ELi2EN4cute5tupleIJNS5_1CILi64EEENS7_ILi128EEENS7_ILi96EEEEEENS_10bfloat16_tEfNS_4arch4Sm80ELb0ELb0ELb1ELb1ELb1ELb0ELb0ELb0ELi2ELi2ELi4ELi2ELb0EEENS1_21CollectiveEpilogueBwdISB_SC_SE_Li256ELb1ELb0ELi2EEENS1_19SingleTileSchedulerILb1ELb0ELb0ELi128EEEEEEEEEvNT_6ParamsE:
	.zero		1152


//--------------------- .nv.constant0._ZN7cutlass13device_kernelIN5flash19enable_sm80_to_sm89INS1_16FlashAttnBwdSm80INS1_25CollectiveMainloopBwdSm80ILi2ELi2EN4cute5tupleIJNS5_1CILi64EEENS7_ILi128EEENS7_ILi96EEEEEENS_10bfloat16_tEfNS_4arch4Sm80ELb0ELb0ELb1ELb1ELb0ELb0ELb0ELb0ELi2ELi2ELi4ELi2ELb0EEENS1_24CollectiveEpilogueBwdGQAISB_fSE_Li256ELb1ELb0EEENS1_19SingleTileSchedulerILb1ELb0ELb0ELi128EEEEEEEEEvNT_6ParamsE --------------------------
	.section	.nv.constant0._ZN7cutlass13device_kernelIN5flash19enable_sm80_to_sm89INS1_16FlashAttnBwdSm80INS1_25CollectiveMainloopBwdSm80ILi2ELi2EN4cute5tupleIJNS5_1CILi64EEENS7_ILi128EEENS7_ILi96EEEEEENS_10bfloat16_tEfNS_4arch4Sm80ELb0ELb0ELb1ELb1ELb0ELb0ELb0ELb0ELi2ELi2ELi4ELi2ELb0EEENS1_24CollectiveEpilogueBwdGQAISB_fSE_Li256ELb1ELb0EEENS1_19SingleTileSchedulerILb1ELb0ELb0ELi128EEEEEEEEEvNT_6ParamsE,"a",@progbits
	.sectionflags	@""
	.align	4
.nv.constant0._ZN7cutlass13device_kernelIN5flash19enable_sm80_to_sm89INS1_16FlashAttnBwdSm80INS1_25CollectiveMainloopBwdSm80ILi2ELi2EN4cute5tupleIJNS5_1CILi64EEENS7_ILi128EEENS7_ILi96EEEEEENS_10bfloat16_tEfNS_4arch4Sm80ELb0ELb0ELb1ELb1ELb0ELb0ELb0ELb0ELi2ELi2ELi4ELi2ELb0EEENS1_24CollectiveEpilogueBwdGQAISB_fSE_Li256ELb1ELb0EEENS1_19SingleTileSchedulerILb1ELb0ELb0ELi128EEEEEEEEEvNT_6ParamsE:
	.zero		1160


//--------------------- .nv.constant0._ZN7cutlass13device_kernelIN5flash19enable_sm80_to_sm89INS1_16FlashAttnBwdSm80INS1_25CollectiveMainloopBwdSm80ILi2ELi2EN4cute5tupleIJNS5_1CILi64EEENS7_ILi128EEENS7_ILi96EEEEEENS_10bfloat16_tEfNS_4arch4Sm80ELb0ELb0ELb1ELb1ELb1ELb0ELb0ELb0ELi2ELi2ELi4ELi2ELb0EEENS1_24CollectiveEpilogueBwdGQAISB_fSE_Li256ELb1ELb1EEENS1_19SingleTileSchedulerILb1ELb0ELb0ELi128EEEEEEEEEvNT_6ParamsE --------------------------
	.section	.nv.constant0._ZN7cutlass13device_kernelIN5flash19enable_sm80_to_sm89INS1_16FlashAttnBwdSm80INS1_25CollectiveMainloopBwdSm80ILi2ELi2EN4cute5tupleIJNS5_1CILi64EEENS7_ILi128EEENS7_ILi96EEEEEENS_10bfloat16_tEfNS_4arch4Sm80ELb0ELb0ELb1ELb1ELb1ELb0ELb0ELb0ELi2ELi2ELi4ELi2ELb0EEENS1_24CollectiveEpilogueBwdGQAISB_fSE_Li256ELb1ELb1EEENS1_19SingleTileSchedulerILb1ELb0ELb0ELi128EEEEEEEEEvNT_6ParamsE,"a",@progbits
	.sectionflags	@""
	.align	4
.nv.constant0._ZN7cutlass13device_kernelIN5flash19enable_sm80_to_sm89INS1_16FlashAttnBwdSm80INS1_25CollectiveMainloopBwdSm80ILi2ELi2EN4cute5tupleIJNS5_1CILi64EEENS7_ILi128EEENS7_ILi96EEEEEENS_10bfloat16_tEfNS_4arch4Sm80ELb0ELb0ELb1ELb1ELb1ELb0ELb0ELb0ELi2ELi2ELi4ELi2ELb0EEENS1_24CollectiveEpilogueBwdGQAISB_fSE_Li256ELb1ELb1EEENS1_19SingleTileSchedulerILb1ELb0ELb0ELi128EEEEEEEEEvNT_6ParamsE:
	.zero		1160


//--------------------- .nv.constant0._ZN7cutlass13device_kernelIN5flash19enable_sm80_to_sm89INS1_16FlashAttnBwdSm80INS1_25CollectiveMainloopBwdSm80ILi2ELi2EN4cute5tupleIJNS5_1CILi64EEENS7_ILi128EEENS7_ILi96EEEEEENS_10bfloat16_tEfNS_4arch4Sm80ELb0ELb1ELb1ELb0ELb0ELb0ELb0ELb0ELi2ELi2ELi4ELi2ELb0EEENS1_21CollectiveEpilogueBwdISB_SC_SE_Li256ELb0ELb0ELi2EEENS1_19SingleTileSchedulerILb0ELb0ELb0ELi128EEEEEEEEEvNT_6ParamsE --------------------------
	.section	.nv.constant0._ZN7cutlass13device_kernelIN5flash19enable_sm80_to_sm89INS1_16FlashAttnBwdSm80INS1_25CollectiveMainloopBwdSm80ILi2ELi2EN4cute5tupleIJNS5_1CILi64EEENS7_ILi128EEENS7_ILi96EEEEEENS_10bfloat16_tEfNS_4arch4Sm80ELb0ELb1ELb1ELb0ELb0ELb0ELb0ELb0ELi2ELi2ELi4ELi2ELb0EEENS1_21CollectiveEpilogueBwdISB_SC_SE_Li256ELb0ELb0ELi2EEENS1_19SingleTileSchedulerILb0ELb0ELb0ELi128EEEEEEEEEvNT_6ParamsE,"a",@progbits
	.sectionflags	@""
	.align	4
.nv.constant0._ZN7cutlass13device_kernelIN5flash19enable_sm80_to_sm89INS1_16FlashAttnBwdSm80INS1_25CollectiveMainloopBwdSm80ILi2ELi2EN4cute5tupleIJNS5_1CILi64EEENS7_ILi128EEENS7_ILi96EEEEEENS_10bfloat16_tEfNS_4arch4Sm80ELb0ELb1ELb1ELb0ELb0ELb0ELb0ELb0ELi2ELi2ELi4ELi2ELb0EEENS1_21CollectiveEpilogueBwdISB_SC_SE_Li256ELb0ELb0ELi2EEENS1_19SingleTileSchedulerILb0ELb0ELb0ELi128EEEEEEEEEvNT_6ParamsE:
	.zero		1152


//--------------------- .nv.constant0._ZN7cutlass13device_kernelIN5flash19enable_sm80_to_sm89INS1_16FlashAttnBwdSm80INS1_25CollectiveMainloopBwdSm80ILi2ELi2EN4cute5tupleIJNS5_1CILi64EEENS7_ILi128EEENS7_ILi96EEEEEENS_10bfloat16_tEfNS_4arch4Sm80ELb0ELb1ELb1ELb0ELb1ELb0ELb0ELb0ELi2ELi2ELi4ELi2ELb0EEENS1_21CollectiveEpilogueBwdISB_SC_SE_Li256ELb0ELb0ELi2EEENS1_19SingleTileSchedulerILb0ELb0ELb0ELi128EEEEEEEEEvNT_6ParamsE --------------------------
	.section	.nv.constant0._ZN7cutlass13device_kernelIN5flash19enable_sm80_to_sm89INS1_16FlashAttnBwdSm80INS1_25CollectiveMainloopBwdSm80ILi2ELi2EN4cute5tupleIJNS5_1CILi64EEENS7_ILi128EEENS7_ILi96EEEEEENS_10bfloat16_tEfNS_4arch4Sm80ELb0ELb1ELb1ELb0ELb1ELb0ELb0ELb0ELi2ELi2ELi4ELi2ELb0EEENS1_21CollectiveEpilogueBwdISB_SC_SE_Li256ELb0ELb0ELi2EEENS1_19SingleTileSchedulerILb0ELb0ELb0ELi128EEEEEEEEEvNT_6ParamsE,"a",@progbits
	.sectionflags	@""
	.align	4
.nv.constant0._ZN7cutlass13device_kernelIN5flash19enable_sm80_to_sm89INS1_16FlashAttnBwdSm80INS1_25CollectiveMainloopBwdSm80ILi2ELi2EN4cute5tupleIJNS5_1CILi64EEENS7_ILi128EEENS7_ILi96EEEEEENS_10bfloat16_tEfNS_4arch4Sm80ELb0ELb1ELb1ELb0ELb1ELb0ELb0ELb0ELi2ELi2ELi4ELi2ELb0EEENS1_21CollectiveEpilogueBwdISB_SC_SE_Li256ELb0ELb0ELi2EEENS1_19SingleTileSchedulerILb0ELb0ELb0ELi128EEEEEEEEEvNT_6ParamsE:
	.zero		1152


//--------------------- .nv.constant0._ZN7cutlass13device_kernelIN5flash19enable_sm80_to_sm89INS1_16FlashAttnBwdSm80INS1_25CollectiveMainloopBwdSm80ILi2ELi2EN4cute5tupleIJNS5_1CILi64EEENS7_ILi128EEENS7_ILi96EEEEEENS_10bfloat16_tEfNS_4arch4Sm80ELb0ELb1ELb1ELb0ELb0ELb0ELb0ELb0ELi2ELi2ELi4ELi2ELb0EEENS1_24CollectiveEpilogueBwdGQAISB_fSE_Li256ELb0ELb0EEENS1_19SingleTileSchedulerILb0ELb0ELb0ELi128EEEEEEEEEvNT_6ParamsE --------------------------
	.section	.nv.constant0._ZN7cutlass13device_kernelIN5flash19enable_sm80_to_sm89INS1_16FlashAttnBwdSm80INS1_25CollectiveMainloopBwdSm80ILi2ELi2EN4cute5tupleIJNS5_1CILi64EEENS7_ILi128EEENS7_ILi96EEEEEENS_10bfloat16_tEfNS_4arch4Sm80ELb0ELb1ELb1ELb0ELb0ELb0ELb0ELb0ELi2ELi2ELi4ELi2ELb0EEENS1_24CollectiveEpilogueBwdGQAISB_fSE_Li256ELb0ELb0EEENS1_19SingleTileSchedulerILb0ELb0ELb0ELi128EEEEEEEEEvNT_6ParamsE,"a",@progbits
	.sectionflags	@""
	.align	4
.nv.constant0._ZN7cutlass13device_kernelIN5flash19enable_sm80_to_sm89INS1_16FlashAttnBwdSm80INS1_25CollectiveMainloopBwdSm80ILi2ELi2EN4cute5tupleIJNS5_1CILi64EEENS7_ILi128EEENS7_ILi96EEEEEENS_10bfloat16_tEfNS_4arch4Sm80ELb0ELb1ELb1ELb0ELb0ELb0ELb0ELb0ELi2ELi2ELi4ELi2ELb0EEENS1_24CollectiveEpilogueBwdGQAISB_fSE_Li256ELb0ELb0EEENS1_19SingleTileSchedulerILb0ELb0ELb0ELi128EEEEEEEEEvNT_6ParamsE:
	.zero		1160


//--------------------- .nv.constant0._ZN7cutlass13device_kernelIN5flash19enable_sm80_to_sm89INS1_16FlashAttnBwdSm80INS1_25CollectiveMainloopBwdSm80ILi2ELi2EN4cute5tupleIJNS5_1CILi64EEENS7_ILi128EEENS7_ILi96EEEEEENS_10bfloat16_tEfNS_4arch4Sm80ELb0ELb1ELb1ELb0ELb1ELb0ELb0ELb0ELi2ELi2ELi4ELi2ELb0EEENS1_24CollectiveEpilogueBwdGQAISB_fSE_Li256ELb0ELb1EEENS1_19SingleTileSchedulerILb0ELb0ELb0ELi128EEEEEEEEEvNT_6ParamsE --------------------------
	.section	.nv.constant0._ZN7cutlass13device_kernelIN5flash19enable_sm80_to_sm89INS1_16FlashAttnBwdSm80INS1_25CollectiveMainloopBwdSm80ILi2ELi2EN4cute5tupleIJNS5_1CILi64EEENS7_ILi128EEENS7_ILi96EEEEEENS_10bfloat16_tEfNS_4arch4Sm80ELb0ELb1ELb1ELb0ELb1ELb0ELb0ELb0ELi2ELi2ELi4ELi2ELb0EEENS1_24CollectiveEpilogueBwdGQAISB_fSE_Li256ELb0ELb1EEENS1_19SingleTileSchedulerILb0ELb0ELb0ELi128EEEEEEEEEvNT_6ParamsE,"a",@progbits
	.sectionflags	@""
	.align	4
.nv.constant0._ZN7cutlass13device_kernelIN5flash19enable_sm80_to_sm89INS1_16FlashAttnBwdSm80INS1_25CollectiveMainloopBwdSm80ILi2ELi2EN4cute5tupleIJNS5_1CILi64EEENS7_ILi128EEENS7_ILi96EEEEEENS_10bfloat16_tEfNS_4arch4Sm80ELb0ELb1ELb1ELb0ELb1ELb0ELb0ELb0ELi2ELi2ELi4ELi2ELb0EEENS1_24CollectiveEpilogueBwdGQAISB_fSE_Li256ELb0ELb1EEENS1_19SingleTileSchedulerILb0ELb0ELb0ELi128EEEEEEEEEvNT_6ParamsE:
	.zero		1160


//--------------------- .nv.constant0._ZN7cutlass13device_kernelIN5flash19enable_sm80_to_sm89INS1_16FlashAttnBwdSm80INS1_25CollectiveMainloopBwdSm80ILi2ELi2EN4cute5tupleIJNS5_1CILi64EEENS7_ILi128EEENS7_ILi96EEEEEENS_10bfloat16_tEfNS_4arch4Sm80ELb0ELb1ELb1ELb1ELb0ELb0ELb0ELb0ELi2ELi2ELi4ELi2ELb0EEENS1_21CollectiveEpilogueBwdISB_SC_SE_Li256ELb1ELb0ELi2EEENS1_19SingleTileSchedulerILb1ELb0ELb0ELi128EEEEEEEEEvNT_6ParamsE --------------------------
	.section	.nv.constant0._ZN7cutlass13device_kernelIN5flash19enable_sm80_to_sm89INS1_16FlashAttnBwdSm80INS1_25CollectiveMainloopBwdSm80ILi2ELi2EN4cute5tupleIJNS5_1CILi64EEENS7_ILi128EEENS7_ILi96EEEEEENS_10bfloat16_tEfNS_4arch4Sm80ELb0ELb1ELb1ELb1ELb0ELb0ELb0ELb0ELi2ELi2ELi4ELi2ELb0EEENS1_21CollectiveEpilogueBwdISB_SC_SE_Li256ELb1ELb0ELi2EEENS1_19SingleTileSchedulerILb1ELb0ELb0ELi128EEEEEEEEEvNT_6ParamsE,"a",@progbits
	.sectionflags	@""
	.align	4
.nv.constant0._ZN7cutlass13device_kernelIN5flash19enable_sm80_to_sm89INS1_16FlashAttnBwdSm80INS1_25CollectiveMainloopBwdSm80ILi2ELi2EN4cute5tupleIJNS5_1CILi64EEENS7_ILi128EEENS7_ILi96EEEEEENS_10bfloat16_tEfNS_4arch4Sm80ELb0ELb1ELb1ELb1ELb0ELb0ELb0ELb0ELi2ELi2ELi4ELi2ELb0EEENS1_21CollectiveEpilogueBwdISB_SC_SE_Li256ELb1ELb0ELi2EEENS1_19SingleTileSchedulerILb1ELb0ELb0ELi128EEEEEEEEEvNT_6ParamsE:
	.zero		1152


//--------------------- .nv.constant0._ZN7cutlass13device_kernelIN5flash19enable_sm80_to_sm89INS1_16FlashAttnBwdSm80INS1_25CollectiveMainloopBwdSm80ILi2ELi2EN4cute5tupleIJNS5_1CILi64EEENS7_ILi128EEENS7_ILi96EEEEEENS_10bfloat16_tEfNS_4arch4Sm80ELb0ELb1ELb1ELb1ELb1ELb0ELb0ELb0ELi2ELi2ELi4ELi2ELb0EEENS1_21CollectiveEpilogueBwdISB_SC_SE_Li256ELb1ELb0ELi2EEENS1_19SingleTileSchedulerILb1ELb0ELb0ELi128EEEEEEEEEvNT_6ParamsE --------------------------
	.section	.nv.constant0._ZN7cutlass13device_kernelIN5flash19enable_sm80_to_sm89INS1_16FlashAttnBwdSm80INS1_25CollectiveMainloopBwdSm80ILi2ELi2EN4cute5tupleIJNS5_1CILi64EEENS7_ILi128EEENS7_ILi96EEEEEENS_10bfloat16_tEfNS_4arch4Sm80ELb0ELb1ELb1ELb1ELb1ELb0ELb0ELb0ELi2ELi2ELi4ELi2ELb0EEENS1_21CollectiveEpilogueBwdISB_SC_SE_Li256ELb1ELb0ELi2EEENS1_19SingleTileSchedulerILb1ELb0ELb0ELi128EEEEEEEEEvNT_6ParamsE,"a",@progbits
	.sectionflags	@""
	.align	4
.nv.constant0._ZN7cutlass13device_kernelIN5flash19enable_sm80_to_sm89INS1_16FlashAttnBwdSm80INS1_25CollectiveMainloopBwdSm80ILi2ELi2EN4cute5tupleIJNS5_1CILi64EEENS7_ILi128EEENS7_ILi96EEEEEENS_10bfloat16_tEfNS_4arch4Sm80ELb0ELb1ELb1ELb1ELb1ELb0ELb0ELb0ELi2ELi2ELi4ELi2ELb0EEENS1_21CollectiveEpilogueBwdISB_SC_SE_Li256ELb1ELb0ELi2EEENS1_19SingleTileSchedulerILb1ELb0ELb0ELi128EEEEEEEEEvNT_6ParamsE:
	.zero		1152


//--------------------- .nv.constant0._ZN7cutlass13device_kernelIN5flash19enable_sm80_to_sm89INS1_16FlashAttnBwdSm80INS1_25CollectiveMainloopBwdSm80ILi2ELi2EN4cute5tupleIJNS5_1CILi64EEENS7_ILi128EEENS7_ILi96EEEEEENS_10bfloat16_tEfNS_4arch4Sm80ELb0ELb1ELb1ELb1ELb0ELb0ELb0ELb0ELi2ELi2ELi4ELi2ELb0EEENS1_24CollectiveEpilogueBwdGQAISB_fSE_Li256ELb1ELb0EEENS1_19SingleTileSchedulerILb1ELb0ELb0ELi128EEEEEEEEEvNT_6ParamsE --------------------------
	.section	.nv.constant0._ZN7cutlass13device_kernelIN5flash19enable_sm80_to_sm89INS1_16FlashAttnBwdSm80INS1_25CollectiveMainloopBwdSm80ILi2ELi2EN4cute5tupleIJNS5_1CILi64EEENS7_ILi128EEENS7_ILi96EEEEEENS_10bfloat16_tEfNS_4arch4Sm80ELb0ELb1ELb1ELb1ELb0ELb0ELb0ELb0ELi2ELi2ELi4ELi2ELb0EEENS1_24CollectiveEpilogueBwdGQAISB_fSE_Li256ELb1ELb0EEENS1_19SingleTileSchedulerILb1ELb0ELb0ELi128EEEEEEEEEvNT_6ParamsE,"a",@progbits
	.sectionflags	@""
	.align	4
.nv.constant0._ZN7cutlass13device_kernelIN5flash19enable_sm80_to_sm89INS1_16FlashAttnBwdSm80INS1_25CollectiveMainloopBwdSm80ILi2ELi2EN4cute5tupleIJNS5_1CILi64EEENS7_ILi128EEENS7_ILi96EEEEEENS_10bfloat16_tEfNS_4arch4Sm80ELb0ELb1ELb1ELb1ELb0ELb0ELb0ELb0ELi2ELi2ELi4ELi2ELb0EEENS1_24CollectiveEpilogueBwdGQAISB_fSE_Li256ELb1ELb0EEENS1_19SingleTileSchedulerILb1ELb0ELb0ELi128EEEEEEEEEvNT_6ParamsE:
	.zero		1160


//--------------------- .nv.constant0._ZN7cutlass13device_kernelIN5flash19enable_sm80_to_sm89INS1_16FlashAttnBwdSm80INS1_25CollectiveMainloopBwdSm80ILi2ELi2EN4cute5tupleIJNS5_1CILi64EEENS7_ILi128EEENS7_ILi96EEEEEENS_10bfloat16_tEfNS_4arch4Sm80ELb0ELb1ELb1ELb1ELb1ELb0ELb0ELb0ELi2ELi2ELi4ELi2ELb0EEENS1_24CollectiveEpilogueBwdGQAISB_fSE_Li256ELb1ELb1EEENS1_19SingleTileSchedulerILb1ELb0ELb0ELi128EEEEEEEEEvNT_6ParamsE --------------------------
	.section	.nv.constant0._ZN7cutlass13device_kernelIN5flash19enable_sm80_to_sm89INS1_16FlashAttnBwdSm80INS1_25CollectiveMainloopBwdSm80ILi2ELi2EN4cute5tupleIJNS5_1CILi64EEENS7_ILi128EEENS7_ILi96EEEEEENS_10bfloat16_tEfNS_4arch4Sm80ELb0ELb1ELb1ELb1ELb1ELb0ELb0ELb0ELi2ELi2ELi4ELi2ELb0EEENS1_24CollectiveEpilogueBwdGQAISB_fSE_Li256ELb1ELb1EEENS1_19SingleTileSchedulerILb1ELb0ELb0ELi128EEEEEEEEEvNT_6ParamsE,"a",@progbits
	.sectionflags	@""
	.align	4
.nv.constant0._ZN7cutlass13device_kernelIN5flash19enable_sm80_to_sm89INS1_16FlashAttnBwdSm80INS1_25CollectiveMainloopBwdSm80ILi2ELi2EN4cute5tupleIJNS5_1CILi64EEENS7_ILi128EEENS7_ILi96EEEEEENS_10bfloat16_tEfNS_4arch4Sm80ELb0ELb1ELb1ELb1ELb1ELb0ELb0ELb0ELi2ELi2ELi4ELi2ELb0EEENS1_24CollectiveEpilogueBwdGQAISB_fSE_Li256ELb1ELb1EEENS1_19SingleTileSchedulerILb1ELb0ELb0ELi128EEEEEEEEEvNT_6ParamsE:
	.zero		1160


//--------------------- .nv.constant0._ZN7cutlass13device_kernelIN5flash19enable_sm80_to_sm89INS1_16FlashAttnBwdSm80INS1_25CollectiveMainloopBwdSm80ILi2ELi2EN4cute5tupleIJNS5_1CILi64EEENS7_ILi128EEENS7_ILi96EEEEEENS_10bfloat16_tEfNS_4arch4Sm80ELb1ELb0ELb1ELb0ELb0ELb0ELb0ELb0ELi2ELi2ELi4ELi2ELb0EEENS1_21CollectiveEpilogueBwdISB_SC_SE_Li256ELb0ELb0ELi2EEENS1_25SingleTileBwdLPTSchedulerILb0ELi128ELb0EEEEEEEEEvNT_6ParamsE --------------------------
	.section	.nv.constant0._ZN7cutlass13device_kernelIN5flash19enable_sm80_to_sm89INS1_16FlashAttnBwdSm80INS1_25CollectiveMainloopBwdSm80ILi2ELi2EN4cute5tupleIJNS5_1CILi64EEENS7_ILi128EEENS7_ILi96EEEEEENS_10bfloat16_tEfNS_4arch4Sm80ELb1ELb0ELb1ELb0ELb0ELb0ELb0ELb0ELi2ELi2ELi4ELi2ELb0EEENS1_21CollectiveEpilogueBwdISB_SC_SE_Li256ELb0ELb0ELi2EEENS1_25SingleTileBwdLPTSchedulerILb0ELi128ELb0EEEEEEEEEvNT_6ParamsE,"a",@progbits
	.sectionflags	@""
	.align	4
.nv.constant0._ZN7cutlass13device_kernelIN5flash19enable_sm80_to_sm89INS1_16FlashAttnBwdSm80INS1_25CollectiveMainloopBwdSm80ILi2ELi2EN4cute5tupleIJNS5_1CILi64EEENS7_ILi128EEENS7_ILi96EEEEEENS_10bfloat16_tEfNS_4arch4Sm80ELb1ELb0ELb1ELb0ELb0ELb0ELb0ELb0ELi2ELi2ELi4ELi2ELb0EEENS1_21CollectiveEpilogueBwdISB_SC_SE_Li256ELb0ELb0ELi2EEENS1_25SingleTileBwdLPTSchedulerILb0ELi128ELb0EEEEEEEEEvNT_6ParamsE:
	.zero		1176


//--------------------- .nv.constant0._ZN7cutlass13device_kernelIN5flash19enable_sm80_to_sm89INS1_16FlashAttnBwdSm80INS1_25CollectiveMainloopBwdSm80ILi2ELi2EN4cute5tupleIJNS5_1CILi64EEENS7_ILi128EEENS7_ILi96EEEEEENS_10bfloat16_tEfNS_4arch4Sm80ELb1ELb0ELb1ELb0ELb1ELb0ELb0ELb0ELi2ELi2ELi4ELi2ELb0EEENS1_21CollectiveEpilogueBwdISB_SC_SE_Li256ELb0ELb0ELi2EEENS1_25SingleTileBwdLPTSchedulerILb0ELi128ELb1EEEEEEEEEvNT_6ParamsE --------------------------
	.section	.nv.constant0._ZN7cutlass13device_kernelIN5flash19enable_sm80_to_sm89INS1_16FlashAttnBwdSm80INS1_25CollectiveMainloopBwdSm80ILi2ELi2EN4cute5tupleIJNS5_1CILi64EEENS7_ILi128EEENS7_ILi96EEEEEENS_10bfloat16_tEfNS_4arch4Sm80ELb1ELb0ELb1ELb0ELb1ELb0ELb0ELb0ELi2ELi2ELi4ELi2ELb0EEENS1_21CollectiveEpilogueBwdISB_SC_SE_Li256ELb0ELb0ELi2EEENS1_25SingleTileBwdLPTSchedulerILb0ELi128ELb1EEEEEEEEEvNT_6ParamsE,"a",@progbits
	.sectionflags	@""
	.align	4
.nv.constant0._ZN7cutlass13device_kernelIN5flash19enable_sm80_to_sm89INS1_16FlashAttnBwdSm80INS1_25CollectiveMainloopBwdSm80ILi2ELi2EN4cute5tupleIJNS5_1CILi64EEENS7_ILi128EEENS7_ILi96EEEEEENS_10bfloat16_tEfNS_4arch4Sm80ELb1ELb0ELb1ELb0ELb1ELb0ELb0ELb0ELi2ELi2ELi4ELi2ELb0EEENS1_21CollectiveEpilogueBwdISB_SC_SE_Li256ELb0ELb0ELi2EEENS1_25SingleTileBwdLPTSchedulerILb0ELi128ELb1EEEEEEEEEvNT_6ParamsE:
	.zero		1176


//--------------------- .nv.constant0._ZN7cutlass13device_kernelIN5flash19enable_sm80_to_sm89INS1_16FlashAttnBwdSm80INS1_25CollectiveMainloopBwdSm80ILi2ELi2EN4cute5tupleIJNS5_1CILi64EEENS7_ILi128EEENS7_ILi96EEEEEENS_10bfloat16_tEfNS_4arch4Sm80ELb1ELb0ELb1ELb0ELb0ELb0ELb0ELb0ELi2ELi2ELi4ELi2ELb0EEENS1_24CollectiveEpilogueBwdGQAISB_fSE_Li256ELb0ELb0EEENS1_25SingleTileBwdLPTSchedulerILb0ELi128ELb0EEEEEEEEEvNT_6ParamsE --------------------------
	.section	.nv.constant0._ZN7cutlass13device_kernelIN5flash19enable_sm80_to_sm89INS1_16FlashAttnBwdSm80INS1_25CollectiveMainloopBwdSm80ILi2ELi2EN4cute5tupleIJNS5_1CILi64EEENS7_ILi128EEENS7_ILi96EEEEEENS_10bfloat16_tEfNS_4arch4Sm80ELb1ELb0ELb1ELb0ELb0ELb0ELb0ELb0ELi2ELi2ELi4ELi2ELb0EEENS1_24CollectiveEpilogueBwdGQAISB_fSE_Li256ELb0ELb0EEENS1_25SingleTileBwdLPTSchedulerILb0ELi128ELb0EEEEEEEEEvNT_6ParamsE,"a",@progbits
	.sectionflags	@""
	.align	4
.nv.constant0._ZN7cutlass13device_kernelIN5flash19enable_sm80_to_sm89INS1_16FlashAttnBwdSm80INS1_25CollectiveMainloopBwdSm80ILi2ELi2EN4cute5tupleIJNS5_1CILi64EEENS7_ILi128EEENS7_ILi96EEEEEENS_10bfloat16_tEfNS_4arch4Sm80ELb1ELb0ELb1ELb0ELb0ELb0ELb0ELb0ELi2ELi2ELi4ELi2ELb0EEENS1_24CollectiveEpilogueBwdGQAISB_fSE_Li256ELb0ELb0EEENS1_25SingleTileBwdLPTSchedulerILb0ELi128ELb0EEEEEEEEEvNT_6ParamsE:
	.zero		1184


//--------------------- .nv.constant0._ZN7cutlass13device_kernelIN5flash19enable_sm80_to_sm89INS1_16FlashAttnBwdSm80INS1_25CollectiveMainloopBwdSm80ILi2ELi2EN4cute5tupleIJNS5_1CILi64EEENS7_ILi128EEENS7_ILi96EEEEEENS_10bfloat16_tEfNS_4arch4Sm80ELb1ELb0ELb1ELb0ELb1ELb0ELb0ELb0ELi2ELi2ELi4ELi2ELb0EEENS1_24CollectiveEpilogueBwdGQAISB_fSE_Li256ELb0ELb1EEENS1_25SingleTileBwdLPTSchedulerILb0ELi128ELb1EEEEEEEEEvNT_6ParamsE --------------------------
	.section	.nv.constant0._ZN7cutlass13device_kernelIN5flash19enable_sm80_to_sm89INS1_16FlashAttnBwdSm80INS1_25CollectiveMainloopBwdSm80ILi2ELi2EN4cute5tupleIJNS5_1CILi64EEENS7_ILi128EEENS7_ILi96EEEEEENS_10bfloat16_tEfNS_4arch4Sm80ELb1ELb0ELb1ELb0ELb1ELb0ELb0ELb0ELi2ELi2ELi4ELi2ELb0EEENS1_24CollectiveEpilogueBwdGQAISB_fSE_Li256ELb0ELb1EEENS1_25SingleTileBwdLPTSchedulerILb0ELi128ELb1EEEEEEEEEvNT_6ParamsE,"a",@progbits
	.sectionflags	@""
	.align	4
.nv.constant0._ZN7cutlass13device_kernelIN5flash19enable_sm80_to_sm89INS1_16FlashAttnBwdSm80INS1_25CollectiveMainloopBwdSm80ILi2ELi2EN4cute5tupleIJNS5_1CILi64EEENS7_ILi128EEENS7_ILi96EEEEEENS_10bfloat16_tEfNS_4arch4Sm80ELb1ELb0ELb1ELb0ELb1ELb0ELb0ELb0ELi2ELi2ELi4ELi2ELb0EEENS1_24CollectiveEpilogueBwdGQAISB_fSE_Li256ELb0ELb1EEENS1_25SingleTileBwdLPTSchedulerILb0ELi128ELb1EEEEEEEEEvNT_6ParamsE:
	.zero		1184


//--------------------- .nv.constant0._ZN7cutlass13device_kernelIN5flash22FlashAttnBwdPreprocessIN4cute5tupleIJNS3_1CILi64EEENS5_ILi96EEEEEENS_10bfloat16_tEfNS_4arch4Sm80ELb1ELb0EEEEEvNT_6ParamsE --------------------------
	.section	.nv.constant0._ZN7cutlass13device_kernelIN5flash22FlashAttnBwdPreprocessIN4cute5tupleIJNS3_1CILi64EEENS5_ILi96EEEEEENS_10bfloat16_tEfNS_4arch4Sm80ELb1ELb0EEEEEvNT_6ParamsE,"a",@progbits
	.sectionflags	@""
	.align	4
.nv.constant0._ZN7cutlass13device_kernelIN5flash22FlashAttnBwdPreprocessIN4cute5tupleIJNS3_1CILi64EEENS5_ILi96EEEEEENS_10bfloat16_tEfNS_4arch4Sm80ELb1ELb0EEEEEvNT_6ParamsE:
	.zero		768


//--------------------- .nv.constant0._ZN7cutlass13device_kernelIN5flash19enable_sm80_to_sm89INS1_16FlashAttnBwdSm80INS1_25CollectiveMainloopBwdSm80ILi2ELi2EN4cute5tupleIJNS5_1CILi64EEENS7_ILi128EEENS7_ILi96EEEEEENS_10bfloat16_tEfNS_4arch4Sm80ELb1ELb0ELb1ELb1ELb0ELb0ELb0ELb0ELi2ELi2ELi4ELi2ELb0EEENS1_21CollectiveEpilogueBwdISB_SC_SE_Li256ELb1ELb0ELi2EEENS1_25SingleTileBwdLPTSchedulerILb1ELi128ELb0EEEEEEEEEvNT_6ParamsE --------------------------
	.section	.nv.constant0._ZN7cutlass13device_kernelIN5flash19enable_sm80_to_sm89INS1_16FlashAttnBwdSm80INS1_25CollectiveMainloopBwdSm80ILi2ELi2EN4cute5tupleIJNS5_1CILi64EEENS7_ILi128EEENS7_ILi96EEEEEENS_10bfloat16_tEfNS_4arch4Sm80ELb1ELb0ELb1ELb1ELb0ELb0ELb0ELb0ELi2ELi2ELi4ELi2ELb0EEENS1_21CollectiveEpilogueBwdISB_SC_SE_Li256ELb1ELb0ELi2EEENS1_25SingleTileBwdLPTSchedulerILb1ELi128ELb0EEEEEEEEEvNT_6ParamsE,"a",@progbits
	.sectionflags	@""
	.align	4
.nv.constant0._ZN7cutlass13device_kernelIN5flash19enable_sm80_to_sm89INS1_16FlashAttnBwdSm80INS1_25CollectiveMainloopBwdSm80ILi2ELi2EN4cute5tupleIJNS5_1CILi64EEENS7_ILi128EEENS7_ILi96EEEEEENS_10bfloat16_tEfNS_4arch4Sm80ELb1ELb0ELb1ELb1ELb0ELb0ELb0ELb0ELi2ELi2ELi4ELi2ELb0EEENS1_21CollectiveEpilogueBwdISB_SC_SE_Li256ELb1ELb0ELi2EEENS1_25SingleTileBwdLPTSchedulerILb1ELi128ELb0EEEEEEEEEvNT_6ParamsE:
	.zero		1176


//--------------------- .nv.constant0._ZN7cutlass13device_kernelIN5flash19enable_sm80_to_sm89INS1_16FlashAttnBwdSm80INS1_25CollectiveMainloopBwdSm80ILi2ELi2EN4cute5tupleIJNS5_1CILi64EEENS7_ILi128EEENS7_ILi96EEEEEENS_10bfloat16_tEfNS_4arch4Sm80ELb1ELb0ELb1ELb1ELb1ELb0ELb0ELb0ELi2ELi2ELi4ELi2ELb0EEENS1_21CollectiveEpilogueBwdISB_SC_SE_Li256ELb1ELb0ELi2EEENS1_25SingleTileBwdLPTSchedulerILb1ELi128ELb1EEEEEEEEEvNT_6ParamsE --------------------------
	.section	.nv.constant0._ZN7cutlass13device_kernelIN5flash19enable_sm80_to_sm89INS1_16FlashAttnBwdSm80INS1_25CollectiveMainloopBwdSm80ILi2ELi2EN4cute5tupleIJNS5_1CILi64EEENS7_ILi128EEENS7_ILi96EEEEEENS_10bfloat16_tEfNS_4arch4Sm80ELb1ELb0ELb1ELb1ELb1ELb0ELb0ELb0ELi2ELi2ELi4ELi2ELb0EEENS1_21CollectiveEpilogueBwdISB_SC_SE_Li256ELb1ELb0ELi2EEENS1_25SingleTileBwdLPTSchedulerILb1ELi128ELb1EEEEEEEEEvNT_6ParamsE,"a",@progbits
	.sectionflags	@""
	.align	4
.nv.constant0._ZN7cutlass13device_kernelIN5flash19enable_sm80_to_sm89INS1_16FlashAttnBwdSm80INS1_25CollectiveMainloopBwdSm80ILi2ELi2EN4cute5tupleIJNS5_1CILi64EEENS7_ILi128EEENS7_ILi96EEEEEENS_10bfloat16_tEfNS_4arch4Sm80ELb1ELb0ELb1ELb1ELb1ELb0ELb0ELb0ELi2ELi2ELi4ELi2ELb0EEENS1_21CollectiveEpilogueBwdISB_SC_SE_Li256ELb1ELb0ELi2EEENS1_25SingleTileBwdLPTSchedulerILb1ELi128ELb1EEEEEEEEEvNT_6ParamsE:
	.zero		1176


//--------------------- .nv.constant0._ZN7cutlass13device_kernelIN5flash19enable_sm80_to_sm89INS1_16FlashAttnBwdSm80INS1_25CollectiveMainloopBwdSm80ILi2ELi2EN4cute5tupleIJNS5_1CILi64EEENS7_ILi128EEENS7_ILi96EEEEEENS_10bfloat16_tEfNS_4arch4Sm80ELb1ELb0ELb1ELb1ELb0ELb0ELb0ELb0ELi2ELi2ELi4ELi2ELb0EEENS1_24CollectiveEpilogueBwdGQAISB_fSE_Li256ELb1ELb0EEENS1_25SingleTileBwdLPTSchedulerILb1ELi128ELb0EEEEEEEEEvNT_6ParamsE --------------------------
	.section	.nv.constant0._ZN7cutlass13device_kernelIN5flash19enable_sm80_to_sm89INS1_16FlashAttnBwdSm80INS1_25CollectiveMainloopBwdSm80ILi2ELi2EN4cute5tupleIJNS5_1CILi64EEENS7_ILi128EEENS7_ILi96EEEEEENS_10bfloat16_tEfNS_4arch4Sm80ELb1ELb0ELb1ELb1ELb0ELb0ELb0ELb0ELi2ELi2ELi4ELi2ELb0EEENS1_24CollectiveEpilogueBwdGQAISB_fSE_Li256ELb1ELb0EEENS1_25SingleTileBwdLPTSchedulerILb1ELi128ELb0EEEEEEEEEvNT_6ParamsE,"a",@progbits
	.sectionflags	@""
	.align	4
.nv.constant0._ZN7cutlass13device_kernelIN5flash19enable_sm80_to_sm89INS1_16FlashAttnBwdSm80INS1_25CollectiveMainloopBwdSm80ILi2ELi2EN4cute5tupleIJNS5_1CILi64EEENS7_ILi128EEENS7_ILi96EEEEEENS_10bfloat16_tEfNS_4arch4Sm80ELb1ELb0ELb1ELb1ELb0ELb0ELb0ELb0ELi2ELi2ELi4ELi2ELb0EEENS1_24CollectiveEpilogueBwdGQAISB_fSE_Li256ELb1ELb0EEENS1_25SingleTileBwdLPTSchedulerILb1ELi128ELb0EEEEEEEEEvNT_6ParamsE:
	.zero		1184


//--------------------- .nv.constant0._ZN7cutlass13device_kernelIN5flash32FlashAttnBwdPostprocessConvertdQIN4cute5tupleIJNS3_1CILi128EEENS5_ILi96EEEEEENS_10bfloat16_tEfNS_4arch4Sm80ELi256ENS3_8TiledMMAINS3_8MMA_AtomIJNS3_30SM80_16x8x16_F32BF16BF16F32_TNEEEENS3_6LayoutINS4_IJNS5_ILi4EEENS5_ILi2EEENS5_ILi1EEEEEENS4_IJSJ_SH_NS5_ILi0EEEEEEEENS4_IJNS5_ILi64EEENS5_ILi32EEENS5_ILi16EEEEEEEELb0EEEEEvNT_6ParamsE --------------------------
	.section	.nv.constant0._ZN7cutlass13device_kernelIN5flash32FlashAttnBwdPostprocessConvertdQIN4cute5tupleIJNS3_1CILi128EEENS5_ILi96EEEEEENS_10bfloat16_tEfNS_4arch4Sm80ELi256ENS3_8TiledMMAINS3_8MMA_AtomIJNS3_30SM80_16x8x16_F32BF16BF16F32_TNEEEENS3_6LayoutINS4_IJNS5_ILi4EEENS5_ILi2EEENS5_ILi1EEEEEENS4_IJSJ_SH_NS5_ILi0EEEEEEEENS4_IJNS5_ILi64EEENS5_ILi32EEENS5_ILi16EEEEEEEELb0EEEEEvNT_6ParamsE,"a",@progbits
	.sectionflags	@""
	.align	4
.nv.constant0._ZN7cutlass13device_kernelIN5flash32FlashAttnBwdPostprocessConvertdQIN4cute5tupleIJNS3_1CILi128EEENS5_ILi96EEEEEENS_10bfloat16_tEfNS_4arch4Sm80ELi256ENS3_8TiledMMAINS3_8MMA_AtomIJNS3_30SM80_16x8x16_F32BF16BF16F32_TNEEEENS3_6LayoutINS4_IJNS5_ILi4EEENS5_ILi2EEENS5_ILi1EEEEEENS4_IJSJ_SH_NS5_ILi0EEEEEEEENS4_IJNS5_ILi64EEENS5_ILi32EEENS5_ILi16EEEEEEEELb0EEEEEvNT_6ParamsE:
	.zero		640


//--------------------- .nv.constant0._ZN7cutlass13device_kernelIN5flash32FlashAttnBwdPostprocessConvertdQIN4cute5tupleIJNS3_1CILi64EEENS5_ILi96EEEEEENS_10bfloat16_tEfNS_4arch4Sm80ELi256ENS3_8TiledMMAINS3_8MMA_AtomIJNS3_30SM80_16x8x16_F32BF16BF16F32_TNEEEENS3_6LayoutINS4_IJNS5_ILi2EEENS5_ILi4EEENS5_ILi1EEEEEENS4_IJSJ_SH_NS5_ILi0EEEEEEEENS4_IJNS5_ILi32EEESO_NS5_ILi16EEEEEEEELb0EEEEEvNT_6ParamsE --------------------------
	.section	.nv.constant0._ZN7cutlass13device_kernelIN5flash32FlashAttnBwdPostprocessConvertdQIN4cute5tupleIJNS3_1CILi64EEENS5_ILi96EEEEEENS_10bfloat16_tEfNS_4arch4Sm80ELi256ENS3_8TiledMMAINS3_8MMA_AtomIJNS3_30SM80_16x8x16_F32BF16BF16F32_TNEEEENS3_6LayoutINS4_IJNS5_ILi2EEENS5_ILi4EEENS5_ILi1EEEEEENS4_IJSJ_SH_NS5_ILi0EEEEEEEENS4_IJNS5_ILi32EEESO_NS5_ILi16EEEEEEEELb0EEEEEvNT_6ParamsE,"a",@progbits
	.sectionflags	@""
	.align	4
.nv.constant0._ZN7cutlass13device_kernelIN5flash32FlashAttnBwdPostprocessConvertdQIN4cute5tupleIJNS3_1CILi64EEENS5_ILi96EEEEEENS_10bfloat16_tEfNS_4arch4Sm80ELi256ENS3_8TiledMMAINS3_8MMA_AtomIJNS3_30SM80_16x8x16_F32BF16BF16F32_TNEEEENS3_6LayoutINS4_IJNS5_ILi2EEENS5_ILi4EEENS5_ILi1EEEEEENS4_IJSJ_SH_NS5_ILi0EEEEEEEENS4_IJNS5_ILi32EEESO_NS5_ILi16EEEEEEEELb0EEEEEvNT_6ParamsE:
	.zero		640


//--------------------- .nv.constant0._ZN7cutlass13device_kernelIN5flash19enable_sm80_to_sm89INS1_16FlashAttnBwdSm80INS1_25CollectiveMainloopBwdSm80ILi2ELi2EN4cute5tupleIJNS5_1CILi64EEENS7_ILi128EEENS7_ILi96EEEEEENS_10bfloat16_tEfNS_4arch4Sm80ELb1ELb0ELb1ELb1ELb1ELb0ELb0ELb0ELi2ELi2ELi4ELi2ELb0EEENS1_24CollectiveEpilogueBwdGQAISB_fSE_Li256ELb1ELb1EEENS1_25SingleTileBwdLPTSchedulerILb1ELi128ELb1EEEEEEEEEvNT_6ParamsE --------------------------
	.section	.nv.constant0._ZN7cutlass13device_kernelIN5flash19enable_sm80_to_sm89INS1_16FlashAttnBwdSm80INS1_25CollectiveMainloopBwdSm80ILi2ELi2EN4cute5tupleIJNS5_1CILi64EEENS7_ILi128EEENS7_ILi96EEEEEENS_10bfloat16_tEfNS_4arch4Sm80ELb1ELb0ELb1ELb1ELb1ELb0ELb0ELb0ELi2ELi2ELi4ELi2ELb0EEENS1_24CollectiveEpilogueBwdGQAISB_fSE_Li256ELb1ELb1EEENS1_25SingleTileBwdLPTSchedulerILb1ELi128ELb1EEEEEEEEEvNT_6ParamsE,"a",@progbits
	.sectionflags	@""
	.align	4
.nv.constant0._ZN7cutlass13device_kernelIN5flash19enable_sm80_to_sm89INS1_16FlashAttnBwdSm80INS1_25CollectiveMainloopBwdSm80ILi2ELi2EN4cute5tupleIJNS5_1CILi64EEENS7_ILi128EEENS7_ILi96EEEEEENS_10bfloat16_tEfNS_4arch4Sm80ELb1ELb0ELb1ELb1ELb1ELb0ELb0ELb0ELi2ELi2ELi4ELi2ELb0EEENS1_24CollectiveEpilogueBwdGQAISB_fSE_Li256ELb1ELb1EEENS1_25SingleTileBwdLPTSchedulerILb1ELi128ELb1EEEEEEEEEvNT_6ParamsE:
	.zero		1184


//--------------------- .nv.constant0._ZN7cutlass13device_kernelIN5flash22FlashAttnBwdPreprocessIN4cute5tupleIJNS3_1CILi64EEENS5_ILi96EEEEEENS_10bfloat16_tEfNS_4arch4Sm80ELb1ELb1EEEEEvNT_6ParamsE --------------------------
	.section	.nv.constant0._ZN7cutlass13device_kernelIN5flash22FlashAttnBwdPreprocessIN4cute5tupleIJNS3_1CILi64EEENS5_ILi96EEEEEENS_10bfloat16_tEfNS_4arch4Sm80ELb1ELb1EEEEEvNT_6ParamsE,"a",@progbits
	.sectionflags	@""
	.align	4
.nv.constant0._ZN7cutlass13device_kernelIN5flash22FlashAttnBwdPreprocessIN4cute5tupleIJNS3_1CILi64EEENS5_ILi96EEEEEENS_10bfloat16_tEfNS_4arch4Sm80ELb1ELb1EEEEEvNT_6ParamsE:
	.zero		768


//--------------------- SYMBOLS --------------------------

	.type		.nv.reservedSmem.offset0,@object
	.size		.nv.reservedSmem.offset0,0x4
